//
// Generated by NVIDIA NVVM Compiler
//
// Compiler Build ID: CL-36424714
// Cuda compilation tools, release 13.0, V13.0.88
// Based on NVVM 20.0.0
//

.version 9.0
.target sm_100
.address_size 64

	// .globl	_Z6kernelPfS_S_
// _ZZ6kernelPfS_S_E6signal has been demoted
// _ZZ6kernelPfS_S_E3max has been demoted
.global .align 1 .b8 _ZN34_INTERNAL_51eef15b_4_k_cu_5bc773344cuda3std3__45__cpo5beginE[1];
.global .align 1 .b8 _ZN34_INTERNAL_51eef15b_4_k_cu_5bc773344cuda3std3__45__cpo3endE[1];
.global .align 1 .b8 _ZN34_INTERNAL_51eef15b_4_k_cu_5bc773344cuda3std3__45__cpo6cbeginE[1];
.global .align 1 .b8 _ZN34_INTERNAL_51eef15b_4_k_cu_5bc773344cuda3std3__45__cpo4cendE[1];
.global .align 1 .b8 _ZN34_INTERNAL_51eef15b_4_k_cu_5bc773344cuda3std3__45__cpo6rbeginE[1];
.global .align 1 .b8 _ZN34_INTERNAL_51eef15b_4_k_cu_5bc773344cuda3std3__45__cpo4rendE[1];
.global .align 1 .b8 _ZN34_INTERNAL_51eef15b_4_k_cu_5bc773344cuda3std3__45__cpo7crbeginE[1];
.global .align 1 .b8 _ZN34_INTERNAL_51eef15b_4_k_cu_5bc773344cuda3std3__45__cpo5crendE[1];
.global .align 1 .b8 _ZN34_INTERNAL_51eef15b_4_k_cu_5bc773344cuda3std3__436_GLOBAL__N__51eef15b_4_k_cu_5bc773346ignoreE[1];
.global .align 1 .b8 _ZN34_INTERNAL_51eef15b_4_k_cu_5bc773344cuda3std3__419piecewise_constructE[1];
.global .align 1 .b8 _ZN34_INTERNAL_51eef15b_4_k_cu_5bc773344cuda3std3__48in_placeE[1];
.global .align 1 .b8 _ZN34_INTERNAL_51eef15b_4_k_cu_5bc773344cuda3std3__420unreachable_sentinelE[1];
.global .align 1 .b8 _ZN34_INTERNAL_51eef15b_4_k_cu_5bc773344cuda3std3__47nulloptE[1];
.global .align 1 .b8 _ZN34_INTERNAL_51eef15b_4_k_cu_5bc773344cuda3std3__48unexpectE[1];
.global .align 1 .b8 _ZN34_INTERNAL_51eef15b_4_k_cu_5bc773344cuda3std6ranges3__45__cpo4swapE[1];
.global .align 1 .b8 _ZN34_INTERNAL_51eef15b_4_k_cu_5bc773344cuda3std6ranges3__45__cpo9iter_moveE[1];
.global .align 1 .b8 _ZN34_INTERNAL_51eef15b_4_k_cu_5bc773344cuda3std6ranges3__45__cpo5beginE[1];
.global .align 1 .b8 _ZN34_INTERNAL_51eef15b_4_k_cu_5bc773344cuda3std6ranges3__45__cpo3endE[1];
.global .align 1 .b8 _ZN34_INTERNAL_51eef15b_4_k_cu_5bc773344cuda3std6ranges3__45__cpo6cbeginE[1];
.global .align 1 .b8 _ZN34_INTERNAL_51eef15b_4_k_cu_5bc773344cuda3std6ranges3__45__cpo4cendE[1];
.global .align 1 .b8 _ZN34_INTERNAL_51eef15b_4_k_cu_5bc773344cuda3std6ranges3__45__cpo7advanceE[1];
.global .align 1 .b8 _ZN34_INTERNAL_51eef15b_4_k_cu_5bc773344cuda3std6ranges3__45__cpo9iter_swapE[1];
.global .align 1 .b8 _ZN34_INTERNAL_51eef15b_4_k_cu_5bc773344cuda3std6ranges3__45__cpo4nextE[1];
.global .align 1 .b8 _ZN34_INTERNAL_51eef15b_4_k_cu_5bc773344cuda3std6ranges3__45__cpo4prevE[1];
.global .align 1 .b8 _ZN34_INTERNAL_51eef15b_4_k_cu_5bc773344cuda3std6ranges3__45__cpo4dataE[1];
.global .align 1 .b8 _ZN34_INTERNAL_51eef15b_4_k_cu_5bc773344cuda3std6ranges3__45__cpo5cdataE[1];
.global .align 1 .b8 _ZN34_INTERNAL_51eef15b_4_k_cu_5bc773344cuda3std6ranges3__45__cpo4sizeE[1];
.global .align 1 .b8 _ZN34_INTERNAL_51eef15b_4_k_cu_5bc773344cuda3std6ranges3__45__cpo5ssizeE[1];
.global .align 1 .b8 _ZN34_INTERNAL_51eef15b_4_k_cu_5bc773344cuda3std6ranges3__45__cpo8distanceE[1];
.global .align 1 .b8 _ZN34_INTERNAL_51eef15b_4_k_cu_5bc773346thrust24THRUST_300001_SM_1000_NS8cuda_cub3parE[1];
.global .align 1 .b8 _ZN34_INTERNAL_51eef15b_4_k_cu_5bc773346thrust24THRUST_300001_SM_1000_NS8cuda_cub10par_nosyncE[1];
.global .align 1 .b8 _ZN34_INTERNAL_51eef15b_4_k_cu_5bc773346thrust24THRUST_300001_SM_1000_NS6system6detail10sequential3seqE[1];
.global .align 1 .b8 _ZN34_INTERNAL_51eef15b_4_k_cu_5bc773346thrust24THRUST_300001_SM_1000_NS6system3cpp3parE[1];
.global .align 1 .b8 _ZN34_INTERNAL_51eef15b_4_k_cu_5bc773346thrust24THRUST_300001_SM_1000_NS12placeholders2_1E[1];
.global .align 1 .b8 _ZN34_INTERNAL_51eef15b_4_k_cu_5bc773346thrust24THRUST_300001_SM_1000_NS12placeholders2_2E[1];
.global .align 1 .b8 _ZN34_INTERNAL_51eef15b_4_k_cu_5bc773346thrust24THRUST_300001_SM_1000_NS12placeholders2_3E[1];
.global .align 1 .b8 _ZN34_INTERNAL_51eef15b_4_k_cu_5bc773346thrust24THRUST_300001_SM_1000_NS12placeholders2_4E[1];
.global .align 1 .b8 _ZN34_INTERNAL_51eef15b_4_k_cu_5bc773346thrust24THRUST_300001_SM_1000_NS12placeholders2_5E[1];
.global .align 1 .b8 _ZN34_INTERNAL_51eef15b_4_k_cu_5bc773346thrust24THRUST_300001_SM_1000_NS12placeholders2_6E[1];
.global .align 1 .b8 _ZN34_INTERNAL_51eef15b_4_k_cu_5bc773346thrust24THRUST_300001_SM_1000_NS12placeholders2_7E[1];
.global .align 1 .b8 _ZN34_INTERNAL_51eef15b_4_k_cu_5bc773346thrust24THRUST_300001_SM_1000_NS12placeholders2_8E[1];
.global .align 1 .b8 _ZN34_INTERNAL_51eef15b_4_k_cu_5bc773346thrust24THRUST_300001_SM_1000_NS12placeholders2_9E[1];
.global .align 1 .b8 _ZN34_INTERNAL_51eef15b_4_k_cu_5bc773346thrust24THRUST_300001_SM_1000_NS12placeholders3_10E[1];
.global .align 1 .b8 _ZN34_INTERNAL_51eef15b_4_k_cu_5bc773346thrust24THRUST_300001_SM_1000_NS3seqE[1];
.global .align 1 .b8 _ZN34_INTERNAL_51eef15b_4_k_cu_5bc773346thrust24THRUST_300001_SM_1000_NS6deviceE[1];
.extern .shared .align 16 .b8 _ZN6thrust24THRUST_300001_SM_1000_NS8cuda_cub4core6detail5shmemE[];

.visible .entry _Z6kernelPfS_S_(
	.param .u64 .ptr .align 1 _Z6kernelPfS_S__param_0,
	.param .u64 .ptr .align 1 _Z6kernelPfS_S__param_1,
	.param .u64 .ptr .align 1 _Z6kernelPfS_S__param_2
)
{
	.reg .pred 	%p<10>;
	.reg .b16 	%rs<9>;
	.reg .b32 	%r<33>;
	.reg .b32 	%f<19>;
	.reg .b64 	%rd<12>;
	// demoted variable
	.shared .align 1 .b8 _ZZ6kernelPfS_S_E6signal[6];
	// demoted variable
	.shared .align 4 .f32 _ZZ6kernelPfS_S_E3max;
	ld.param.u64 	%rd3, [_Z6kernelPfS_S__param_0];
	ld.param.u64 	%rd4, [_Z6kernelPfS_S__param_1];
	ld.param.u64 	%rd5, [_Z6kernelPfS_S__param_2];
	mov.u32 	%r1, %ctaid.x;
	add.s32 	%r30, %r1, 1;
	mov.u32 	%r3, %tid.x;
	setp.eq.s32 	%p1, %r3, 0;
	@%p1 bra 	$L__BB0_3;
	mov.b32 	%r28, 0;
	mov.u32 	%r29, %r30;
$L__BB0_2:
	shr.u32 	%r30, %r29, 2;
	add.s32 	%r28, %r28, 1;
	setp.lt.u32 	%p2, %r28, %r3;
	setp.gt.u32 	%p3, %r29, 3;
	and.pred  	%p4, %p2, %p3;
	mov.u32 	%r29, %r30;
	@%p4 bra 	$L__BB0_2;
$L__BB0_3:
	setp.eq.s32 	%p5, %r3, 0;
	cvt.u16.u32 	%rs1, %r30;
	and.b16  	%rs2, %rs1, 3;
	mov.u32 	%r15, _ZZ6kernelPfS_S_E6signal;
	add.s32 	%r16, %r15, %r3;
	st.shared.u8 	[%r16], %rs2;
	@%p5 bra 	$L__BB0_12;
	mov.b32 	%r17, 0;
	st.shared.u32 	[_ZZ6kernelPfS_S_E3max], %r17;
	setp.gt.u32 	%p6, %r3, 5;
	mov.f32 	%f17, 0f00000000;
	mov.f32 	%f18, %f17;
	@%p6 bra 	$L__BB0_7;
	cvta.to.global.u64 	%rd1, %rd4;
	cvta.to.global.u64 	%rd2, %rd5;
	mov.f32 	%f18, 0f00000000;
	mov.b32 	%r32, 0;
	mov.u32 	%r31, %r3;
	mov.f32 	%f17, %f18;
$L__BB0_6:
	add.s32 	%r20, %r15, %r32;
	ld.shared.s8 	%r21, [%r20];
	add.s32 	%r22, %r15, %r31;
	ld.shared.s8 	%r23, [%r22];
	sub.s32 	%r24, %r21, %r23;
	cvt.u16.u32 	%rs3, %r24;
	add.s16 	%rs4, %rs3, 4;
	shr.u16 	%rs5, %rs4, 14;
	add.s16 	%rs6, %rs4, %rs5;
	and.b16  	%rs7, %rs6, -4;
	sub.s16 	%rs8, %rs4, %rs7;
	cvt.s32.s16 	%r25, %rs8;
	mul.wide.s32 	%rd6, %r25, 4;
	add.s64 	%rd7, %rd1, %rd6;
	ld.global.f32 	%f9, [%rd7];
	add.f32 	%f17, %f17, %f9;
	add.s64 	%rd8, %rd2, %rd6;
	ld.global.f32 	%f10, [%rd8];
	add.f32 	%f18, %f18, %f10;
	add.s32 	%r32, %r32, 1;
	add.s32 	%r31, %r31, 1;
	setp.ne.s32 	%p7, %r31, 6;
	@%p7 bra 	$L__BB0_6;
$L__BB0_7:
	mul.f32 	%f11, %f18, %f18;
	fma.rn.f32 	%f12, %f17, %f17, %f11;
	sqrt.rn.f32 	%f13, %f12;
	mov.b32 	%r13, %f13;
	setp.lt.s32 	%p8, %r13, 0;
	@%p8 bra 	$L__BB0_9;
	atom.shared.max.s32 	%r27, [_ZZ6kernelPfS_S_E3max], %r13;
	bra.uni 	$L__BB0_10;
$L__BB0_9:
	atom.shared.min.u32 	%r26, [_ZZ6kernelPfS_S_E3max], %r13;
$L__BB0_10:
	setp.ne.s32 	%p9, %r3, 1;
	@%p9 bra 	$L__BB0_12;
	ld.shared.f32 	%f14, [_ZZ6kernelPfS_S_E3max];
	cvta.to.global.u64 	%rd9, %rd3;
	mul.wide.u32 	%rd10, %r1, 4;
	add.s64 	%rd11, %rd9, %rd10;
	st.global.f32 	[%rd11], %f14;
$L__BB0_12:
	ret;

}
	// .globl	_ZN6thrust24THRUST_300001_SM_1000_NS8cuda_cub4core6detail13_kernel_agentINS1_8__reduce11ReduceAgentINS0_12zip_iteratorIN4cuda3std3__45tupleIJPfNS0_17counting_iteratorIlNS0_11use_defaultESE_SE_EEEEEEEPNSB_IJflEEESI_iNS1_9__extrema9arg_min_fIflNSA_4lessIfEEEEEEJSH_SJ_iSO_EEEvDpT0_
.visible .entry _ZN6thrust24THRUST_300001_SM_1000_NS8cuda_cub4core6detail13_kernel_agentINS1_8__reduce11ReduceAgentINS0_12zip_iteratorIN4cuda3std3__45tupleIJPfNS0_17counting_iteratorIlNS0_11use_defaultESE_SE_EEEEEEEPNSB_IJflEEESI_iNS1_9__extrema9arg_min_fIflNSA_4lessIfEEEEEEJSH_SJ_iSO_EEEvDpT0_(
	.param .align 8 .b8 _ZN6thrust24THRUST_300001_SM_1000_NS8cuda_cub4core6detail13_kernel_agentINS1_8__reduce11ReduceAgentINS0_12zip_iteratorIN4cuda3std3__45tupleIJPfNS0_17counting_iteratorIlNS0_11use_defaultESE_SE_EEEEEEEPNSB_IJflEEESI_iNS1_9__extrema9arg_min_fIflNSA_4lessIfEEEEEEJSH_SJ_iSO_EEEvDpT0__param_0[16],
	.param .u64 .ptr .align 1 _ZN6thrust24THRUST_300001_SM_1000_NS8cuda_cub4core6detail13_kernel_agentINS1_8__reduce11ReduceAgentINS0_12zip_iteratorIN4cuda3std3__45tupleIJPfNS0_17counting_iteratorIlNS0_11use_defaultESE_SE_EEEEEEEPNSB_IJflEEESI_iNS1_9__extrema9arg_min_fIflNSA_4lessIfEEEEEEJSH_SJ_iSO_EEEvDpT0__param_1,
	.param .u32 _ZN6thrust24THRUST_300001_SM_1000_NS8cuda_cub4core6detail13_kernel_agentINS1_8__reduce11ReduceAgentINS0_12zip_iteratorIN4cuda3std3__45tupleIJPfNS0_17counting_iteratorIlNS0_11use_defaultESE_SE_EEEEEEEPNSB_IJflEEESI_iNS1_9__extrema9arg_min_fIflNSA_4lessIfEEEEEEJSH_SJ_iSO_EEEvDpT0__param_2,
	.param .align 1 .b8 _ZN6thrust24THRUST_300001_SM_1000_NS8cuda_cub4core6detail13_kernel_agentINS1_8__reduce11ReduceAgentINS0_12zip_iteratorIN4cuda3std3__45tupleIJPfNS0_17counting_iteratorIlNS0_11use_defaultESE_SE_EEEEEEEPNSB_IJflEEESI_iNS1_9__extrema9arg_min_fIflNSA_4lessIfEEEEEEJSH_SJ_iSO_EEEvDpT0__param_3[1]
)
.maxntid 256
{
	.reg .pred 	%p<223>;
	.reg .b32 	%r<400>;
	.reg .b32 	%f<243>;
	.reg .b64 	%rd<306>;

	ld.param.u64 	%rd198, [_ZN6thrust24THRUST_300001_SM_1000_NS8cuda_cub4core6detail13_kernel_agentINS1_8__reduce11ReduceAgentINS0_12zip_iteratorIN4cuda3std3__45tupleIJPfNS0_17counting_iteratorIlNS0_11use_defaultESE_SE_EEEEEEEPNSB_IJflEEESI_iNS1_9__extrema9arg_min_fIflNSA_4lessIfEEEEEEJSH_SJ_iSO_EEEvDpT0__param_0+8];
	ld.param.u64 	%rd197, [_ZN6thrust24THRUST_300001_SM_1000_NS8cuda_cub4core6detail13_kernel_agentINS1_8__reduce11ReduceAgentINS0_12zip_iteratorIN4cuda3std3__45tupleIJPfNS0_17counting_iteratorIlNS0_11use_defaultESE_SE_EEEEEEEPNSB_IJflEEESI_iNS1_9__extrema9arg_min_fIflNSA_4lessIfEEEEEEJSH_SJ_iSO_EEEvDpT0__param_0];
	ld.param.u32 	%r36, [_ZN6thrust24THRUST_300001_SM_1000_NS8cuda_cub4core6detail13_kernel_agentINS1_8__reduce11ReduceAgentINS0_12zip_iteratorIN4cuda3std3__45tupleIJPfNS0_17counting_iteratorIlNS0_11use_defaultESE_SE_EEEEEEEPNSB_IJflEEESI_iNS1_9__extrema9arg_min_fIflNSA_4lessIfEEEEEEJSH_SJ_iSO_EEEvDpT0__param_2];
	setp.eq.s32 	%p1, %r36, 0;
	@%p1 bra 	$L__BB1_200;
	cvta.to.global.u64 	%rd1, %rd197;
	setp.gt.s32 	%p2, %r36, 1279;
	@%p2 bra 	$L__BB1_112;
	mov.u32 	%r1, %tid.x;
	setp.ge.s32 	%p96, %r1, %r36;
	mov.f32 	%f188, 0f00000000;
	mov.b64 	%rd246, 0;
	mov.u32 	%r391, %r1;
	@%p96 bra 	$L__BB1_4;
	cvt.u64.u32 	%rd222, %r1;
	mul.wide.u32 	%rd223, %r1, 4;
	add.s64 	%rd224, %rd1, %rd223;
	add.s64 	%rd246, %rd198, %rd222;
	ld.global.f32 	%f188, [%rd224];
	add.s32 	%r391, %r1, 256;
$L__BB1_4:
	setp.ge.s32 	%p97, %r391, %r36;
	@%p97 bra 	$L__BB1_26;
	not.b32 	%r160, %r391;
	add.s32 	%r4, %r36, %r160;
	and.b32  	%r161, %r4, 768;
	setp.eq.s32 	%p98, %r161, 768;
	@%p98 bra 	$L__BB1_11;
	cvt.u64.u32 	%rd226, %r391;
	add.s64 	%rd237, %rd198, %rd226;
	mul.wide.u32 	%rd227, %r391, 4;
	add.s64 	%rd236, %rd1, %rd227;
	shr.u32 	%r162, %r4, 8;
	add.s32 	%r163, %r162, 1;
	and.b32  	%r164, %r163, 3;
	neg.s32 	%r389, %r164;
$L__BB1_7:
	.pragma "nounroll";
	mov.u64 	%rd9, %rd246;
	mov.f32 	%f3, %f188;
	ld.global.f32 	%f4, [%rd236];
	setp.lt.f32 	%p99, %f3, %f4;
	@%p99 bra 	$L__BB1_10;
	setp.lt.f32 	%p100, %f4, %f3;
	mov.u64 	%rd246, %rd237;
	mov.f32 	%f188, %f4;
	@%p100 bra 	$L__BB1_10;
	setp.lt.s64 	%p101, %rd9, %rd237;
	min.s64 	%rd246, %rd9, %rd237;
	selp.f32 	%f188, %f3, %f4, %p101;
$L__BB1_10:
	add.s32 	%r391, %r391, 256;
	add.s64 	%rd237, %rd237, 256;
	add.s64 	%rd236, %rd236, 1024;
	add.s32 	%r389, %r389, 1;
	setp.ne.s32 	%p102, %r389, 0;
	@%p102 bra 	$L__BB1_7;
$L__BB1_11:
	setp.lt.u32 	%p103, %r4, 768;
	@%p103 bra 	$L__BB1_26;
	add.s32 	%r392, %r391, 512;
$L__BB1_13:
	mov.u32 	%r12, %r392;
	add.s32 	%r165, %r12, -512;
	cvt.s64.s32 	%rd228, %r165;
	mul.wide.s32 	%rd229, %r165, 4;
	add.s64 	%rd17, %rd1, %rd229;
	add.s64 	%rd18, %rd198, %rd228;
	ld.global.f32 	%f10, [%rd17];
	setp.lt.f32 	%p104, %f188, %f10;
	mov.u64 	%rd243, %rd246;
	mov.f32 	%f185, %f188;
	@%p104 bra 	$L__BB1_16;
	setp.lt.f32 	%p105, %f10, %f188;
	mov.u64 	%rd243, %rd18;
	mov.f32 	%f185, %f10;
	@%p105 bra 	$L__BB1_16;
	setp.lt.s64 	%p106, %rd246, %rd18;
	min.s64 	%rd243, %rd246, %rd18;
	selp.f32 	%f185, %f188, %f10, %p106;
$L__BB1_16:
	add.s32 	%r166, %r12, -256;
	cvt.s64.s32 	%rd230, %r166;
	add.s64 	%rd21, %rd198, %rd230;
	ld.global.f32 	%f13, [%rd17+1024];
	setp.lt.f32 	%p107, %f185, %f13;
	mov.u64 	%rd244, %rd243;
	mov.f32 	%f186, %f185;
	@%p107 bra 	$L__BB1_19;
	setp.lt.f32 	%p108, %f13, %f185;
	mov.u64 	%rd244, %rd21;
	mov.f32 	%f186, %f13;
	@%p108 bra 	$L__BB1_19;
	setp.lt.s64 	%p109, %rd243, %rd21;
	min.s64 	%rd244, %rd243, %rd21;
	selp.f32 	%f186, %f185, %f13, %p109;
$L__BB1_19:
	cvt.s64.s32 	%rd231, %r12;
	add.s64 	%rd24, %rd198, %rd231;
	ld.global.f32 	%f16, [%rd17+2048];
	setp.lt.f32 	%p110, %f186, %f16;
	mov.u64 	%rd245, %rd244;
	mov.f32 	%f187, %f186;
	@%p110 bra 	$L__BB1_22;
	setp.lt.f32 	%p111, %f16, %f186;
	mov.u64 	%rd245, %rd24;
	mov.f32 	%f187, %f16;
	@%p111 bra 	$L__BB1_22;
	setp.lt.s64 	%p112, %rd244, %rd24;
	min.s64 	%rd245, %rd244, %rd24;
	selp.f32 	%f187, %f186, %f16, %p112;
$L__BB1_22:
	add.s32 	%r167, %r12, 256;
	cvt.s64.s32 	%rd232, %r167;
	add.s64 	%rd27, %rd198, %rd232;
	ld.global.f32 	%f19, [%rd17+3072];
	setp.lt.f32 	%p113, %f187, %f19;
	mov.u64 	%rd246, %rd245;
	mov.f32 	%f188, %f187;
	@%p113 bra 	$L__BB1_25;
	setp.lt.f32 	%p114, %f19, %f187;
	mov.u64 	%rd246, %rd27;
	mov.f32 	%f188, %f19;
	@%p114 bra 	$L__BB1_25;
	setp.lt.s64 	%p115, %rd245, %rd27;
	min.s64 	%rd246, %rd245, %rd27;
	selp.f32 	%f188, %f187, %f19, %p115;
$L__BB1_25:
	add.s32 	%r392, %r12, 1024;
	add.s32 	%r168, %r12, 512;
	setp.lt.s32 	%p116, %r168, %r36;
	@%p116 bra 	$L__BB1_13;
$L__BB1_26:
	setp.lt.s32 	%p117, %r36, 256;
	@%p117 bra 	$L__BB1_66;
	// begin inline asm
	mov.u32 %r282, %laneid;
	// end inline asm
	mov.b32 	%r284, %f188;
	mov.b32 	%r300, 1;
	mov.b32 	%r301, 31;
	mov.b32 	%r302, -1;
	// begin inline asm
	shfl.sync.down.b32 %r283, %r284, %r300, %r301, %r302;
	// end inline asm
	mov.b32 	%f23, %r283;
	// begin inline asm
	shfl.sync.down.b32 %r288, %r289, %r300, %r301, %r302;
	// end inline asm
	mov.b64 	{%r294, %r299}, %rd246;
	// begin inline asm
	shfl.sync.down.b32 %r293, %r294, %r300, %r301, %r302;
	// end inline asm
	// begin inline asm
	shfl.sync.down.b32 %r298, %r299, %r300, %r301, %r302;
	// end inline asm
	mov.b64 	%rd31, {%r293, %r298};
	setp.gt.s32 	%p174, %r282, 30;
	setp.lt.f32 	%p175, %f188, %f23;
	or.pred  	%p176, %p174, %p175;
	mov.u64 	%rd248, %rd246;
	mov.f32 	%f190, %f188;
	@%p176 bra 	$L__BB1_30;
	setp.gt.f32 	%p177, %f188, %f23;
	mov.u64 	%rd248, %rd31;
	mov.f32 	%f190, %f23;
	@%p177 bra 	$L__BB1_30;
	setp.lt.s64 	%p178, %rd246, %rd31;
	min.s64 	%rd248, %rd246, %rd31;
	selp.f32 	%f190, %f188, %f23, %p178;
$L__BB1_30:
	mov.b32 	%r304, %f190;
	mov.b32 	%r320, 2;
	mov.b32 	%r321, 31;
	mov.b32 	%r322, -1;
	// begin inline asm
	shfl.sync.down.b32 %r303, %r304, %r320, %r321, %r322;
	// end inline asm
	mov.b32 	%f26, %r303;
	// begin inline asm
	shfl.sync.down.b32 %r308, %r309, %r320, %r321, %r322;
	// end inline asm
	mov.b64 	{%r314, %r319}, %rd248;
	// begin inline asm
	shfl.sync.down.b32 %r313, %r314, %r320, %r321, %r322;
	// end inline asm
	// begin inline asm
	shfl.sync.down.b32 %r318, %r319, %r320, %r321, %r322;
	// end inline asm
	mov.b64 	%rd34, {%r313, %r318};
	setp.gt.s32 	%p179, %r282, 29;
	setp.lt.f32 	%p180, %f190, %f26;
	or.pred  	%p181, %p179, %p180;
	mov.u64 	%rd249, %rd248;
	mov.f32 	%f191, %f190;
	@%p181 bra 	$L__BB1_33;
	setp.gt.f32 	%p182, %f190, %f26;
	mov.u64 	%rd249, %rd34;
	mov.f32 	%f191, %f26;
	@%p182 bra 	$L__BB1_33;
	setp.lt.s64 	%p183, %rd248, %rd34;
	min.s64 	%rd249, %rd248, %rd34;
	selp.f32 	%f191, %f190, %f26, %p183;
$L__BB1_33:
	mov.b32 	%r324, %f191;
	mov.b32 	%r340, 4;
	mov.b32 	%r341, 31;
	mov.b32 	%r342, -1;
	// begin inline asm
	shfl.sync.down.b32 %r323, %r324, %r340, %r341, %r342;
	// end inline asm
	mov.b32 	%f29, %r323;
	// begin inline asm
	shfl.sync.down.b32 %r328, %r329, %r340, %r341, %r342;
	// end inline asm
	mov.b64 	{%r334, %r339}, %rd249;
	// begin inline asm
	shfl.sync.down.b32 %r333, %r334, %r340, %r341, %r342;
	// end inline asm
	// begin inline asm
	shfl.sync.down.b32 %r338, %r339, %r340, %r341, %r342;
	// end inline asm
	mov.b64 	%rd37, {%r333, %r338};
	setp.gt.s32 	%p184, %r282, 27;
	setp.lt.f32 	%p185, %f191, %f29;
	or.pred  	%p186, %p184, %p185;
	mov.u64 	%rd250, %rd249;
	mov.f32 	%f192, %f191;
	@%p186 bra 	$L__BB1_36;
	setp.gt.f32 	%p187, %f191, %f29;
	mov.u64 	%rd250, %rd37;
	mov.f32 	%f192, %f29;
	@%p187 bra 	$L__BB1_36;
	setp.lt.s64 	%p188, %rd249, %rd37;
	min.s64 	%rd250, %rd249, %rd37;
	selp.f32 	%f192, %f191, %f29, %p188;
$L__BB1_36:
	mov.b32 	%r344, %f192;
	mov.b32 	%r360, 8;
	mov.b32 	%r361, 31;
	mov.b32 	%r362, -1;
	// begin inline asm
	shfl.sync.down.b32 %r343, %r344, %r360, %r361, %r362;
	// end inline asm
	mov.b32 	%f32, %r343;
	// begin inline asm
	shfl.sync.down.b32 %r348, %r349, %r360, %r361, %r362;
	// end inline asm
	mov.b64 	{%r354, %r359}, %rd250;
	// begin inline asm
	shfl.sync.down.b32 %r353, %r354, %r360, %r361, %r362;
	// end inline asm
	// begin inline asm
	shfl.sync.down.b32 %r358, %r359, %r360, %r361, %r362;
	// end inline asm
	mov.b64 	%rd40, {%r353, %r358};
	setp.gt.s32 	%p189, %r282, 23;
	setp.lt.f32 	%p190, %f192, %f32;
	or.pred  	%p191, %p189, %p190;
	mov.u64 	%rd251, %rd250;
	mov.f32 	%f193, %f192;
	@%p191 bra 	$L__BB1_39;
	setp.gt.f32 	%p192, %f192, %f32;
	mov.u64 	%rd251, %rd40;
	mov.f32 	%f193, %f32;
	@%p192 bra 	$L__BB1_39;
	setp.lt.s64 	%p193, %rd250, %rd40;
	min.s64 	%rd251, %rd250, %rd40;
	selp.f32 	%f193, %f192, %f32, %p193;
$L__BB1_39:
	mov.b32 	%r364, %f193;
	mov.b32 	%r380, 16;
	mov.b32 	%r381, 31;
	mov.b32 	%r382, -1;
	// begin inline asm
	shfl.sync.down.b32 %r363, %r364, %r380, %r381, %r382;
	// end inline asm
	mov.b32 	%f35, %r363;
	// begin inline asm
	shfl.sync.down.b32 %r368, %r369, %r380, %r381, %r382;
	// end inline asm
	mov.b64 	{%r374, %r379}, %rd251;
	// begin inline asm
	shfl.sync.down.b32 %r373, %r374, %r380, %r381, %r382;
	// end inline asm
	// begin inline asm
	shfl.sync.down.b32 %r378, %r379, %r380, %r381, %r382;
	// end inline asm
	mov.b64 	%rd43, {%r373, %r378};
	setp.gt.s32 	%p194, %r282, 15;
	setp.lt.f32 	%p195, %f193, %f35;
	or.pred  	%p196, %p194, %p195;
	mov.u64 	%rd305, %rd251;
	mov.f32 	%f242, %f193;
	@%p196 bra 	$L__BB1_42;
	setp.gt.f32 	%p197, %f193, %f35;
	mov.u64 	%rd305, %rd43;
	mov.f32 	%f242, %f35;
	@%p197 bra 	$L__BB1_42;
	setp.lt.s64 	%p198, %rd251, %rd43;
	min.s64 	%rd305, %rd251, %rd43;
	selp.f32 	%f242, %f193, %f35, %p198;
$L__BB1_42:
	setp.ne.s32 	%p199, %r282, 0;
	@%p199 bra 	$L__BB1_44;
	shr.u32 	%r383, %r1, 1;
	and.b32  	%r384, %r383, 496;
	mov.u32 	%r385, _ZN6thrust24THRUST_300001_SM_1000_NS8cuda_cub4core6detail5shmemE;
	add.s32 	%r386, %r385, %r384;
	st.shared.f32 	[%r386+8], %f242;
	st.shared.u64 	[%r386+16], %rd305;
$L__BB1_44:
	bar.sync 	0;
	setp.ne.s32 	%p200, %r1, 0;
	@%p200 bra 	$L__BB1_198;
	ld.shared.f32 	%f38, [_ZN6thrust24THRUST_300001_SM_1000_NS8cuda_cub4core6detail5shmemE+24];
	ld.shared.u64 	%rd46, [_ZN6thrust24THRUST_300001_SM_1000_NS8cuda_cub4core6detail5shmemE+32];
	setp.lt.f32 	%p201, %f242, %f38;
	mov.u64 	%rd253, %rd305;
	mov.f32 	%f195, %f242;
	@%p201 bra 	$L__BB1_48;
	setp.lt.f32 	%p202, %f38, %f242;
	mov.u64 	%rd253, %rd46;
	mov.f32 	%f195, %f38;
	@%p202 bra 	$L__BB1_48;
	setp.lt.s64 	%p203, %rd305, %rd46;
	min.s64 	%rd253, %rd305, %rd46;
	selp.f32 	%f195, %f242, %f38, %p203;
$L__BB1_48:
	ld.shared.f32 	%f41, [_ZN6thrust24THRUST_300001_SM_1000_NS8cuda_cub4core6detail5shmemE+40];
	ld.shared.u64 	%rd49, [_ZN6thrust24THRUST_300001_SM_1000_NS8cuda_cub4core6detail5shmemE+48];
	setp.lt.f32 	%p204, %f195, %f41;
	mov.u64 	%rd254, %rd253;
	mov.f32 	%f196, %f195;
	@%p204 bra 	$L__BB1_51;
	setp.lt.f32 	%p205, %f41, %f195;
	mov.u64 	%rd254, %rd49;
	mov.f32 	%f196, %f41;
	@%p205 bra 	$L__BB1_51;
	setp.lt.s64 	%p206, %rd253, %rd49;
	min.s64 	%rd254, %rd253, %rd49;
	selp.f32 	%f196, %f195, %f41, %p206;
$L__BB1_51:
	ld.shared.f32 	%f44, [_ZN6thrust24THRUST_300001_SM_1000_NS8cuda_cub4core6detail5shmemE+56];
	ld.shared.u64 	%rd52, [_ZN6thrust24THRUST_300001_SM_1000_NS8cuda_cub4core6detail5shmemE+64];
	setp.lt.f32 	%p207, %f196, %f44;
	mov.u64 	%rd255, %rd254;
	mov.f32 	%f197, %f196;
	@%p207 bra 	$L__BB1_54;
	setp.lt.f32 	%p208, %f44, %f196;
	mov.u64 	%rd255, %rd52;
	mov.f32 	%f197, %f44;
	@%p208 bra 	$L__BB1_54;
	setp.lt.s64 	%p209, %rd254, %rd52;
	min.s64 	%rd255, %rd254, %rd52;
	selp.f32 	%f197, %f196, %f44, %p209;
$L__BB1_54:
	ld.shared.f32 	%f47, [_ZN6thrust24THRUST_300001_SM_1000_NS8cuda_cub4core6detail5shmemE+72];
	ld.shared.u64 	%rd55, [_ZN6thrust24THRUST_300001_SM_1000_NS8cuda_cub4core6detail5shmemE+80];
	setp.lt.f32 	%p210, %f197, %f47;
	mov.u64 	%rd256, %rd255;
	mov.f32 	%f198, %f197;
	@%p210 bra 	$L__BB1_57;
	setp.lt.f32 	%p211, %f47, %f197;
	mov.u64 	%rd256, %rd55;
	mov.f32 	%f198, %f47;
	@%p211 bra 	$L__BB1_57;
	setp.lt.s64 	%p212, %rd255, %rd55;
	min.s64 	%rd256, %rd255, %rd55;
	selp.f32 	%f198, %f197, %f47, %p212;
$L__BB1_57:
	ld.shared.f32 	%f50, [_ZN6thrust24THRUST_300001_SM_1000_NS8cuda_cub4core6detail5shmemE+88];
	ld.shared.u64 	%rd58, [_ZN6thrust24THRUST_300001_SM_1000_NS8cuda_cub4core6detail5shmemE+96];
	setp.lt.f32 	%p213, %f198, %f50;
	mov.u64 	%rd257, %rd256;
	mov.f32 	%f199, %f198;
	@%p213 bra 	$L__BB1_60;
	setp.lt.f32 	%p214, %f50, %f198;
	mov.u64 	%rd257, %rd58;
	mov.f32 	%f199, %f50;
	@%p214 bra 	$L__BB1_60;
	setp.lt.s64 	%p215, %rd256, %rd58;
	min.s64 	%rd257, %rd256, %rd58;
	selp.f32 	%f199, %f198, %f50, %p215;
$L__BB1_60:
	ld.shared.f32 	%f53, [_ZN6thrust24THRUST_300001_SM_1000_NS8cuda_cub4core6detail5shmemE+104];
	ld.shared.u64 	%rd61, [_ZN6thrust24THRUST_300001_SM_1000_NS8cuda_cub4core6detail5shmemE+112];
	setp.lt.f32 	%p216, %f199, %f53;
	mov.u64 	%rd258, %rd257;
	mov.f32 	%f200, %f199;
	@%p216 bra 	$L__BB1_63;
	setp.lt.f32 	%p217, %f53, %f199;
	mov.u64 	%rd258, %rd61;
	mov.f32 	%f200, %f53;
	@%p217 bra 	$L__BB1_63;
	setp.lt.s64 	%p218, %rd257, %rd61;
	min.s64 	%rd258, %rd257, %rd61;
	selp.f32 	%f200, %f199, %f53, %p218;
$L__BB1_63:
	ld.shared.f32 	%f56, [_ZN6thrust24THRUST_300001_SM_1000_NS8cuda_cub4core6detail5shmemE+120];
	ld.shared.u64 	%rd64, [_ZN6thrust24THRUST_300001_SM_1000_NS8cuda_cub4core6detail5shmemE+128];
	setp.lt.f32 	%p219, %f200, %f56;
	mov.f32 	%f242, %f200;
	mov.u64 	%rd305, %rd258;
	@%p219 bra 	$L__BB1_198;
	setp.lt.f32 	%p220, %f56, %f200;
	mov.f32 	%f242, %f56;
	mov.u64 	%rd305, %rd64;
	@%p220 bra 	$L__BB1_198;
	setp.lt.s64 	%p221, %rd258, %rd64;
	min.s64 	%rd305, %rd258, %rd64;
	selp.f32 	%f242, %f200, %f56, %p221;
	bra.uni 	$L__BB1_198;
$L__BB1_66:
	// begin inline asm
	mov.u32 %r169, %laneid;
	// end inline asm
	and.b32  	%r190, %r1, 992;
	add.s32 	%r191, %r190, 32;
	setp.gt.s32 	%p118, %r191, %r36;
	not.b32 	%r192, %r190;
	add.s32 	%r193, %r36, %r192;
	selp.b32 	%r188, %r193, 31, %p118;
	mov.b32 	%r171, %f188;
	mov.b32 	%r187, 1;
	mov.b32 	%r189, -1;
	// begin inline asm
	shfl.sync.down.b32 %r170, %r171, %r187, %r188, %r189;
	// end inline asm
	mov.b32 	%f58, %r170;
	// begin inline asm
	shfl.sync.down.b32 %r175, %r176, %r187, %r188, %r189;
	// end inline asm
	mov.b64 	{%r181, %r186}, %rd246;
	// begin inline asm
	shfl.sync.down.b32 %r180, %r181, %r187, %r188, %r189;
	// end inline asm
	// begin inline asm
	shfl.sync.down.b32 %r185, %r186, %r187, %r188, %r189;
	// end inline asm
	mov.b64 	%rd66, {%r180, %r185};
	setp.ge.s32 	%p119, %r169, %r188;
	setp.lt.f32 	%p120, %f188, %f58;
	or.pred  	%p121, %p119, %p120;
	mov.u64 	%rd259, %rd246;
	mov.f32 	%f201, %f188;
	@%p121 bra 	$L__BB1_69;
	setp.gt.f32 	%p122, %f188, %f58;
	mov.u64 	%rd259, %rd66;
	mov.f32 	%f201, %f58;
	@%p122 bra 	$L__BB1_69;
	setp.lt.s64 	%p123, %rd246, %rd66;
	min.s64 	%rd259, %rd246, %rd66;
	selp.f32 	%f201, %f188, %f58, %p123;
$L__BB1_69:
	mov.b32 	%r195, %f201;
	mov.b32 	%r211, 2;
	mov.b32 	%r213, -1;
	// begin inline asm
	shfl.sync.down.b32 %r194, %r195, %r211, %r188, %r213;
	// end inline asm
	mov.b32 	%f61, %r194;
	// begin inline asm
	shfl.sync.down.b32 %r199, %r200, %r211, %r188, %r213;
	// end inline asm
	mov.b64 	{%r205, %r210}, %rd259;
	// begin inline asm
	shfl.sync.down.b32 %r204, %r205, %r211, %r188, %r213;
	// end inline asm
	// begin inline asm
	shfl.sync.down.b32 %r209, %r210, %r211, %r188, %r213;
	// end inline asm
	mov.b64 	%rd69, {%r204, %r209};
	add.s32 	%r214, %r169, 2;
	setp.gt.s32 	%p124, %r214, %r188;
	setp.lt.f32 	%p125, %f201, %f61;
	or.pred  	%p126, %p124, %p125;
	mov.f32 	%f202, %f201;
	mov.u64 	%rd260, %rd259;
	@%p126 bra 	$L__BB1_72;
	setp.gt.f32 	%p127, %f201, %f61;
	mov.f32 	%f202, %f61;
	mov.u64 	%rd260, %rd69;
	@%p127 bra 	$L__BB1_72;
	setp.lt.s64 	%p128, %rd259, %rd69;
	selp.f32 	%f202, %f201, %f61, %p128;
	min.s64 	%rd260, %rd259, %rd69;
$L__BB1_72:
	mov.b32 	%r216, %f202;
	mov.b32 	%r232, 4;
	mov.b32 	%r234, -1;
	// begin inline asm
	shfl.sync.down.b32 %r215, %r216, %r232, %r188, %r234;
	// end inline asm
	mov.b32 	%f64, %r215;
	// begin inline asm
	shfl.sync.down.b32 %r220, %r221, %r232, %r188, %r234;
	// end inline asm
	mov.b64 	{%r226, %r231}, %rd260;
	// begin inline asm
	shfl.sync.down.b32 %r225, %r226, %r232, %r188, %r234;
	// end inline asm
	// begin inline asm
	shfl.sync.down.b32 %r230, %r231, %r232, %r188, %r234;
	// end inline asm
	mov.b64 	%rd72, {%r225, %r230};
	add.s32 	%r235, %r169, 4;
	setp.gt.s32 	%p129, %r235, %r188;
	setp.lt.f32 	%p130, %f202, %f64;
	or.pred  	%p131, %p129, %p130;
	mov.f32 	%f203, %f202;
	mov.u64 	%rd261, %rd260;
	@%p131 bra 	$L__BB1_75;
	setp.gt.f32 	%p132, %f202, %f64;
	mov.f32 	%f203, %f64;
	mov.u64 	%rd261, %rd72;
	@%p132 bra 	$L__BB1_75;
	setp.lt.s64 	%p133, %rd260, %rd72;
	selp.f32 	%f203, %f202, %f64, %p133;
	min.s64 	%rd261, %rd260, %rd72;
$L__BB1_75:
	mov.b32 	%r237, %f203;
	mov.b32 	%r253, 8;
	mov.b32 	%r255, -1;
	// begin inline asm
	shfl.sync.down.b32 %r236, %r237, %r253, %r188, %r255;
	// end inline asm
	mov.b32 	%f67, %r236;
	// begin inline asm
	shfl.sync.down.b32 %r241, %r242, %r253, %r188, %r255;
	// end inline asm
	mov.b64 	{%r247, %r252}, %rd261;
	// begin inline asm
	shfl.sync.down.b32 %r246, %r247, %r253, %r188, %r255;
	// end inline asm
	// begin inline asm
	shfl.sync.down.b32 %r251, %r252, %r253, %r188, %r255;
	// end inline asm
	mov.b64 	%rd75, {%r246, %r251};
	add.s32 	%r256, %r169, 8;
	setp.gt.s32 	%p134, %r256, %r188;
	setp.lt.f32 	%p135, %f203, %f67;
	or.pred  	%p136, %p134, %p135;
	mov.f32 	%f204, %f203;
	mov.u64 	%rd262, %rd261;
	@%p136 bra 	$L__BB1_78;
	setp.gt.f32 	%p137, %f203, %f67;
	mov.f32 	%f204, %f67;
	mov.u64 	%rd262, %rd75;
	@%p137 bra 	$L__BB1_78;
	setp.lt.s64 	%p138, %rd261, %rd75;
	selp.f32 	%f204, %f203, %f67, %p138;
	min.s64 	%rd262, %rd261, %rd75;
$L__BB1_78:
	mov.b32 	%r258, %f204;
	mov.b32 	%r274, 16;
	mov.b32 	%r276, -1;
	// begin inline asm
	shfl.sync.down.b32 %r257, %r258, %r274, %r188, %r276;
	// end inline asm
	mov.b32 	%f70, %r257;
	// begin inline asm
	shfl.sync.down.b32 %r262, %r263, %r274, %r188, %r276;
	// end inline asm
	mov.b64 	{%r268, %r273}, %rd262;
	// begin inline asm
	shfl.sync.down.b32 %r267, %r268, %r274, %r188, %r276;
	// end inline asm
	// begin inline asm
	shfl.sync.down.b32 %r272, %r273, %r274, %r188, %r276;
	// end inline asm
	mov.b64 	%rd78, {%r267, %r272};
	add.s32 	%r277, %r169, 16;
	setp.gt.s32 	%p139, %r277, %r188;
	setp.lt.f32 	%p140, %f204, %f70;
	or.pred  	%p141, %p139, %p140;
	mov.f32 	%f242, %f204;
	mov.u64 	%rd305, %rd262;
	@%p141 bra 	$L__BB1_81;
	setp.gt.f32 	%p142, %f204, %f70;
	mov.f32 	%f242, %f70;
	mov.u64 	%rd305, %rd78;
	@%p142 bra 	$L__BB1_81;
	setp.lt.s64 	%p143, %rd262, %rd78;
	selp.f32 	%f242, %f204, %f70, %p143;
	min.s64 	%rd305, %rd262, %rd78;
$L__BB1_81:
	setp.ne.s32 	%p144, %r169, 0;
	@%p144 bra 	$L__BB1_83;
	shr.u32 	%r278, %r1, 1;
	and.b32  	%r279, %r278, 496;
	mov.u32 	%r280, _ZN6thrust24THRUST_300001_SM_1000_NS8cuda_cub4core6detail5shmemE;
	add.s32 	%r281, %r280, %r279;
	st.shared.f32 	[%r281+8], %f242;
	st.shared.u64 	[%r281+16], %rd305;
$L__BB1_83:
	bar.sync 	0;
	setp.ne.s32 	%p145, %r1, 0;
	@%p145 bra 	$L__BB1_198;
	setp.lt.s32 	%p146, %r36, 33;
	mov.f32 	%f206, %f242;
	mov.u64 	%rd264, %rd305;
	@%p146 bra 	$L__BB1_88;
	ld.shared.f32 	%f73, [_ZN6thrust24THRUST_300001_SM_1000_NS8cuda_cub4core6detail5shmemE+24];
	ld.shared.u64 	%rd81, [_ZN6thrust24THRUST_300001_SM_1000_NS8cuda_cub4core6detail5shmemE+32];
	setp.lt.f32 	%p147, %f242, %f73;
	mov.f32 	%f206, %f242;
	mov.u64 	%rd264, %rd305;
	@%p147 bra 	$L__BB1_88;
	setp.lt.f32 	%p148, %f73, %f242;
	mov.f32 	%f206, %f73;
	mov.u64 	%rd264, %rd81;
	@%p148 bra 	$L__BB1_88;
	setp.lt.s64 	%p149, %rd305, %rd81;
	selp.f32 	%f206, %f242, %f73, %p149;
	min.s64 	%rd264, %rd305, %rd81;
$L__BB1_88:
	setp.lt.s32 	%p150, %r36, 65;
	mov.f32 	%f207, %f206;
	mov.u64 	%rd265, %rd264;
	@%p150 bra 	$L__BB1_92;
	ld.shared.f32 	%f76, [_ZN6thrust24THRUST_300001_SM_1000_NS8cuda_cub4core6detail5shmemE+40];
	ld.shared.u64 	%rd84, [_ZN6thrust24THRUST_300001_SM_1000_NS8cuda_cub4core6detail5shmemE+48];
	setp.lt.f32 	%p151, %f206, %f76;
	mov.f32 	%f207, %f206;
	mov.u64 	%rd265, %rd264;
	@%p151 bra 	$L__BB1_92;
	setp.lt.f32 	%p152, %f76, %f206;
	mov.f32 	%f207, %f76;
	mov.u64 	%rd265, %rd84;
	@%p152 bra 	$L__BB1_92;
	setp.lt.s64 	%p153, %rd264, %rd84;
	selp.f32 	%f207, %f206, %f76, %p153;
	min.s64 	%rd265, %rd264, %rd84;
$L__BB1_92:
	setp.lt.s32 	%p154, %r36, 97;
	mov.f32 	%f208, %f207;
	mov.u64 	%rd266, %rd265;
	@%p154 bra 	$L__BB1_96;
	ld.shared.f32 	%f79, [_ZN6thrust24THRUST_300001_SM_1000_NS8cuda_cub4core6detail5shmemE+56];
	ld.shared.u64 	%rd87, [_ZN6thrust24THRUST_300001_SM_1000_NS8cuda_cub4core6detail5shmemE+64];
	setp.lt.f32 	%p155, %f207, %f79;
	mov.f32 	%f208, %f207;
	mov.u64 	%rd266, %rd265;
	@%p155 bra 	$L__BB1_96;
	setp.lt.f32 	%p156, %f79, %f207;
	mov.f32 	%f208, %f79;
	mov.u64 	%rd266, %rd87;
	@%p156 bra 	$L__BB1_96;
	setp.lt.s64 	%p157, %rd265, %rd87;
	selp.f32 	%f208, %f207, %f79, %p157;
	min.s64 	%rd266, %rd265, %rd87;
$L__BB1_96:
	setp.lt.s32 	%p158, %r36, 129;
	mov.f32 	%f209, %f208;
	mov.u64 	%rd267, %rd266;
	@%p158 bra 	$L__BB1_100;
	ld.shared.f32 	%f82, [_ZN6thrust24THRUST_300001_SM_1000_NS8cuda_cub4core6detail5shmemE+72];
	ld.shared.u64 	%rd90, [_ZN6thrust24THRUST_300001_SM_1000_NS8cuda_cub4core6detail5shmemE+80];
	setp.lt.f32 	%p159, %f208, %f82;
	mov.f32 	%f209, %f208;
	mov.u64 	%rd267, %rd266;
	@%p159 bra 	$L__BB1_100;
	setp.lt.f32 	%p160, %f82, %f208;
	mov.f32 	%f209, %f82;
	mov.u64 	%rd267, %rd90;
	@%p160 bra 	$L__BB1_100;
	setp.lt.s64 	%p161, %rd266, %rd90;
	selp.f32 	%f209, %f208, %f82, %p161;
	min.s64 	%rd267, %rd266, %rd90;
$L__BB1_100:
	setp.lt.s32 	%p162, %r36, 161;
	mov.f32 	%f210, %f209;
	mov.u64 	%rd268, %rd267;
	@%p162 bra 	$L__BB1_104;
	ld.shared.f32 	%f85, [_ZN6thrust24THRUST_300001_SM_1000_NS8cuda_cub4core6detail5shmemE+88];
	ld.shared.u64 	%rd93, [_ZN6thrust24THRUST_300001_SM_1000_NS8cuda_cub4core6detail5shmemE+96];
	setp.lt.f32 	%p163, %f209, %f85;
	mov.f32 	%f210, %f209;
	mov.u64 	%rd268, %rd267;
	@%p163 bra 	$L__BB1_104;
	setp.lt.f32 	%p164, %f85, %f209;
	mov.f32 	%f210, %f85;
	mov.u64 	%rd268, %rd93;
	@%p164 bra 	$L__BB1_104;
	setp.lt.s64 	%p165, %rd267, %rd93;
	selp.f32 	%f210, %f209, %f85, %p165;
	min.s64 	%rd268, %rd267, %rd93;
$L__BB1_104:
	setp.lt.s32 	%p166, %r36, 193;
	mov.f32 	%f211, %f210;
	mov.u64 	%rd269, %rd268;
	@%p166 bra 	$L__BB1_108;
	ld.shared.f32 	%f88, [_ZN6thrust24THRUST_300001_SM_1000_NS8cuda_cub4core6detail5shmemE+104];
	ld.shared.u64 	%rd96, [_ZN6thrust24THRUST_300001_SM_1000_NS8cuda_cub4core6detail5shmemE+112];
	setp.lt.f32 	%p167, %f210, %f88;
	mov.f32 	%f211, %f210;
	mov.u64 	%rd269, %rd268;
	@%p167 bra 	$L__BB1_108;
	setp.lt.f32 	%p168, %f88, %f210;
	mov.f32 	%f211, %f88;
	mov.u64 	%rd269, %rd96;
	@%p168 bra 	$L__BB1_108;
	setp.lt.s64 	%p169, %rd268, %rd96;
	selp.f32 	%f211, %f210, %f88, %p169;
	min.s64 	%rd269, %rd268, %rd96;
$L__BB1_108:
	setp.lt.s32 	%p170, %r36, 225;
	mov.f32 	%f242, %f211;
	mov.u64 	%rd305, %rd269;
	@%p170 bra 	$L__BB1_198;
	ld.shared.f32 	%f91, [_ZN6thrust24THRUST_300001_SM_1000_NS8cuda_cub4core6detail5shmemE+120];
	ld.shared.u64 	%rd99, [_ZN6thrust24THRUST_300001_SM_1000_NS8cuda_cub4core6detail5shmemE+128];
	setp.lt.f32 	%p171, %f211, %f91;
	mov.f32 	%f242, %f211;
	mov.u64 	%rd305, %rd269;
	@%p171 bra 	$L__BB1_198;
	setp.lt.f32 	%p172, %f91, %f211;
	mov.f32 	%f242, %f91;
	mov.u64 	%rd305, %rd99;
	@%p172 bra 	$L__BB1_198;
	setp.lt.s64 	%p173, %rd269, %rd99;
	selp.f32 	%f242, %f211, %f91, %p173;
	min.s64 	%rd305, %rd269, %rd99;
	bra.uni 	$L__BB1_198;
$L__BB1_112:
	mov.u32 	%r17, %tid.x;
	cvt.u64.u32 	%rd101, %r17;
	mul.wide.u32 	%rd200, %r17, 4;
	add.s64 	%rd102, %rd1, %rd200;
	ld.global.f32 	%f172, [%rd102];
	add.s32 	%r37, %r17, 256;
	cvt.u64.u32 	%rd201, %r37;
	ld.global.f32 	%f173, [%rd102+1024];
	add.s32 	%r38, %r17, 512;
	cvt.u64.u32 	%rd202, %r38;
	ld.global.f32 	%f174, [%rd102+2048];
	ld.global.f32 	%f93, [%rd102+3072];
	or.b32  	%r39, %r17, 1024;
	cvt.u64.u32 	%rd103, %r39;
	add.s64 	%rd104, %rd198, %rd103;
	ld.global.f32 	%f94, [%rd102+4096];
	setp.lt.f32 	%p3, %f173, %f172;
	selp.f32 	%f175, %f173, %f172, %p3;
	selp.b64 	%rd203, %rd201, %rd101, %p3;
	setp.lt.f32 	%p4, %f174, %f175;
	selp.f32 	%f95, %f174, %f175, %p4;
	selp.b64 	%rd105, %rd202, %rd203, %p4;
	setp.lt.f32 	%p5, %f95, %f93;
	mov.f32 	%f212, %f95;
	mov.u64 	%rd270, %rd105;
	@%p5 bra 	$L__BB1_115;
	add.s32 	%r40, %r17, 768;
	cvt.u64.u32 	%rd270, %r40;
	setp.lt.f32 	%p6, %f93, %f95;
	mov.f32 	%f212, %f93;
	@%p6 bra 	$L__BB1_115;
	mov.f32 	%f212, %f95;
	mov.u64 	%rd270, %rd105;
$L__BB1_115:
	add.s64 	%rd108, %rd198, %rd270;
	setp.lt.f32 	%p7, %f212, %f94;
	mov.f32 	%f229, %f212;
	mov.u64 	%rd292, %rd108;
	@%p7 bra 	$L__BB1_118;
	setp.lt.f32 	%p8, %f94, %f212;
	mov.f32 	%f229, %f94;
	mov.u64 	%rd292, %rd104;
	@%p8 bra 	$L__BB1_118;
	setp.lt.s64 	%p9, %rd270, %rd103;
	selp.f32 	%f229, %f212, %f94, %p9;
	selp.b64 	%rd292, %rd108, %rd104, %p9;
$L__BB1_118:
	setp.lt.u32 	%p10, %r36, 2560;
	mov.b32 	%r394, 1280;
	@%p10 bra 	$L__BB1_136;
	mov.b32 	%r394, 1280;
$L__BB1_120:
	mov.u32 	%r18, %r394;
	cvt.u64.u32 	%rd204, %r18;
	add.s64 	%rd205, %rd101, %rd204;
	mul.wide.u32 	%rd206, %r18, 4;
	add.s64 	%rd207, %rd102, %rd206;
	add.s64 	%rd112, %rd205, %rd198;
	ld.global.f32 	%f100, [%rd207];
	add.s64 	%rd113, %rd112, 256;
	ld.global.f32 	%f101, [%rd207+1024];
	add.s64 	%rd114, %rd112, 512;
	ld.global.f32 	%f102, [%rd207+2048];
	add.s64 	%rd115, %rd112, 768;
	ld.global.f32 	%f103, [%rd207+3072];
	add.s64 	%rd116, %rd112, 1024;
	ld.global.f32 	%f104, [%rd207+4096];
	setp.lt.f32 	%p11, %f229, %f100;
	mov.f32 	%f215, %f229;
	mov.u64 	%rd273, %rd292;
	@%p11 bra 	$L__BB1_123;
	setp.lt.f32 	%p12, %f100, %f229;
	mov.f32 	%f215, %f100;
	mov.u64 	%rd273, %rd112;
	@%p12 bra 	$L__BB1_123;
	setp.lt.s64 	%p13, %rd292, %rd112;
	selp.f32 	%f215, %f229, %f100, %p13;
	min.s64 	%rd273, %rd292, %rd112;
$L__BB1_123:
	setp.lt.f32 	%p14, %f215, %f101;
	mov.f32 	%f216, %f215;
	mov.u64 	%rd274, %rd273;
	@%p14 bra 	$L__BB1_126;
	setp.lt.f32 	%p15, %f101, %f215;
	mov.f32 	%f216, %f101;
	mov.u64 	%rd274, %rd113;
	@%p15 bra 	$L__BB1_126;
	setp.lt.s64 	%p16, %rd273, %rd113;
	selp.f32 	%f216, %f215, %f101, %p16;
	min.s64 	%rd274, %rd273, %rd113;
$L__BB1_126:
	setp.lt.f32 	%p17, %f216, %f102;
	mov.f32 	%f217, %f216;
	mov.u64 	%rd275, %rd274;
	@%p17 bra 	$L__BB1_129;
	setp.lt.f32 	%p18, %f102, %f216;
	mov.f32 	%f217, %f102;
	mov.u64 	%rd275, %rd114;
	@%p18 bra 	$L__BB1_129;
	setp.lt.s64 	%p19, %rd274, %rd114;
	selp.f32 	%f217, %f216, %f102, %p19;
	min.s64 	%rd275, %rd274, %rd114;
$L__BB1_129:
	setp.lt.f32 	%p20, %f217, %f103;
	mov.f32 	%f218, %f217;
	mov.u64 	%rd276, %rd275;
	@%p20 bra 	$L__BB1_132;
	setp.lt.f32 	%p21, %f103, %f217;
	mov.f32 	%f218, %f103;
	mov.u64 	%rd276, %rd115;
	@%p21 bra 	$L__BB1_132;
	setp.lt.s64 	%p22, %rd275, %rd115;
	selp.f32 	%f218, %f217, %f103, %p22;
	min.s64 	%rd276, %rd275, %rd115;
$L__BB1_132:
	setp.lt.f32 	%p23, %f218, %f104;
	mov.f32 	%f229, %f218;
	mov.u64 	%rd292, %rd276;
	@%p23 bra 	$L__BB1_135;
	setp.lt.f32 	%p24, %f104, %f218;
	mov.f32 	%f229, %f104;
	mov.u64 	%rd292, %rd116;
	@%p24 bra 	$L__BB1_135;
	setp.lt.s64 	%p25, %rd276, %rd116;
	selp.f32 	%f229, %f218, %f104, %p25;
	min.s64 	%rd292, %rd276, %rd116;
$L__BB1_135:
	add.s32 	%r394, %r18, 1280;
	add.s32 	%r43, %r18, 2560;
	setp.le.s32 	%p26, %r43, %r36;
	@%p26 bra 	$L__BB1_120;
$L__BB1_136:
	setp.le.s32 	%p27, %r36, %r394;
	@%p27 bra 	$L__BB1_159;
	sub.s32 	%r21, %r36, %r394;
	setp.ge.s32 	%p28, %r17, %r21;
	@%p28 bra 	$L__BB1_159;
	not.b32 	%r44, %r17;
	add.s32 	%r45, %r36, %r44;
	sub.s32 	%r22, %r45, %r394;
	and.b32  	%r46, %r22, 768;
	setp.eq.s32 	%p29, %r46, 768;
	mov.u32 	%r397, %r17;
	@%p29 bra 	$L__BB1_144;
	add.s32 	%r47, %r17, %r394;
	cvt.u64.u32 	%rd209, %r47;
	add.s64 	%rd280, %rd198, %rd209;
	mul.wide.u32 	%rd210, %r47, 4;
	add.s64 	%rd279, %rd1, %rd210;
	shr.u32 	%r48, %r22, 8;
	add.s32 	%r49, %r48, 1;
	and.b32  	%r50, %r49, 3;
	neg.s32 	%r395, %r50;
	mov.u32 	%r397, %r17;
$L__BB1_140:
	.pragma "nounroll";
	mov.u64 	%rd132, %rd292;
	mov.f32 	%f116, %f229;
	ld.global.f32 	%f117, [%rd279];
	setp.lt.f32 	%p30, %f116, %f117;
	@%p30 bra 	$L__BB1_143;
	setp.lt.f32 	%p31, %f117, %f116;
	mov.f32 	%f229, %f117;
	mov.u64 	%rd292, %rd280;
	@%p31 bra 	$L__BB1_143;
	setp.lt.s64 	%p32, %rd132, %rd280;
	selp.f32 	%f229, %f116, %f117, %p32;
	min.s64 	%rd292, %rd132, %rd280;
$L__BB1_143:
	add.s32 	%r397, %r397, 256;
	add.s64 	%rd280, %rd280, 256;
	add.s64 	%rd279, %rd279, 1024;
	add.s32 	%r395, %r395, 1;
	setp.ne.s32 	%p33, %r395, 0;
	@%p33 bra 	$L__BB1_140;
$L__BB1_144:
	setp.lt.u32 	%p34, %r22, 768;
	@%p34 bra 	$L__BB1_159;
	add.s32 	%r398, %r397, %r394;
	cvt.u64.u32 	%rd211, %r398;
	add.s64 	%rd287, %rd198, %rd211;
	cvt.u64.u32 	%rd212, %r397;
	cvt.u64.u32 	%rd213, %r394;
	add.s64 	%rd214, %rd212, %rd213;
	shl.b64 	%rd215, %rd214, 2;
	add.s64 	%rd216, %rd215, %rd1;
	add.s64 	%rd286, %rd216, 3072;
	mul.wide.u32 	%rd217, %r398, 4;
	add.s64 	%rd285, %rd1, %rd217;
	add.s32 	%r399, %r397, 512;
$L__BB1_146:
	mov.u32 	%r32, %r399;
	ld.global.f32 	%f123, [%rd285];
	setp.lt.f32 	%p35, %f229, %f123;
	mov.f32 	%f226, %f229;
	mov.u64 	%rd289, %rd292;
	@%p35 bra 	$L__BB1_149;
	setp.lt.f32 	%p36, %f123, %f229;
	mov.f32 	%f226, %f123;
	mov.u64 	%rd289, %rd287;
	@%p36 bra 	$L__BB1_149;
	setp.lt.s64 	%p37, %rd292, %rd287;
	selp.f32 	%f226, %f229, %f123, %p37;
	min.s64 	%rd289, %rd292, %rd287;
$L__BB1_149:
	add.s32 	%r51, %r398, 256;
	cvt.u64.u32 	%rd218, %r51;
	add.s64 	%rd148, %rd198, %rd218;
	ld.global.f32 	%f126, [%rd286+-2048];
	setp.lt.f32 	%p38, %f226, %f126;
	mov.f32 	%f227, %f226;
	mov.u64 	%rd290, %rd289;
	@%p38 bra 	$L__BB1_152;
	setp.lt.f32 	%p39, %f126, %f226;
	mov.f32 	%f227, %f126;
	mov.u64 	%rd290, %rd148;
	@%p39 bra 	$L__BB1_152;
	setp.lt.s64 	%p40, %rd289, %rd148;
	selp.f32 	%f227, %f226, %f126, %p40;
	min.s64 	%rd290, %rd289, %rd148;
$L__BB1_152:
	add.s32 	%r52, %r398, 512;
	cvt.u64.u32 	%rd219, %r52;
	add.s64 	%rd151, %rd198, %rd219;
	ld.global.f32 	%f129, [%rd286+-1024];
	setp.lt.f32 	%p41, %f227, %f129;
	mov.f32 	%f228, %f227;
	mov.u64 	%rd291, %rd290;
	@%p41 bra 	$L__BB1_155;
	setp.lt.f32 	%p42, %f129, %f227;
	mov.f32 	%f228, %f129;
	mov.u64 	%rd291, %rd151;
	@%p42 bra 	$L__BB1_155;
	setp.lt.s64 	%p43, %rd290, %rd151;
	selp.f32 	%f228, %f227, %f129, %p43;
	min.s64 	%rd291, %rd290, %rd151;
$L__BB1_155:
	add.s32 	%r53, %r398, 768;
	cvt.u64.u32 	%rd220, %r53;
	add.s64 	%rd154, %rd198, %rd220;
	ld.global.f32 	%f132, [%rd286];
	setp.lt.f32 	%p44, %f228, %f132;
	mov.f32 	%f229, %f228;
	mov.u64 	%rd292, %rd291;
	@%p44 bra 	$L__BB1_158;
	setp.lt.f32 	%p45, %f132, %f228;
	mov.f32 	%f229, %f132;
	mov.u64 	%rd292, %rd154;
	@%p45 bra 	$L__BB1_158;
	setp.lt.s64 	%p46, %rd291, %rd154;
	selp.f32 	%f229, %f228, %f132, %p46;
	min.s64 	%rd292, %rd291, %rd154;
$L__BB1_158:
	add.s64 	%rd287, %rd287, 1024;
	add.s64 	%rd286, %rd286, 4096;
	add.s64 	%rd285, %rd285, 4096;
	add.s32 	%r399, %r32, 1024;
	add.s32 	%r54, %r32, 512;
	add.s32 	%r398, %r398, 1024;
	setp.lt.s32 	%p47, %r54, %r21;
	@%p47 bra 	$L__BB1_146;
$L__BB1_159:
	// begin inline asm
	mov.u32 %r55, %laneid;
	// end inline asm
	mov.b32 	%r57, %f229;
	mov.b32 	%r73, 1;
	mov.b32 	%r74, 31;
	mov.b32 	%r75, -1;
	// begin inline asm
	shfl.sync.down.b32 %r56, %r57, %r73, %r74, %r75;
	// end inline asm
	mov.b32 	%f136, %r56;
	// begin inline asm
	shfl.sync.down.b32 %r61, %r62, %r73, %r74, %r75;
	// end inline asm
	mov.b64 	{%r67, %r72}, %rd292;
	// begin inline asm
	shfl.sync.down.b32 %r66, %r67, %r73, %r74, %r75;
	// end inline asm
	// begin inline asm
	shfl.sync.down.b32 %r71, %r72, %r73, %r74, %r75;
	// end inline asm
	mov.b64 	%rd161, {%r66, %r71};
	setp.gt.s32 	%p48, %r55, 30;
	setp.lt.f32 	%p49, %f229, %f136;
	or.pred  	%p50, %p48, %p49;
	mov.f32 	%f231, %f229;
	mov.u64 	%rd294, %rd292;
	@%p50 bra 	$L__BB1_162;
	setp.gt.f32 	%p51, %f229, %f136;
	mov.f32 	%f231, %f136;
	mov.u64 	%rd294, %rd161;
	@%p51 bra 	$L__BB1_162;
	setp.lt.s64 	%p52, %rd292, %rd161;
	selp.f32 	%f231, %f229, %f136, %p52;
	min.s64 	%rd294, %rd292, %rd161;
$L__BB1_162:
	mov.b32 	%r77, %f231;
	mov.b32 	%r93, 2;
	mov.b32 	%r94, 31;
	mov.b32 	%r95, -1;
	// begin inline asm
	shfl.sync.down.b32 %r76, %r77, %r93, %r94, %r95;
	// end inline asm
	mov.b32 	%f139, %r76;
	// begin inline asm
	shfl.sync.down.b32 %r81, %r82, %r93, %r94, %r95;
	// end inline asm
	mov.b64 	{%r87, %r92}, %rd294;
	// begin inline asm
	shfl.sync.down.b32 %r86, %r87, %r93, %r94, %r95;
	// end inline asm
	// begin inline asm
	shfl.sync.down.b32 %r91, %r92, %r93, %r94, %r95;
	// end inline asm
	mov.b64 	%rd164, {%r86, %r91};
	setp.gt.s32 	%p53, %r55, 29;
	setp.lt.f32 	%p54, %f231, %f139;
	or.pred  	%p55, %p53, %p54;
	mov.f32 	%f232, %f231;
	mov.u64 	%rd295, %rd294;
	@%p55 bra 	$L__BB1_165;
	setp.gt.f32 	%p56, %f231, %f139;
	mov.f32 	%f232, %f139;
	mov.u64 	%rd295, %rd164;
	@%p56 bra 	$L__BB1_165;
	setp.lt.s64 	%p57, %rd294, %rd164;
	selp.f32 	%f232, %f231, %f139, %p57;
	min.s64 	%rd295, %rd294, %rd164;
$L__BB1_165:
	mov.b32 	%r97, %f232;
	mov.b32 	%r113, 4;
	mov.b32 	%r114, 31;
	mov.b32 	%r115, -1;
	// begin inline asm
	shfl.sync.down.b32 %r96, %r97, %r113, %r114, %r115;
	// end inline asm
	mov.b32 	%f142, %r96;
	// begin inline asm
	shfl.sync.down.b32 %r101, %r102, %r113, %r114, %r115;
	// end inline asm
	mov.b64 	{%r107, %r112}, %rd295;
	// begin inline asm
	shfl.sync.down.b32 %r106, %r107, %r113, %r114, %r115;
	// end inline asm
	// begin inline asm
	shfl.sync.down.b32 %r111, %r112, %r113, %r114, %r115;
	// end inline asm
	mov.b64 	%rd167, {%r106, %r111};
	setp.gt.s32 	%p58, %r55, 27;
	setp.lt.f32 	%p59, %f232, %f142;
	or.pred  	%p60, %p58, %p59;
	mov.f32 	%f233, %f232;
	mov.u64 	%rd296, %rd295;
	@%p60 bra 	$L__BB1_168;
	setp.gt.f32 	%p61, %f232, %f142;
	mov.f32 	%f233, %f142;
	mov.u64 	%rd296, %rd167;
	@%p61 bra 	$L__BB1_168;
	setp.lt.s64 	%p62, %rd295, %rd167;
	selp.f32 	%f233, %f232, %f142, %p62;
	min.s64 	%rd296, %rd295, %rd167;
$L__BB1_168:
	mov.b32 	%r117, %f233;
	mov.b32 	%r133, 8;
	mov.b32 	%r134, 31;
	mov.b32 	%r135, -1;
	// begin inline asm
	shfl.sync.down.b32 %r116, %r117, %r133, %r134, %r135;
	// end inline asm
	mov.b32 	%f145, %r116;
	// begin inline asm
	shfl.sync.down.b32 %r121, %r122, %r133, %r134, %r135;
	// end inline asm
	mov.b64 	{%r127, %r132}, %rd296;
	// begin inline asm
	shfl.sync.down.b32 %r126, %r127, %r133, %r134, %r135;
	// end inline asm
	// begin inline asm
	shfl.sync.down.b32 %r131, %r132, %r133, %r134, %r135;
	// end inline asm
	mov.b64 	%rd170, {%r126, %r131};
	setp.gt.s32 	%p63, %r55, 23;
	setp.lt.f32 	%p64, %f233, %f145;
	or.pred  	%p65, %p63, %p64;
	mov.f32 	%f234, %f233;
	mov.u64 	%rd297, %rd296;
	@%p65 bra 	$L__BB1_171;
	setp.gt.f32 	%p66, %f233, %f145;
	mov.f32 	%f234, %f145;
	mov.u64 	%rd297, %rd170;
	@%p66 bra 	$L__BB1_171;
	setp.lt.s64 	%p67, %rd296, %rd170;
	selp.f32 	%f234, %f233, %f145, %p67;
	min.s64 	%rd297, %rd296, %rd170;
$L__BB1_171:
	mov.b32 	%r137, %f234;
	mov.b32 	%r153, 16;
	mov.b32 	%r154, 31;
	mov.b32 	%r155, -1;
	// begin inline asm
	shfl.sync.down.b32 %r136, %r137, %r153, %r154, %r155;
	// end inline asm
	mov.b32 	%f148, %r136;
	// begin inline asm
	shfl.sync.down.b32 %r141, %r142, %r153, %r154, %r155;
	// end inline asm
	mov.b64 	{%r147, %r152}, %rd297;
	// begin inline asm
	shfl.sync.down.b32 %r146, %r147, %r153, %r154, %r155;
	// end inline asm
	// begin inline asm
	shfl.sync.down.b32 %r151, %r152, %r153, %r154, %r155;
	// end inline asm
	mov.b64 	%rd173, {%r146, %r151};
	setp.gt.s32 	%p68, %r55, 15;
	setp.lt.f32 	%p69, %f234, %f148;
	or.pred  	%p70, %p68, %p69;
	mov.f32 	%f242, %f234;
	mov.u64 	%rd305, %rd297;
	@%p70 bra 	$L__BB1_174;
	setp.gt.f32 	%p71, %f234, %f148;
	mov.f32 	%f242, %f148;
	mov.u64 	%rd305, %rd173;
	@%p71 bra 	$L__BB1_174;
	setp.lt.s64 	%p72, %rd297, %rd173;
	selp.f32 	%f242, %f234, %f148, %p72;
	min.s64 	%rd305, %rd297, %rd173;
$L__BB1_174:
	setp.ne.s32 	%p73, %r55, 0;
	@%p73 bra 	$L__BB1_176;
	shr.u32 	%r156, %r17, 1;
	and.b32  	%r157, %r156, 496;
	mov.u32 	%r158, _ZN6thrust24THRUST_300001_SM_1000_NS8cuda_cub4core6detail5shmemE;
	add.s32 	%r159, %r158, %r157;
	st.shared.f32 	[%r159+8], %f242;
	st.shared.u64 	[%r159+16], %rd305;
$L__BB1_176:
	bar.sync 	0;
	setp.ne.s32 	%p74, %r17, 0;
	@%p74 bra 	$L__BB1_198;
	ld.shared.f32 	%f151, [_ZN6thrust24THRUST_300001_SM_1000_NS8cuda_cub4core6detail5shmemE+24];
	ld.shared.u64 	%rd176, [_ZN6thrust24THRUST_300001_SM_1000_NS8cuda_cub4core6detail5shmemE+32];
	setp.lt.f32 	%p75, %f242, %f151;
	mov.f32 	%f236, %f242;
	mov.u64 	%rd299, %rd305;
	@%p75 bra 	$L__BB1_180;
	setp.lt.f32 	%p76, %f151, %f242;
	mov.f32 	%f236, %f151;
	mov.u64 	%rd299, %rd176;
	@%p76 bra 	$L__BB1_180;
	setp.lt.s64 	%p77, %rd305, %rd176;
	selp.f32 	%f236, %f242, %f151, %p77;
	min.s64 	%rd299, %rd305, %rd176;
$L__BB1_180:
	ld.shared.f32 	%f154, [_ZN6thrust24THRUST_300001_SM_1000_NS8cuda_cub4core6detail5shmemE+40];
	ld.shared.u64 	%rd179, [_ZN6thrust24THRUST_300001_SM_1000_NS8cuda_cub4core6detail5shmemE+48];
	setp.lt.f32 	%p78, %f236, %f154;
	mov.f32 	%f237, %f236;
	mov.u64 	%rd300, %rd299;
	@%p78 bra 	$L__BB1_183;
	setp.lt.f32 	%p79, %f154, %f236;
	mov.f32 	%f237, %f154;
	mov.u64 	%rd300, %rd179;
	@%p79 bra 	$L__BB1_183;
	setp.lt.s64 	%p80, %rd299, %rd179;
	selp.f32 	%f237, %f236, %f154, %p80;
	min.s64 	%rd300, %rd299, %rd179;
$L__BB1_183:
	ld.shared.f32 	%f157, [_ZN6thrust24THRUST_300001_SM_1000_NS8cuda_cub4core6detail5shmemE+56];
	ld.shared.u64 	%rd182, [_ZN6thrust24THRUST_300001_SM_1000_NS8cuda_cub4core6detail5shmemE+64];
	setp.lt.f32 	%p81, %f237, %f157;
	mov.f32 	%f238, %f237;
	mov.u64 	%rd301, %rd300;
	@%p81 bra 	$L__BB1_186;
	setp.lt.f32 	%p82, %f157, %f237;
	mov.f32 	%f238, %f157;
	mov.u64 	%rd301, %rd182;
	@%p82 bra 	$L__BB1_186;
	setp.lt.s64 	%p83, %rd300, %rd182;
	selp.f32 	%f238, %f237, %f157, %p83;
	min.s64 	%rd301, %rd300, %rd182;
$L__BB1_186:
	ld.shared.f32 	%f160, [_ZN6thrust24THRUST_300001_SM_1000_NS8cuda_cub4core6detail5shmemE+72];
	ld.shared.u64 	%rd185, [_ZN6thrust24THRUST_300001_SM_1000_NS8cuda_cub4core6detail5shmemE+80];
	setp.lt.f32 	%p84, %f238, %f160;
	mov.f32 	%f239, %f238;
	mov.u64 	%rd302, %rd301;
	@%p84 bra 	$L__BB1_189;
	setp.lt.f32 	%p85, %f160, %f238;
	mov.f32 	%f239, %f160;
	mov.u64 	%rd302, %rd185;
	@%p85 bra 	$L__BB1_189;
	setp.lt.s64 	%p86, %rd301, %rd185;
	selp.f32 	%f239, %f238, %f160, %p86;
	min.s64 	%rd302, %rd301, %rd185;
$L__BB1_189:
	ld.shared.f32 	%f163, [_ZN6thrust24THRUST_300001_SM_1000_NS8cuda_cub4core6detail5shmemE+88];
	ld.shared.u64 	%rd188, [_ZN6thrust24THRUST_300001_SM_1000_NS8cuda_cub4core6detail5shmemE+96];
	setp.lt.f32 	%p87, %f239, %f163;
	mov.f32 	%f240, %f239;
	mov.u64 	%rd303, %rd302;
	@%p87 bra 	$L__BB1_192;
	setp.lt.f32 	%p88, %f163, %f239;
	mov.f32 	%f240, %f163;
	mov.u64 	%rd303, %rd188;
	@%p88 bra 	$L__BB1_192;
	setp.lt.s64 	%p89, %rd302, %rd188;
	selp.f32 	%f240, %f239, %f163, %p89;
	min.s64 	%rd303, %rd302, %rd188;
$L__BB1_192:
	ld.shared.f32 	%f166, [_ZN6thrust24THRUST_300001_SM_1000_NS8cuda_cub4core6detail5shmemE+104];
	ld.shared.u64 	%rd191, [_ZN6thrust24THRUST_300001_SM_1000_NS8cuda_cub4core6detail5shmemE+112];
	setp.lt.f32 	%p90, %f240, %f166;
	mov.f32 	%f241, %f240;
	mov.u64 	%rd304, %rd303;
	@%p90 bra 	$L__BB1_195;
	setp.lt.f32 	%p91, %f166, %f240;
	mov.f32 	%f241, %f166;
	mov.u64 	%rd304, %rd191;
	@%p91 bra 	$L__BB1_195;
	setp.lt.s64 	%p92, %rd303, %rd191;
	selp.f32 	%f241, %f240, %f166, %p92;
	min.s64 	%rd304, %rd303, %rd191;
$L__BB1_195:
	ld.shared.f32 	%f169, [_ZN6thrust24THRUST_300001_SM_1000_NS8cuda_cub4core6detail5shmemE+120];
	ld.shared.u64 	%rd194, [_ZN6thrust24THRUST_300001_SM_1000_NS8cuda_cub4core6detail5shmemE+128];
	setp.lt.f32 	%p93, %f241, %f169;
	mov.f32 	%f242, %f241;
	mov.u64 	%rd305, %rd304;
	@%p93 bra 	$L__BB1_198;
	setp.lt.f32 	%p94, %f169, %f241;
	mov.f32 	%f242, %f169;
	mov.u64 	%rd305, %rd194;
	@%p94 bra 	$L__BB1_198;
	setp.lt.s64 	%p95, %rd304, %rd194;
	selp.f32 	%f242, %f241, %f169, %p95;
	min.s64 	%rd305, %rd304, %rd194;
$L__BB1_198:
	mov.u32 	%r387, %tid.x;
	setp.ne.s32 	%p222, %r387, 0;
	@%p222 bra 	$L__BB1_200;
	ld.param.u64 	%rd234, [_ZN6thrust24THRUST_300001_SM_1000_NS8cuda_cub4core6detail13_kernel_agentINS1_8__reduce11ReduceAgentINS0_12zip_iteratorIN4cuda3std3__45tupleIJPfNS0_17counting_iteratorIlNS0_11use_defaultESE_SE_EEEEEEEPNSB_IJflEEESI_iNS1_9__extrema9arg_min_fIflNSA_4lessIfEEEEEEJSH_SJ_iSO_EEEvDpT0__param_1];
	cvta.to.global.u64 	%rd233, %rd234;
	st.global.f32 	[%rd233], %f242;
	st.global.u64 	[%rd233+8], %rd305;
$L__BB1_200:
	ret;

}
	// .globl	_ZN6thrust24THRUST_300001_SM_1000_NS8cuda_cub4core6detail13_kernel_agentINS1_8__reduce11ReduceAgentINS0_12zip_iteratorIN4cuda3std3__45tupleIJPfNS0_17counting_iteratorIlNS0_11use_defaultESE_SE_EEEEEEEPNSB_IJflEEESI_iNS1_9__extrema9arg_min_fIflNSA_4lessIfEEEEEEJSH_SJ_iN3cub18CUB_300001_SM_100013GridEvenShareIiEENSR_9GridQueueIjEESO_EEEvDpT0_
.visible .entry _ZN6thrust24THRUST_300001_SM_1000_NS8cuda_cub4core6detail13_kernel_agentINS1_8__reduce11ReduceAgentINS0_12zip_iteratorIN4cuda3std3__45tupleIJPfNS0_17counting_iteratorIlNS0_11use_defaultESE_SE_EEEEEEEPNSB_IJflEEESI_iNS1_9__extrema9arg_min_fIflNSA_4lessIfEEEEEEJSH_SJ_iN3cub18CUB_300001_SM_100013GridEvenShareIiEENSR_9GridQueueIjEESO_EEEvDpT0_(
	.param .align 8 .b8 _ZN6thrust24THRUST_300001_SM_1000_NS8cuda_cub4core6detail13_kernel_agentINS1_8__reduce11ReduceAgentINS0_12zip_iteratorIN4cuda3std3__45tupleIJPfNS0_17counting_iteratorIlNS0_11use_defaultESE_SE_EEEEEEEPNSB_IJflEEESI_iNS1_9__extrema9arg_min_fIflNSA_4lessIfEEEEEEJSH_SJ_iN3cub18CUB_300001_SM_100013GridEvenShareIiEENSR_9GridQueueIjEESO_EEEvDpT0__param_0[16],
	.param .u64 .ptr .align 1 _ZN6thrust24THRUST_300001_SM_1000_NS8cuda_cub4core6detail13_kernel_agentINS1_8__reduce11ReduceAgentINS0_12zip_iteratorIN4cuda3std3__45tupleIJPfNS0_17counting_iteratorIlNS0_11use_defaultESE_SE_EEEEEEEPNSB_IJflEEESI_iNS1_9__extrema9arg_min_fIflNSA_4lessIfEEEEEEJSH_SJ_iN3cub18CUB_300001_SM_100013GridEvenShareIiEENSR_9GridQueueIjEESO_EEEvDpT0__param_1,
	.param .u32 _ZN6thrust24THRUST_300001_SM_1000_NS8cuda_cub4core6detail13_kernel_agentINS1_8__reduce11ReduceAgentINS0_12zip_iteratorIN4cuda3std3__45tupleIJPfNS0_17counting_iteratorIlNS0_11use_defaultESE_SE_EEEEEEEPNSB_IJflEEESI_iNS1_9__extrema9arg_min_fIflNSA_4lessIfEEEEEEJSH_SJ_iN3cub18CUB_300001_SM_100013GridEvenShareIiEENSR_9GridQueueIjEESO_EEEvDpT0__param_2,
	.param .align 4 .b8 _ZN6thrust24THRUST_300001_SM_1000_NS8cuda_cub4core6detail13_kernel_agentINS1_8__reduce11ReduceAgentINS0_12zip_iteratorIN4cuda3std3__45tupleIJPfNS0_17counting_iteratorIlNS0_11use_defaultESE_SE_EEEEEEEPNSB_IJflEEESI_iNS1_9__extrema9arg_min_fIflNSA_4lessIfEEEEEEJSH_SJ_iN3cub18CUB_300001_SM_100013GridEvenShareIiEENSR_9GridQueueIjEESO_EEEvDpT0__param_3[40],
	.param .align 8 .b8 _ZN6thrust24THRUST_300001_SM_1000_NS8cuda_cub4core6detail13_kernel_agentINS1_8__reduce11ReduceAgentINS0_12zip_iteratorIN4cuda3std3__45tupleIJPfNS0_17counting_iteratorIlNS0_11use_defaultESE_SE_EEEEEEEPNSB_IJflEEESI_iNS1_9__extrema9arg_min_fIflNSA_4lessIfEEEEEEJSH_SJ_iN3cub18CUB_300001_SM_100013GridEvenShareIiEENSR_9GridQueueIjEESO_EEEvDpT0__param_4[8],
	.param .align 1 .b8 _ZN6thrust24THRUST_300001_SM_1000_NS8cuda_cub4core6detail13_kernel_agentINS1_8__reduce11ReduceAgentINS0_12zip_iteratorIN4cuda3std3__45tupleIJPfNS0_17counting_iteratorIlNS0_11use_defaultESE_SE_EEEEEEEPNSB_IJflEEESI_iNS1_9__extrema9arg_min_fIflNSA_4lessIfEEEEEEJSH_SJ_iN3cub18CUB_300001_SM_100013GridEvenShareIiEENSR_9GridQueueIjEESO_EEEvDpT0__param_5[1]
)
.maxntid 256
{
	.reg .pred 	%p<225>;
	.reg .b32 	%r<437>;
	.reg .b32 	%f<243>;
	.reg .b64 	%rd<287>;

	ld.param.u64 	%rd3, [_ZN6thrust24THRUST_300001_SM_1000_NS8cuda_cub4core6detail13_kernel_agentINS1_8__reduce11ReduceAgentINS0_12zip_iteratorIN4cuda3std3__45tupleIJPfNS0_17counting_iteratorIlNS0_11use_defaultESE_SE_EEEEEEEPNSB_IJflEEESI_iNS1_9__extrema9arg_min_fIflNSA_4lessIfEEEEEEJSH_SJ_iN3cub18CUB_300001_SM_100013GridEvenShareIiEENSR_9GridQueueIjEESO_EEEvDpT0__param_0+8];
	ld.param.u64 	%rd184, [_ZN6thrust24THRUST_300001_SM_1000_NS8cuda_cub4core6detail13_kernel_agentINS1_8__reduce11ReduceAgentINS0_12zip_iteratorIN4cuda3std3__45tupleIJPfNS0_17counting_iteratorIlNS0_11use_defaultESE_SE_EEEEEEEPNSB_IJflEEESI_iNS1_9__extrema9arg_min_fIflNSA_4lessIfEEEEEEJSH_SJ_iN3cub18CUB_300001_SM_100013GridEvenShareIiEENSR_9GridQueueIjEESO_EEEvDpT0__param_0];
	ld.param.u64 	%rd185, [_ZN6thrust24THRUST_300001_SM_1000_NS8cuda_cub4core6detail13_kernel_agentINS1_8__reduce11ReduceAgentINS0_12zip_iteratorIN4cuda3std3__45tupleIJPfNS0_17counting_iteratorIlNS0_11use_defaultESE_SE_EEEEEEEPNSB_IJflEEESI_iNS1_9__extrema9arg_min_fIflNSA_4lessIfEEEEEEJSH_SJ_iN3cub18CUB_300001_SM_100013GridEvenShareIiEENSR_9GridQueueIjEESO_EEEvDpT0__param_4];
	ld.param.u32 	%r66, [_ZN6thrust24THRUST_300001_SM_1000_NS8cuda_cub4core6detail13_kernel_agentINS1_8__reduce11ReduceAgentINS0_12zip_iteratorIN4cuda3std3__45tupleIJPfNS0_17counting_iteratorIlNS0_11use_defaultESE_SE_EEEEEEEPNSB_IJflEEESI_iNS1_9__extrema9arg_min_fIflNSA_4lessIfEEEEEEJSH_SJ_iN3cub18CUB_300001_SM_100013GridEvenShareIiEENSR_9GridQueueIjEESO_EEEvDpT0__param_2];
	cvta.to.global.u64 	%rd1, %rd185;
	cvta.to.global.u64 	%rd2, %rd184;
	mov.u32 	%r1, %ctaid.x;
	mul.lo.s32 	%r2, %r1, 1280;
	mov.u32 	%r67, %nctaid.x;
	mul.lo.s32 	%r3, %r67, 1280;
	add.s32 	%r68, %r2, 1280;
	setp.le.s32 	%p1, %r68, %r66;
	@%p1 bra 	$L__BB2_111;
	sub.s32 	%r4, %r66, %r2;
	mov.u32 	%r5, %tid.x;
	setp.ge.s32 	%p98, %r5, %r4;
	mov.f32 	%f188, 0f00000000;
	mov.b64 	%rd232, 0;
	mov.u32 	%r420, %r5;
	@%p98 bra 	$L__BB2_3;
	add.s32 	%r190, %r2, %r5;
	cvt.s64.s32 	%rd207, %r190;
	mul.wide.s32 	%rd208, %r190, 4;
	add.s64 	%rd209, %rd2, %rd208;
	add.s64 	%rd232, %rd3, %rd207;
	ld.global.f32 	%f188, [%rd209];
	add.s32 	%r420, %r5, 256;
$L__BB2_3:
	setp.ge.s32 	%p99, %r420, %r4;
	@%p99 bra 	$L__BB2_25;
	not.b32 	%r191, %r420;
	add.s32 	%r192, %r66, %r191;
	sub.s32 	%r8, %r192, %r2;
	and.b32  	%r193, %r8, 768;
	setp.eq.s32 	%p100, %r193, 768;
	@%p100 bra 	$L__BB2_10;
	add.s32 	%r418, %r420, %r2;
	shr.u32 	%r194, %r8, 8;
	add.s32 	%r195, %r194, 1;
	and.b32  	%r196, %r195, 3;
	neg.s32 	%r417, %r196;
$L__BB2_6:
	.pragma "nounroll";
	mov.u64 	%rd6, %rd232;
	mov.f32 	%f3, %f188;
	cvt.s64.s32 	%rd211, %r418;
	add.s64 	%rd7, %rd3, %rd211;
	mul.wide.s32 	%rd212, %r418, 4;
	add.s64 	%rd213, %rd2, %rd212;
	ld.global.f32 	%f4, [%rd213];
	setp.lt.f32 	%p101, %f3, %f4;
	@%p101 bra 	$L__BB2_9;
	setp.lt.f32 	%p102, %f4, %f3;
	mov.u64 	%rd232, %rd7;
	mov.f32 	%f188, %f4;
	@%p102 bra 	$L__BB2_9;
	setp.lt.s64 	%p103, %rd6, %rd7;
	min.s64 	%rd232, %rd6, %rd7;
	selp.f32 	%f188, %f3, %f4, %p103;
$L__BB2_9:
	add.s32 	%r420, %r420, 256;
	add.s32 	%r418, %r418, 256;
	add.s32 	%r417, %r417, 1;
	setp.ne.s32 	%p104, %r417, 0;
	@%p104 bra 	$L__BB2_6;
$L__BB2_10:
	setp.lt.u32 	%p105, %r8, 768;
	@%p105 bra 	$L__BB2_25;
	add.s32 	%r421, %r420, %r2;
	add.s32 	%r424, %r421, 256;
	add.s32 	%r423, %r421, 512;
	add.s32 	%r422, %r421, 768;
	add.s64 	%rd12, %rd2, 2048;
$L__BB2_12:
	cvt.s64.s32 	%rd214, %r424;
	add.s64 	%rd14, %rd3, %rd214;
	cvt.s64.s32 	%rd215, %r423;
	add.s64 	%rd15, %rd3, %rd215;
	cvt.s64.s32 	%rd216, %r422;
	add.s64 	%rd16, %rd3, %rd216;
	cvt.s64.s32 	%rd217, %r421;
	mul.wide.s32 	%rd218, %r421, 4;
	add.s64 	%rd17, %rd12, %rd218;
	add.s64 	%rd18, %rd3, %rd217;
	ld.global.f32 	%f10, [%rd17+-2048];
	setp.lt.f32 	%p106, %f188, %f10;
	mov.u64 	%rd229, %rd232;
	mov.f32 	%f185, %f188;
	@%p106 bra 	$L__BB2_15;
	setp.lt.f32 	%p107, %f10, %f188;
	mov.u64 	%rd229, %rd18;
	mov.f32 	%f185, %f10;
	@%p107 bra 	$L__BB2_15;
	setp.lt.s64 	%p108, %rd232, %rd18;
	min.s64 	%rd229, %rd232, %rd18;
	selp.f32 	%f185, %f188, %f10, %p108;
$L__BB2_15:
	ld.global.f32 	%f13, [%rd17+-1024];
	setp.lt.f32 	%p109, %f185, %f13;
	mov.u64 	%rd230, %rd229;
	mov.f32 	%f186, %f185;
	@%p109 bra 	$L__BB2_18;
	setp.lt.f32 	%p110, %f13, %f185;
	mov.u64 	%rd230, %rd14;
	mov.f32 	%f186, %f13;
	@%p110 bra 	$L__BB2_18;
	setp.lt.s64 	%p111, %rd229, %rd14;
	min.s64 	%rd230, %rd229, %rd14;
	selp.f32 	%f186, %f185, %f13, %p111;
$L__BB2_18:
	ld.global.f32 	%f16, [%rd17];
	setp.lt.f32 	%p112, %f186, %f16;
	mov.u64 	%rd231, %rd230;
	mov.f32 	%f187, %f186;
	@%p112 bra 	$L__BB2_21;
	setp.lt.f32 	%p113, %f16, %f186;
	mov.u64 	%rd231, %rd15;
	mov.f32 	%f187, %f16;
	@%p113 bra 	$L__BB2_21;
	setp.lt.s64 	%p114, %rd230, %rd15;
	min.s64 	%rd231, %rd230, %rd15;
	selp.f32 	%f187, %f186, %f16, %p114;
$L__BB2_21:
	ld.global.f32 	%f19, [%rd17+1024];
	setp.lt.f32 	%p115, %f187, %f19;
	mov.u64 	%rd232, %rd231;
	mov.f32 	%f188, %f187;
	@%p115 bra 	$L__BB2_24;
	setp.lt.f32 	%p116, %f19, %f187;
	mov.u64 	%rd232, %rd16;
	mov.f32 	%f188, %f19;
	@%p116 bra 	$L__BB2_24;
	setp.lt.s64 	%p117, %rd231, %rd16;
	min.s64 	%rd232, %rd231, %rd16;
	selp.f32 	%f188, %f187, %f19, %p117;
$L__BB2_24:
	add.s32 	%r420, %r420, 1024;
	add.s32 	%r424, %r424, 1024;
	add.s32 	%r423, %r423, 1024;
	add.s32 	%r422, %r422, 1024;
	add.s32 	%r421, %r421, 1024;
	setp.lt.s32 	%p118, %r420, %r4;
	@%p118 bra 	$L__BB2_12;
$L__BB2_25:
	setp.lt.s32 	%p119, %r4, 256;
	@%p119 bra 	$L__BB2_65;
	// begin inline asm
	mov.u32 %r310, %laneid;
	// end inline asm
	mov.b32 	%r312, %f188;
	mov.b32 	%r328, 1;
	mov.b32 	%r329, 31;
	mov.b32 	%r330, -1;
	// begin inline asm
	shfl.sync.down.b32 %r311, %r312, %r328, %r329, %r330;
	// end inline asm
	mov.b32 	%f23, %r311;
	// begin inline asm
	shfl.sync.down.b32 %r316, %r317, %r328, %r329, %r330;
	// end inline asm
	mov.b64 	{%r322, %r327}, %rd232;
	// begin inline asm
	shfl.sync.down.b32 %r321, %r322, %r328, %r329, %r330;
	// end inline asm
	// begin inline asm
	shfl.sync.down.b32 %r326, %r327, %r328, %r329, %r330;
	// end inline asm
	mov.b64 	%rd28, {%r321, %r326};
	setp.gt.s32 	%p176, %r310, 30;
	setp.lt.f32 	%p177, %f188, %f23;
	or.pred  	%p178, %p176, %p177;
	mov.u64 	%rd234, %rd232;
	mov.f32 	%f190, %f188;
	@%p178 bra 	$L__BB2_29;
	setp.gt.f32 	%p179, %f188, %f23;
	mov.u64 	%rd234, %rd28;
	mov.f32 	%f190, %f23;
	@%p179 bra 	$L__BB2_29;
	setp.lt.s64 	%p180, %rd232, %rd28;
	min.s64 	%rd234, %rd232, %rd28;
	selp.f32 	%f190, %f188, %f23, %p180;
$L__BB2_29:
	mov.b32 	%r332, %f190;
	mov.b32 	%r348, 2;
	mov.b32 	%r349, 31;
	mov.b32 	%r350, -1;
	// begin inline asm
	shfl.sync.down.b32 %r331, %r332, %r348, %r349, %r350;
	// end inline asm
	mov.b32 	%f26, %r331;
	// begin inline asm
	shfl.sync.down.b32 %r336, %r337, %r348, %r349, %r350;
	// end inline asm
	mov.b64 	{%r342, %r347}, %rd234;
	// begin inline asm
	shfl.sync.down.b32 %r341, %r342, %r348, %r349, %r350;
	// end inline asm
	// begin inline asm
	shfl.sync.down.b32 %r346, %r347, %r348, %r349, %r350;
	// end inline asm
	mov.b64 	%rd31, {%r341, %r346};
	setp.gt.s32 	%p181, %r310, 29;
	setp.lt.f32 	%p182, %f190, %f26;
	or.pred  	%p183, %p181, %p182;
	mov.u64 	%rd235, %rd234;
	mov.f32 	%f191, %f190;
	@%p183 bra 	$L__BB2_32;
	setp.gt.f32 	%p184, %f190, %f26;
	mov.u64 	%rd235, %rd31;
	mov.f32 	%f191, %f26;
	@%p184 bra 	$L__BB2_32;
	setp.lt.s64 	%p185, %rd234, %rd31;
	min.s64 	%rd235, %rd234, %rd31;
	selp.f32 	%f191, %f190, %f26, %p185;
$L__BB2_32:
	mov.b32 	%r352, %f191;
	mov.b32 	%r368, 4;
	mov.b32 	%r369, 31;
	mov.b32 	%r370, -1;
	// begin inline asm
	shfl.sync.down.b32 %r351, %r352, %r368, %r369, %r370;
	// end inline asm
	mov.b32 	%f29, %r351;
	// begin inline asm
	shfl.sync.down.b32 %r356, %r357, %r368, %r369, %r370;
	// end inline asm
	mov.b64 	{%r362, %r367}, %rd235;
	// begin inline asm
	shfl.sync.down.b32 %r361, %r362, %r368, %r369, %r370;
	// end inline asm
	// begin inline asm
	shfl.sync.down.b32 %r366, %r367, %r368, %r369, %r370;
	// end inline asm
	mov.b64 	%rd34, {%r361, %r366};
	setp.gt.s32 	%p186, %r310, 27;
	setp.lt.f32 	%p187, %f191, %f29;
	or.pred  	%p188, %p186, %p187;
	mov.u64 	%rd236, %rd235;
	mov.f32 	%f192, %f191;
	@%p188 bra 	$L__BB2_35;
	setp.gt.f32 	%p189, %f191, %f29;
	mov.u64 	%rd236, %rd34;
	mov.f32 	%f192, %f29;
	@%p189 bra 	$L__BB2_35;
	setp.lt.s64 	%p190, %rd235, %rd34;
	min.s64 	%rd236, %rd235, %rd34;
	selp.f32 	%f192, %f191, %f29, %p190;
$L__BB2_35:
	mov.b32 	%r372, %f192;
	mov.b32 	%r388, 8;
	mov.b32 	%r389, 31;
	mov.b32 	%r390, -1;
	// begin inline asm
	shfl.sync.down.b32 %r371, %r372, %r388, %r389, %r390;
	// end inline asm
	mov.b32 	%f32, %r371;
	// begin inline asm
	shfl.sync.down.b32 %r376, %r377, %r388, %r389, %r390;
	// end inline asm
	mov.b64 	{%r382, %r387}, %rd236;
	// begin inline asm
	shfl.sync.down.b32 %r381, %r382, %r388, %r389, %r390;
	// end inline asm
	// begin inline asm
	shfl.sync.down.b32 %r386, %r387, %r388, %r389, %r390;
	// end inline asm
	mov.b64 	%rd37, {%r381, %r386};
	setp.gt.s32 	%p191, %r310, 23;
	setp.lt.f32 	%p192, %f192, %f32;
	or.pred  	%p193, %p191, %p192;
	mov.u64 	%rd237, %rd236;
	mov.f32 	%f193, %f192;
	@%p193 bra 	$L__BB2_38;
	setp.gt.f32 	%p194, %f192, %f32;
	mov.u64 	%rd237, %rd37;
	mov.f32 	%f193, %f32;
	@%p194 bra 	$L__BB2_38;
	setp.lt.s64 	%p195, %rd236, %rd37;
	min.s64 	%rd237, %rd236, %rd37;
	selp.f32 	%f193, %f192, %f32, %p195;
$L__BB2_38:
	mov.b32 	%r392, %f193;
	mov.b32 	%r408, 16;
	mov.b32 	%r409, 31;
	mov.b32 	%r410, -1;
	// begin inline asm
	shfl.sync.down.b32 %r391, %r392, %r408, %r409, %r410;
	// end inline asm
	mov.b32 	%f35, %r391;
	// begin inline asm
	shfl.sync.down.b32 %r396, %r397, %r408, %r409, %r410;
	// end inline asm
	mov.b64 	{%r402, %r407}, %rd237;
	// begin inline asm
	shfl.sync.down.b32 %r401, %r402, %r408, %r409, %r410;
	// end inline asm
	// begin inline asm
	shfl.sync.down.b32 %r406, %r407, %r408, %r409, %r410;
	// end inline asm
	mov.b64 	%rd40, {%r401, %r406};
	setp.gt.s32 	%p196, %r310, 15;
	setp.lt.f32 	%p197, %f193, %f35;
	or.pred  	%p198, %p196, %p197;
	mov.u64 	%rd286, %rd237;
	mov.f32 	%f242, %f193;
	@%p198 bra 	$L__BB2_41;
	setp.gt.f32 	%p199, %f193, %f35;
	mov.u64 	%rd286, %rd40;
	mov.f32 	%f242, %f35;
	@%p199 bra 	$L__BB2_41;
	setp.lt.s64 	%p200, %rd237, %rd40;
	min.s64 	%rd286, %rd237, %rd40;
	selp.f32 	%f242, %f193, %f35, %p200;
$L__BB2_41:
	setp.ne.s32 	%p201, %r310, 0;
	@%p201 bra 	$L__BB2_43;
	shr.u32 	%r411, %r5, 1;
	and.b32  	%r412, %r411, 496;
	mov.u32 	%r413, _ZN6thrust24THRUST_300001_SM_1000_NS8cuda_cub4core6detail5shmemE;
	add.s32 	%r414, %r413, %r412;
	st.shared.f32 	[%r414+8], %f242;
	st.shared.u64 	[%r414+16], %rd286;
$L__BB2_43:
	bar.sync 	0;
	setp.ne.s32 	%p202, %r5, 0;
	@%p202 bra 	$L__BB2_201;
	ld.shared.f32 	%f38, [_ZN6thrust24THRUST_300001_SM_1000_NS8cuda_cub4core6detail5shmemE+24];
	ld.shared.u64 	%rd43, [_ZN6thrust24THRUST_300001_SM_1000_NS8cuda_cub4core6detail5shmemE+32];
	setp.lt.f32 	%p203, %f242, %f38;
	mov.u64 	%rd239, %rd286;
	mov.f32 	%f195, %f242;
	@%p203 bra 	$L__BB2_47;
	setp.lt.f32 	%p204, %f38, %f242;
	mov.u64 	%rd239, %rd43;
	mov.f32 	%f195, %f38;
	@%p204 bra 	$L__BB2_47;
	setp.lt.s64 	%p205, %rd286, %rd43;
	min.s64 	%rd239, %rd286, %rd43;
	selp.f32 	%f195, %f242, %f38, %p205;
$L__BB2_47:
	ld.shared.f32 	%f41, [_ZN6thrust24THRUST_300001_SM_1000_NS8cuda_cub4core6detail5shmemE+40];
	ld.shared.u64 	%rd46, [_ZN6thrust24THRUST_300001_SM_1000_NS8cuda_cub4core6detail5shmemE+48];
	setp.lt.f32 	%p206, %f195, %f41;
	mov.u64 	%rd240, %rd239;
	mov.f32 	%f196, %f195;
	@%p206 bra 	$L__BB2_50;
	setp.lt.f32 	%p207, %f41, %f195;
	mov.u64 	%rd240, %rd46;
	mov.f32 	%f196, %f41;
	@%p207 bra 	$L__BB2_50;
	setp.lt.s64 	%p208, %rd239, %rd46;
	min.s64 	%rd240, %rd239, %rd46;
	selp.f32 	%f196, %f195, %f41, %p208;
$L__BB2_50:
	ld.shared.f32 	%f44, [_ZN6thrust24THRUST_300001_SM_1000_NS8cuda_cub4core6detail5shmemE+56];
	ld.shared.u64 	%rd49, [_ZN6thrust24THRUST_300001_SM_1000_NS8cuda_cub4core6detail5shmemE+64];
	setp.lt.f32 	%p209, %f196, %f44;
	mov.u64 	%rd241, %rd240;
	mov.f32 	%f197, %f196;
	@%p209 bra 	$L__BB2_53;
	setp.lt.f32 	%p210, %f44, %f196;
	mov.u64 	%rd241, %rd49;
	mov.f32 	%f197, %f44;
	@%p210 bra 	$L__BB2_53;
	setp.lt.s64 	%p211, %rd240, %rd49;
	min.s64 	%rd241, %rd240, %rd49;
	selp.f32 	%f197, %f196, %f44, %p211;
$L__BB2_53:
	ld.shared.f32 	%f47, [_ZN6thrust24THRUST_300001_SM_1000_NS8cuda_cub4core6detail5shmemE+72];
	ld.shared.u64 	%rd52, [_ZN6thrust24THRUST_300001_SM_1000_NS8cuda_cub4core6detail5shmemE+80];
	setp.lt.f32 	%p212, %f197, %f47;
	mov.u64 	%rd242, %rd241;
	mov.f32 	%f198, %f197;
	@%p212 bra 	$L__BB2_56;
	setp.lt.f32 	%p213, %f47, %f197;
	mov.u64 	%rd242, %rd52;
	mov.f32 	%f198, %f47;
	@%p213 bra 	$L__BB2_56;
	setp.lt.s64 	%p214, %rd241, %rd52;
	min.s64 	%rd242, %rd241, %rd52;
	selp.f32 	%f198, %f197, %f47, %p214;
$L__BB2_56:
	ld.shared.f32 	%f50, [_ZN6thrust24THRUST_300001_SM_1000_NS8cuda_cub4core6detail5shmemE+88];
	ld.shared.u64 	%rd55, [_ZN6thrust24THRUST_300001_SM_1000_NS8cuda_cub4core6detail5shmemE+96];
	setp.lt.f32 	%p215, %f198, %f50;
	mov.u64 	%rd243, %rd242;
	mov.f32 	%f199, %f198;
	@%p215 bra 	$L__BB2_59;
	setp.lt.f32 	%p216, %f50, %f198;
	mov.u64 	%rd243, %rd55;
	mov.f32 	%f199, %f50;
	@%p216 bra 	$L__BB2_59;
	setp.lt.s64 	%p217, %rd242, %rd55;
	min.s64 	%rd243, %rd242, %rd55;
	selp.f32 	%f199, %f198, %f50, %p217;
$L__BB2_59:
	ld.shared.f32 	%f53, [_ZN6thrust24THRUST_300001_SM_1000_NS8cuda_cub4core6detail5shmemE+104];
	ld.shared.u64 	%rd58, [_ZN6thrust24THRUST_300001_SM_1000_NS8cuda_cub4core6detail5shmemE+112];
	setp.lt.f32 	%p218, %f199, %f53;
	mov.u64 	%rd244, %rd243;
	mov.f32 	%f200, %f199;
	@%p218 bra 	$L__BB2_62;
	setp.lt.f32 	%p219, %f53, %f199;
	mov.u64 	%rd244, %rd58;
	mov.f32 	%f200, %f53;
	@%p219 bra 	$L__BB2_62;
	setp.lt.s64 	%p220, %rd243, %rd58;
	min.s64 	%rd244, %rd243, %rd58;
	selp.f32 	%f200, %f199, %f53, %p220;
$L__BB2_62:
	ld.shared.f32 	%f56, [_ZN6thrust24THRUST_300001_SM_1000_NS8cuda_cub4core6detail5shmemE+120];
	ld.shared.u64 	%rd61, [_ZN6thrust24THRUST_300001_SM_1000_NS8cuda_cub4core6detail5shmemE+128];
	setp.lt.f32 	%p221, %f200, %f56;
	mov.f32 	%f242, %f200;
	mov.u64 	%rd286, %rd244;
	@%p221 bra 	$L__BB2_201;
	setp.lt.f32 	%p222, %f56, %f200;
	mov.f32 	%f242, %f56;
	mov.u64 	%rd286, %rd61;
	@%p222 bra 	$L__BB2_201;
	setp.lt.s64 	%p223, %rd244, %rd61;
	min.s64 	%rd286, %rd244, %rd61;
	selp.f32 	%f242, %f200, %f56, %p223;
	bra.uni 	$L__BB2_201;
$L__BB2_65:
	// begin inline asm
	mov.u32 %r197, %laneid;
	// end inline asm
	and.b32  	%r218, %r5, 992;
	add.s32 	%r219, %r218, 32;
	setp.gt.s32 	%p120, %r219, %r4;
	not.b32 	%r220, %r218;
	add.s32 	%r221, %r4, %r220;
	selp.b32 	%r216, %r221, 31, %p120;
	mov.b32 	%r199, %f188;
	mov.b32 	%r215, 1;
	mov.b32 	%r217, -1;
	// begin inline asm
	shfl.sync.down.b32 %r198, %r199, %r215, %r216, %r217;
	// end inline asm
	mov.b32 	%f58, %r198;
	// begin inline asm
	shfl.sync.down.b32 %r203, %r204, %r215, %r216, %r217;
	// end inline asm
	mov.b64 	{%r209, %r214}, %rd232;
	// begin inline asm
	shfl.sync.down.b32 %r208, %r209, %r215, %r216, %r217;
	// end inline asm
	// begin inline asm
	shfl.sync.down.b32 %r213, %r214, %r215, %r216, %r217;
	// end inline asm
	mov.b64 	%rd63, {%r208, %r213};
	setp.ge.s32 	%p121, %r197, %r216;
	setp.lt.f32 	%p122, %f188, %f58;
	or.pred  	%p123, %p121, %p122;
	mov.f32 	%f201, %f188;
	mov.u64 	%rd245, %rd232;
	@%p123 bra 	$L__BB2_68;
	setp.gt.f32 	%p124, %f188, %f58;
	mov.f32 	%f201, %f58;
	mov.u64 	%rd245, %rd63;
	@%p124 bra 	$L__BB2_68;
	setp.lt.s64 	%p125, %rd232, %rd63;
	selp.f32 	%f201, %f188, %f58, %p125;
	min.s64 	%rd245, %rd232, %rd63;
$L__BB2_68:
	mov.b32 	%r223, %f201;
	mov.b32 	%r239, 2;
	mov.b32 	%r241, -1;
	// begin inline asm
	shfl.sync.down.b32 %r222, %r223, %r239, %r216, %r241;
	// end inline asm
	mov.b32 	%f61, %r222;
	// begin inline asm
	shfl.sync.down.b32 %r227, %r228, %r239, %r216, %r241;
	// end inline asm
	mov.b64 	{%r233, %r238}, %rd245;
	// begin inline asm
	shfl.sync.down.b32 %r232, %r233, %r239, %r216, %r241;
	// end inline asm
	// begin inline asm
	shfl.sync.down.b32 %r237, %r238, %r239, %r216, %r241;
	// end inline asm
	mov.b64 	%rd66, {%r232, %r237};
	add.s32 	%r242, %r197, 2;
	setp.gt.s32 	%p126, %r242, %r216;
	setp.lt.f32 	%p127, %f201, %f61;
	or.pred  	%p128, %p126, %p127;
	mov.f32 	%f202, %f201;
	mov.u64 	%rd246, %rd245;
	@%p128 bra 	$L__BB2_71;
	setp.gt.f32 	%p129, %f201, %f61;
	mov.f32 	%f202, %f61;
	mov.u64 	%rd246, %rd66;
	@%p129 bra 	$L__BB2_71;
	setp.lt.s64 	%p130, %rd245, %rd66;
	selp.f32 	%f202, %f201, %f61, %p130;
	min.s64 	%rd246, %rd245, %rd66;
$L__BB2_71:
	mov.b32 	%r244, %f202;
	mov.b32 	%r260, 4;
	mov.b32 	%r262, -1;
	// begin inline asm
	shfl.sync.down.b32 %r243, %r244, %r260, %r216, %r262;
	// end inline asm
	mov.b32 	%f64, %r243;
	// begin inline asm
	shfl.sync.down.b32 %r248, %r249, %r260, %r216, %r262;
	// end inline asm
	mov.b64 	{%r254, %r259}, %rd246;
	// begin inline asm
	shfl.sync.down.b32 %r253, %r254, %r260, %r216, %r262;
	// end inline asm
	// begin inline asm
	shfl.sync.down.b32 %r258, %r259, %r260, %r216, %r262;
	// end inline asm
	mov.b64 	%rd69, {%r253, %r258};
	add.s32 	%r263, %r197, 4;
	setp.gt.s32 	%p131, %r263, %r216;
	setp.lt.f32 	%p132, %f202, %f64;
	or.pred  	%p133, %p131, %p132;
	mov.f32 	%f203, %f202;
	mov.u64 	%rd247, %rd246;
	@%p133 bra 	$L__BB2_74;
	setp.gt.f32 	%p134, %f202, %f64;
	mov.f32 	%f203, %f64;
	mov.u64 	%rd247, %rd69;
	@%p134 bra 	$L__BB2_74;
	setp.lt.s64 	%p135, %rd246, %rd69;
	selp.f32 	%f203, %f202, %f64, %p135;
	min.s64 	%rd247, %rd246, %rd69;
$L__BB2_74:
	mov.b32 	%r265, %f203;
	mov.b32 	%r281, 8;
	mov.b32 	%r283, -1;
	// begin inline asm
	shfl.sync.down.b32 %r264, %r265, %r281, %r216, %r283;
	// end inline asm
	mov.b32 	%f67, %r264;
	// begin inline asm
	shfl.sync.down.b32 %r269, %r270, %r281, %r216, %r283;
	// end inline asm
	mov.b64 	{%r275, %r280}, %rd247;
	// begin inline asm
	shfl.sync.down.b32 %r274, %r275, %r281, %r216, %r283;
	// end inline asm
	// begin inline asm
	shfl.sync.down.b32 %r279, %r280, %r281, %r216, %r283;
	// end inline asm
	mov.b64 	%rd72, {%r274, %r279};
	add.s32 	%r284, %r197, 8;
	setp.gt.s32 	%p136, %r284, %r216;
	setp.lt.f32 	%p137, %f203, %f67;
	or.pred  	%p138, %p136, %p137;
	mov.f32 	%f204, %f203;
	mov.u64 	%rd248, %rd247;
	@%p138 bra 	$L__BB2_77;
	setp.gt.f32 	%p139, %f203, %f67;
	mov.f32 	%f204, %f67;
	mov.u64 	%rd248, %rd72;
	@%p139 bra 	$L__BB2_77;
	setp.lt.s64 	%p140, %rd247, %rd72;
	selp.f32 	%f204, %f203, %f67, %p140;
	min.s64 	%rd248, %rd247, %rd72;
$L__BB2_77:
	mov.b32 	%r286, %f204;
	mov.b32 	%r302, 16;
	mov.b32 	%r304, -1;
	// begin inline asm
	shfl.sync.down.b32 %r285, %r286, %r302, %r216, %r304;
	// end inline asm
	mov.b32 	%f70, %r285;
	// begin inline asm
	shfl.sync.down.b32 %r290, %r291, %r302, %r216, %r304;
	// end inline asm
	mov.b64 	{%r296, %r301}, %rd248;
	// begin inline asm
	shfl.sync.down.b32 %r295, %r296, %r302, %r216, %r304;
	// end inline asm
	// begin inline asm
	shfl.sync.down.b32 %r300, %r301, %r302, %r216, %r304;
	// end inline asm
	mov.b64 	%rd75, {%r295, %r300};
	add.s32 	%r305, %r197, 16;
	setp.gt.s32 	%p141, %r305, %r216;
	setp.lt.f32 	%p142, %f204, %f70;
	or.pred  	%p143, %p141, %p142;
	mov.f32 	%f242, %f204;
	mov.u64 	%rd286, %rd248;
	@%p143 bra 	$L__BB2_80;
	setp.gt.f32 	%p144, %f204, %f70;
	mov.f32 	%f242, %f70;
	mov.u64 	%rd286, %rd75;
	@%p144 bra 	$L__BB2_80;
	setp.lt.s64 	%p145, %rd248, %rd75;
	selp.f32 	%f242, %f204, %f70, %p145;
	min.s64 	%rd286, %rd248, %rd75;
$L__BB2_80:
	setp.ne.s32 	%p146, %r197, 0;
	@%p146 bra 	$L__BB2_82;
	shr.u32 	%r306, %r5, 1;
	and.b32  	%r307, %r306, 496;
	mov.u32 	%r308, _ZN6thrust24THRUST_300001_SM_1000_NS8cuda_cub4core6detail5shmemE;
	add.s32 	%r309, %r308, %r307;
	st.shared.f32 	[%r309+8], %f242;
	st.shared.u64 	[%r309+16], %rd286;
$L__BB2_82:
	bar.sync 	0;
	setp.ne.s32 	%p147, %r5, 0;
	@%p147 bra 	$L__BB2_201;
	setp.lt.s32 	%p148, %r4, 33;
	mov.f32 	%f206, %f242;
	mov.u64 	%rd250, %rd286;
	@%p148 bra 	$L__BB2_87;
	ld.shared.f32 	%f73, [_ZN6thrust24THRUST_300001_SM_1000_NS8cuda_cub4core6detail5shmemE+24];
	ld.shared.u64 	%rd78, [_ZN6thrust24THRUST_300001_SM_1000_NS8cuda_cub4core6detail5shmemE+32];
	setp.lt.f32 	%p149, %f242, %f73;
	mov.f32 	%f206, %f242;
	mov.u64 	%rd250, %rd286;
	@%p149 bra 	$L__BB2_87;
	setp.lt.f32 	%p150, %f73, %f242;
	mov.f32 	%f206, %f73;
	mov.u64 	%rd250, %rd78;
	@%p150 bra 	$L__BB2_87;
	setp.lt.s64 	%p151, %rd286, %rd78;
	selp.f32 	%f206, %f242, %f73, %p151;
	min.s64 	%rd250, %rd286, %rd78;
$L__BB2_87:
	setp.lt.s32 	%p152, %r4, 65;
	mov.f32 	%f207, %f206;
	mov.u64 	%rd251, %rd250;
	@%p152 bra 	$L__BB2_91;
	ld.shared.f32 	%f76, [_ZN6thrust24THRUST_300001_SM_1000_NS8cuda_cub4core6detail5shmemE+40];
	ld.shared.u64 	%rd81, [_ZN6thrust24THRUST_300001_SM_1000_NS8cuda_cub4core6detail5shmemE+48];
	setp.lt.f32 	%p153, %f206, %f76;
	mov.f32 	%f207, %f206;
	mov.u64 	%rd251, %rd250;
	@%p153 bra 	$L__BB2_91;
	setp.lt.f32 	%p154, %f76, %f206;
	mov.f32 	%f207, %f76;
	mov.u64 	%rd251, %rd81;
	@%p154 bra 	$L__BB2_91;
	setp.lt.s64 	%p155, %rd250, %rd81;
	selp.f32 	%f207, %f206, %f76, %p155;
	min.s64 	%rd251, %rd250, %rd81;
$L__BB2_91:
	setp.lt.s32 	%p156, %r4, 97;
	mov.f32 	%f208, %f207;
	mov.u64 	%rd252, %rd251;
	@%p156 bra 	$L__BB2_95;
	ld.shared.f32 	%f79, [_ZN6thrust24THRUST_300001_SM_1000_NS8cuda_cub4core6detail5shmemE+56];
	ld.shared.u64 	%rd84, [_ZN6thrust24THRUST_300001_SM_1000_NS8cuda_cub4core6detail5shmemE+64];
	setp.lt.f32 	%p157, %f207, %f79;
	mov.f32 	%f208, %f207;
	mov.u64 	%rd252, %rd251;
	@%p157 bra 	$L__BB2_95;
	setp.lt.f32 	%p158, %f79, %f207;
	mov.f32 	%f208, %f79;
	mov.u64 	%rd252, %rd84;
	@%p158 bra 	$L__BB2_95;
	setp.lt.s64 	%p159, %rd251, %rd84;
	selp.f32 	%f208, %f207, %f79, %p159;
	min.s64 	%rd252, %rd251, %rd84;
$L__BB2_95:
	setp.lt.s32 	%p160, %r4, 129;
	mov.f32 	%f209, %f208;
	mov.u64 	%rd253, %rd252;
	@%p160 bra 	$L__BB2_99;
	ld.shared.f32 	%f82, [_ZN6thrust24THRUST_300001_SM_1000_NS8cuda_cub4core6detail5shmemE+72];
	ld.shared.u64 	%rd87, [_ZN6thrust24THRUST_300001_SM_1000_NS8cuda_cub4core6detail5shmemE+80];
	setp.lt.f32 	%p161, %f208, %f82;
	mov.f32 	%f209, %f208;
	mov.u64 	%rd253, %rd252;
	@%p161 bra 	$L__BB2_99;
	setp.lt.f32 	%p162, %f82, %f208;
	mov.f32 	%f209, %f82;
	mov.u64 	%rd253, %rd87;
	@%p162 bra 	$L__BB2_99;
	setp.lt.s64 	%p163, %rd252, %rd87;
	selp.f32 	%f209, %f208, %f82, %p163;
	min.s64 	%rd253, %rd252, %rd87;
$L__BB2_99:
	setp.lt.s32 	%p164, %r4, 161;
	mov.f32 	%f210, %f209;
	mov.u64 	%rd254, %rd253;
	@%p164 bra 	$L__BB2_103;
	ld.shared.f32 	%f85, [_ZN6thrust24THRUST_300001_SM_1000_NS8cuda_cub4core6detail5shmemE+88];
	ld.shared.u64 	%rd90, [_ZN6thrust24THRUST_300001_SM_1000_NS8cuda_cub4core6detail5shmemE+96];
	setp.lt.f32 	%p165, %f209, %f85;
	mov.f32 	%f210, %f209;
	mov.u64 	%rd254, %rd253;
	@%p165 bra 	$L__BB2_103;
	setp.lt.f32 	%p166, %f85, %f209;
	mov.f32 	%f210, %f85;
	mov.u64 	%rd254, %rd90;
	@%p166 bra 	$L__BB2_103;
	setp.lt.s64 	%p167, %rd253, %rd90;
	selp.f32 	%f210, %f209, %f85, %p167;
	min.s64 	%rd254, %rd253, %rd90;
$L__BB2_103:
	setp.lt.s32 	%p168, %r4, 193;
	mov.f32 	%f211, %f210;
	mov.u64 	%rd255, %rd254;
	@%p168 bra 	$L__BB2_107;
	ld.shared.f32 	%f88, [_ZN6thrust24THRUST_300001_SM_1000_NS8cuda_cub4core6detail5shmemE+104];
	ld.shared.u64 	%rd93, [_ZN6thrust24THRUST_300001_SM_1000_NS8cuda_cub4core6detail5shmemE+112];
	setp.lt.f32 	%p169, %f210, %f88;
	mov.f32 	%f211, %f210;
	mov.u64 	%rd255, %rd254;
	@%p169 bra 	$L__BB2_107;
	setp.lt.f32 	%p170, %f88, %f210;
	mov.f32 	%f211, %f88;
	mov.u64 	%rd255, %rd93;
	@%p170 bra 	$L__BB2_107;
	setp.lt.s64 	%p171, %rd254, %rd93;
	selp.f32 	%f211, %f210, %f88, %p171;
	min.s64 	%rd255, %rd254, %rd93;
$L__BB2_107:
	setp.lt.s32 	%p172, %r4, 225;
	mov.f32 	%f242, %f211;
	mov.u64 	%rd286, %rd255;
	@%p172 bra 	$L__BB2_201;
	ld.shared.f32 	%f91, [_ZN6thrust24THRUST_300001_SM_1000_NS8cuda_cub4core6detail5shmemE+120];
	ld.shared.u64 	%rd96, [_ZN6thrust24THRUST_300001_SM_1000_NS8cuda_cub4core6detail5shmemE+128];
	setp.lt.f32 	%p173, %f211, %f91;
	mov.f32 	%f242, %f211;
	mov.u64 	%rd286, %rd255;
	@%p173 bra 	$L__BB2_201;
	setp.lt.f32 	%p174, %f91, %f211;
	mov.f32 	%f242, %f91;
	mov.u64 	%rd286, %rd96;
	@%p174 bra 	$L__BB2_201;
	setp.lt.s64 	%p175, %rd255, %rd96;
	selp.f32 	%f242, %f211, %f91, %p175;
	min.s64 	%rd286, %rd255, %rd96;
	bra.uni 	$L__BB2_201;
$L__BB2_111:
	mov.u32 	%r35, %tid.x;
	cvt.s64.s32 	%rd186, %r2;
	add.s64 	%rd98, %rd3, %rd186;
	cvt.u64.u32 	%rd99, %r35;
	add.s64 	%rd187, %rd99, %rd186;
	shl.b64 	%rd188, %rd187, 2;
	add.s64 	%rd189, %rd2, %rd188;
	ld.global.f32 	%f172, [%rd189];
	add.s32 	%r69, %r35, 256;
	cvt.u64.u32 	%rd190, %r69;
	ld.global.f32 	%f173, [%rd189+1024];
	add.s32 	%r70, %r35, 512;
	cvt.u64.u32 	%rd191, %r70;
	ld.global.f32 	%f174, [%rd189+2048];
	ld.global.f32 	%f93, [%rd189+3072];
	or.b32  	%r71, %r35, 1024;
	cvt.u64.u32 	%rd100, %r71;
	add.s64 	%rd101, %rd98, %rd100;
	ld.global.f32 	%f94, [%rd189+4096];
	setp.lt.f32 	%p2, %f173, %f172;
	selp.f32 	%f175, %f173, %f172, %p2;
	selp.b64 	%rd192, %rd190, %rd99, %p2;
	setp.lt.f32 	%p3, %f174, %f175;
	selp.f32 	%f95, %f174, %f175, %p3;
	selp.b64 	%rd102, %rd191, %rd192, %p3;
	setp.lt.f32 	%p4, %f95, %f93;
	mov.f32 	%f212, %f95;
	mov.u64 	%rd256, %rd102;
	@%p4 bra 	$L__BB2_114;
	add.s32 	%r72, %r35, 768;
	cvt.u64.u32 	%rd256, %r72;
	setp.lt.f32 	%p5, %f93, %f95;
	mov.f32 	%f212, %f93;
	@%p5 bra 	$L__BB2_114;
	mov.f32 	%f212, %f95;
	mov.u64 	%rd256, %rd102;
$L__BB2_114:
	add.s64 	%rd105, %rd98, %rd256;
	setp.lt.f32 	%p6, %f212, %f94;
	mov.f32 	%f230, %f212;
	mov.u64 	%rd274, %rd105;
	@%p6 bra 	$L__BB2_117;
	setp.lt.f32 	%p7, %f94, %f212;
	mov.f32 	%f230, %f94;
	mov.u64 	%rd274, %rd101;
	@%p7 bra 	$L__BB2_117;
	setp.lt.s64 	%p8, %rd256, %rd100;
	selp.f32 	%f230, %f212, %f94, %p8;
	selp.b64 	%rd274, %rd105, %rd101, %p8;
$L__BB2_117:
	setp.le.s32 	%p9, %r66, %r3;
	@%p9 bra 	$L__BB2_162;
	setp.ne.s32 	%p10, %r35, 0;
	@%p10 bra 	$L__BB2_120;
	atom.global.add.u32 	%r73, [%rd1+4], 1280;
	add.s32 	%r74, %r73, %r3;
	st.shared.u32 	[_ZN6thrust24THRUST_300001_SM_1000_NS8cuda_cub4core6detail5shmemE+152], %r74;
$L__BB2_120:
	bar.sync 	0;
	ld.shared.u32 	%r427, [_ZN6thrust24THRUST_300001_SM_1000_NS8cuda_cub4core6detail5shmemE+152];
	add.s32 	%r75, %r427, 1280;
	setp.gt.s32 	%p11, %r75, %r66;
	@%p11 bra 	$L__BB2_139;
$L__BB2_121:
	cvt.s64.s32 	%rd193, %r427;
	add.s64 	%rd194, %rd99, %rd193;
	shl.b64 	%rd195, %rd194, 2;
	add.s64 	%rd196, %rd2, %rd195;
	add.s64 	%rd109, %rd194, %rd3;
	ld.global.f32 	%f100, [%rd196];
	add.s64 	%rd110, %rd109, 256;
	ld.global.f32 	%f101, [%rd196+1024];
	add.s64 	%rd111, %rd109, 512;
	ld.global.f32 	%f102, [%rd196+2048];
	add.s64 	%rd112, %rd109, 768;
	ld.global.f32 	%f103, [%rd196+3072];
	add.s64 	%rd113, %rd109, 1024;
	ld.global.f32 	%f104, [%rd196+4096];
	setp.lt.f32 	%p12, %f230, %f100;
	mov.f32 	%f215, %f230;
	mov.u64 	%rd259, %rd274;
	@%p12 bra 	$L__BB2_124;
	setp.lt.f32 	%p13, %f100, %f230;
	mov.f32 	%f215, %f100;
	mov.u64 	%rd259, %rd109;
	@%p13 bra 	$L__BB2_124;
	setp.lt.s64 	%p14, %rd274, %rd109;
	selp.f32 	%f215, %f230, %f100, %p14;
	min.s64 	%rd259, %rd274, %rd109;
$L__BB2_124:
	setp.lt.f32 	%p15, %f215, %f101;
	mov.f32 	%f216, %f215;
	mov.u64 	%rd260, %rd259;
	@%p15 bra 	$L__BB2_127;
	setp.lt.f32 	%p16, %f101, %f215;
	mov.f32 	%f216, %f101;
	mov.u64 	%rd260, %rd110;
	@%p16 bra 	$L__BB2_127;
	setp.lt.s64 	%p17, %rd259, %rd110;
	selp.f32 	%f216, %f215, %f101, %p17;
	min.s64 	%rd260, %rd259, %rd110;
$L__BB2_127:
	setp.lt.f32 	%p18, %f216, %f102;
	mov.f32 	%f217, %f216;
	mov.u64 	%rd261, %rd260;
	@%p18 bra 	$L__BB2_130;
	setp.lt.f32 	%p19, %f102, %f216;
	mov.f32 	%f217, %f102;
	mov.u64 	%rd261, %rd111;
	@%p19 bra 	$L__BB2_130;
	setp.lt.s64 	%p20, %rd260, %rd111;
	selp.f32 	%f217, %f216, %f102, %p20;
	min.s64 	%rd261, %rd260, %rd111;
$L__BB2_130:
	setp.lt.f32 	%p21, %f217, %f103;
	mov.f32 	%f218, %f217;
	mov.u64 	%rd262, %rd261;
	@%p21 bra 	$L__BB2_133;
	setp.lt.f32 	%p22, %f103, %f217;
	mov.f32 	%f218, %f103;
	mov.u64 	%rd262, %rd112;
	@%p22 bra 	$L__BB2_133;
	setp.lt.s64 	%p23, %rd261, %rd112;
	selp.f32 	%f218, %f217, %f103, %p23;
	min.s64 	%rd262, %rd261, %rd112;
$L__BB2_133:
	setp.lt.f32 	%p24, %f218, %f104;
	mov.f32 	%f230, %f218;
	mov.u64 	%rd274, %rd262;
	@%p24 bra 	$L__BB2_136;
	setp.lt.f32 	%p25, %f104, %f218;
	mov.f32 	%f230, %f104;
	mov.u64 	%rd274, %rd113;
	@%p25 bra 	$L__BB2_136;
	setp.lt.s64 	%p26, %rd262, %rd113;
	selp.f32 	%f230, %f218, %f104, %p26;
	min.s64 	%rd274, %rd262, %rd113;
$L__BB2_136:
	setp.ne.s32 	%p27, %r35, 0;
	bar.sync 	0;
	@%p27 bra 	$L__BB2_138;
	atom.global.add.u32 	%r76, [%rd1+4], 1280;
	add.s32 	%r77, %r76, %r3;
	st.shared.u32 	[_ZN6thrust24THRUST_300001_SM_1000_NS8cuda_cub4core6detail5shmemE+152], %r77;
$L__BB2_138:
	bar.sync 	0;
	ld.shared.u32 	%r427, [_ZN6thrust24THRUST_300001_SM_1000_NS8cuda_cub4core6detail5shmemE+152];
	add.s32 	%r78, %r427, 1280;
	setp.le.s32 	%p28, %r78, %r66;
	@%p28 bra 	$L__BB2_121;
$L__BB2_139:
	setp.le.s32 	%p29, %r66, %r427;
	@%p29 bra 	$L__BB2_162;
	sub.s32 	%r40, %r66, %r427;
	setp.ge.s32 	%p30, %r35, %r40;
	@%p30 bra 	$L__BB2_162;
	not.b32 	%r79, %r35;
	add.s32 	%r80, %r66, %r79;
	sub.s32 	%r41, %r80, %r427;
	and.b32  	%r81, %r41, 768;
	setp.eq.s32 	%p31, %r81, 768;
	mov.u32 	%r431, %r35;
	@%p31 bra 	$L__BB2_147;
	add.s32 	%r429, %r35, %r427;
	shr.u32 	%r82, %r41, 8;
	add.s32 	%r83, %r82, 1;
	and.b32  	%r84, %r83, 3;
	neg.s32 	%r428, %r84;
	mov.u32 	%r431, %r35;
$L__BB2_143:
	.pragma "nounroll";
	mov.u64 	%rd125, %rd274;
	mov.f32 	%f116, %f230;
	cvt.s64.s32 	%rd198, %r429;
	add.s64 	%rd126, %rd3, %rd198;
	mul.wide.s32 	%rd199, %r429, 4;
	add.s64 	%rd200, %rd2, %rd199;
	ld.global.f32 	%f117, [%rd200];
	setp.lt.f32 	%p32, %f116, %f117;
	@%p32 bra 	$L__BB2_146;
	setp.lt.f32 	%p33, %f117, %f116;
	mov.f32 	%f230, %f117;
	mov.u64 	%rd274, %rd126;
	@%p33 bra 	$L__BB2_146;
	setp.lt.s64 	%p34, %rd125, %rd126;
	selp.f32 	%f230, %f116, %f117, %p34;
	min.s64 	%rd274, %rd125, %rd126;
$L__BB2_146:
	add.s32 	%r431, %r431, 256;
	add.s32 	%r429, %r429, 256;
	add.s32 	%r428, %r428, 1;
	setp.ne.s32 	%p35, %r428, 0;
	@%p35 bra 	$L__BB2_143;
$L__BB2_147:
	setp.lt.u32 	%p36, %r41, 768;
	@%p36 bra 	$L__BB2_162;
	add.s32 	%r432, %r431, %r427;
	add.s32 	%r435, %r432, 256;
	add.s32 	%r434, %r432, 512;
	add.s32 	%r433, %r432, 768;
	add.s64 	%rd131, %rd2, 2048;
$L__BB2_149:
	cvt.s64.s32 	%rd201, %r435;
	add.s64 	%rd133, %rd3, %rd201;
	cvt.s64.s32 	%rd202, %r434;
	add.s64 	%rd134, %rd3, %rd202;
	cvt.s64.s32 	%rd203, %r433;
	add.s64 	%rd135, %rd3, %rd203;
	cvt.s64.s32 	%rd204, %r432;
	mul.wide.s32 	%rd205, %r432, 4;
	add.s64 	%rd136, %rd131, %rd205;
	add.s64 	%rd137, %rd3, %rd204;
	ld.global.f32 	%f123, [%rd136+-2048];
	setp.lt.f32 	%p37, %f230, %f123;
	mov.f32 	%f226, %f230;
	mov.u64 	%rd270, %rd274;
	@%p37 bra 	$L__BB2_152;
	setp.lt.f32 	%p38, %f123, %f230;
	mov.f32 	%f226, %f123;
	mov.u64 	%rd270, %rd137;
	@%p38 bra 	$L__BB2_152;
	setp.lt.s64 	%p39, %rd274, %rd137;
	selp.f32 	%f226, %f230, %f123, %p39;
	min.s64 	%rd270, %rd274, %rd137;
$L__BB2_152:
	ld.global.f32 	%f126, [%rd136+-1024];
	setp.lt.f32 	%p40, %f226, %f126;
	mov.f32 	%f227, %f226;
	mov.u64 	%rd271, %rd270;
	@%p40 bra 	$L__BB2_155;
	setp.lt.f32 	%p41, %f126, %f226;
	mov.f32 	%f227, %f126;
	mov.u64 	%rd271, %rd133;
	@%p41 bra 	$L__BB2_155;
	setp.lt.s64 	%p42, %rd270, %rd133;
	selp.f32 	%f227, %f226, %f126, %p42;
	min.s64 	%rd271, %rd270, %rd133;
$L__BB2_155:
	ld.global.f32 	%f129, [%rd136];
	setp.lt.f32 	%p43, %f227, %f129;
	mov.f32 	%f228, %f227;
	mov.u64 	%rd272, %rd271;
	@%p43 bra 	$L__BB2_158;
	setp.lt.f32 	%p44, %f129, %f227;
	mov.f32 	%f228, %f129;
	mov.u64 	%rd272, %rd134;
	@%p44 bra 	$L__BB2_158;
	setp.lt.s64 	%p45, %rd271, %rd134;
	selp.f32 	%f228, %f227, %f129, %p45;
	min.s64 	%rd272, %rd271, %rd134;
$L__BB2_158:
	ld.global.f32 	%f132, [%rd136+1024];
	setp.lt.f32 	%p46, %f228, %f132;
	mov.f32 	%f230, %f228;
	mov.u64 	%rd274, %rd272;
	@%p46 bra 	$L__BB2_161;
	setp.lt.f32 	%p47, %f132, %f228;
	mov.f32 	%f230, %f132;
	mov.u64 	%rd274, %rd135;
	@%p47 bra 	$L__BB2_161;
	setp.lt.s64 	%p48, %rd272, %rd135;
	selp.f32 	%f230, %f228, %f132, %p48;
	min.s64 	%rd274, %rd272, %rd135;
$L__BB2_161:
	add.s32 	%r431, %r431, 1024;
	add.s32 	%r435, %r435, 1024;
	add.s32 	%r434, %r434, 1024;
	add.s32 	%r433, %r433, 1024;
	add.s32 	%r432, %r432, 1024;
	setp.lt.s32 	%p49, %r431, %r40;
	@%p49 bra 	$L__BB2_149;
$L__BB2_162:
	// begin inline asm
	mov.u32 %r85, %laneid;
	// end inline asm
	mov.b32 	%r87, %f230;
	mov.b32 	%r103, 1;
	mov.b32 	%r104, 31;
	mov.b32 	%r105, -1;
	// begin inline asm
	shfl.sync.down.b32 %r86, %r87, %r103, %r104, %r105;
	// end inline asm
	mov.b32 	%f136, %r86;
	// begin inline asm
	shfl.sync.down.b32 %r91, %r92, %r103, %r104, %r105;
	// end inline asm
	mov.b64 	{%r97, %r102}, %rd274;
	// begin inline asm
	shfl.sync.down.b32 %r96, %r97, %r103, %r104, %r105;
	// end inline asm
	// begin inline asm
	shfl.sync.down.b32 %r101, %r102, %r103, %r104, %r105;
	// end inline asm
	mov.b64 	%rd147, {%r96, %r101};
	setp.gt.s32 	%p50, %r85, 30;
	setp.lt.f32 	%p51, %f230, %f136;
	or.pred  	%p52, %p50, %p51;
	mov.f32 	%f231, %f230;
	mov.u64 	%rd275, %rd274;
	@%p52 bra 	$L__BB2_165;
	setp.gt.f32 	%p53, %f230, %f136;
	mov.f32 	%f231, %f136;
	mov.u64 	%rd275, %rd147;
	@%p53 bra 	$L__BB2_165;
	setp.lt.s64 	%p54, %rd274, %rd147;
	selp.f32 	%f231, %f230, %f136, %p54;
	min.s64 	%rd275, %rd274, %rd147;
$L__BB2_165:
	mov.b32 	%r107, %f231;
	mov.b32 	%r123, 2;
	mov.b32 	%r124, 31;
	mov.b32 	%r125, -1;
	// begin inline asm
	shfl.sync.down.b32 %r106, %r107, %r123, %r124, %r125;
	// end inline asm
	mov.b32 	%f139, %r106;
	// begin inline asm
	shfl.sync.down.b32 %r111, %r112, %r123, %r124, %r125;
	// end inline asm
	mov.b64 	{%r117, %r122}, %rd275;
	// begin inline asm
	shfl.sync.down.b32 %r116, %r117, %r123, %r124, %r125;
	// end inline asm
	// begin inline asm
	shfl.sync.down.b32 %r121, %r122, %r123, %r124, %r125;
	// end inline asm
	mov.b64 	%rd150, {%r116, %r121};
	setp.gt.s32 	%p55, %r85, 29;
	setp.lt.f32 	%p56, %f231, %f139;
	or.pred  	%p57, %p55, %p56;
	mov.f32 	%f232, %f231;
	mov.u64 	%rd276, %rd275;
	@%p57 bra 	$L__BB2_168;
	setp.gt.f32 	%p58, %f231, %f139;
	mov.f32 	%f232, %f139;
	mov.u64 	%rd276, %rd150;
	@%p58 bra 	$L__BB2_168;
	setp.lt.s64 	%p59, %rd275, %rd150;
	selp.f32 	%f232, %f231, %f139, %p59;
	min.s64 	%rd276, %rd275, %rd150;
$L__BB2_168:
	mov.b32 	%r127, %f232;
	mov.b32 	%r143, 4;
	mov.b32 	%r144, 31;
	mov.b32 	%r145, -1;
	// begin inline asm
	shfl.sync.down.b32 %r126, %r127, %r143, %r144, %r145;
	// end inline asm
	mov.b32 	%f142, %r126;
	// begin inline asm
	shfl.sync.down.b32 %r131, %r132, %r143, %r144, %r145;
	// end inline asm
	mov.b64 	{%r137, %r142}, %rd276;
	// begin inline asm
	shfl.sync.down.b32 %r136, %r137, %r143, %r144, %r145;
	// end inline asm
	// begin inline asm
	shfl.sync.down.b32 %r141, %r142, %r143, %r144, %r145;
	// end inline asm
	mov.b64 	%rd153, {%r136, %r141};
	setp.gt.s32 	%p60, %r85, 27;
	setp.lt.f32 	%p61, %f232, %f142;
	or.pred  	%p62, %p60, %p61;
	mov.f32 	%f233, %f232;
	mov.u64 	%rd277, %rd276;
	@%p62 bra 	$L__BB2_171;
	setp.gt.f32 	%p63, %f232, %f142;
	mov.f32 	%f233, %f142;
	mov.u64 	%rd277, %rd153;
	@%p63 bra 	$L__BB2_171;
	setp.lt.s64 	%p64, %rd276, %rd153;
	selp.f32 	%f233, %f232, %f142, %p64;
	min.s64 	%rd277, %rd276, %rd153;
$L__BB2_171:
	mov.b32 	%r147, %f233;
	mov.b32 	%r163, 8;
	mov.b32 	%r164, 31;
	mov.b32 	%r165, -1;
	// begin inline asm
	shfl.sync.down.b32 %r146, %r147, %r163, %r164, %r165;
	// end inline asm
	mov.b32 	%f145, %r146;
	// begin inline asm
	shfl.sync.down.b32 %r151, %r152, %r163, %r164, %r165;
	// end inline asm
	mov.b64 	{%r157, %r162}, %rd277;
	// begin inline asm
	shfl.sync.down.b32 %r156, %r157, %r163, %r164, %r165;
	// end inline asm
	// begin inline asm
	shfl.sync.down.b32 %r161, %r162, %r163, %r164, %r165;
	// end inline asm
	mov.b64 	%rd156, {%r156, %r161};
	setp.gt.s32 	%p65, %r85, 23;
	setp.lt.f32 	%p66, %f233, %f145;
	or.pred  	%p67, %p65, %p66;
	mov.f32 	%f234, %f233;
	mov.u64 	%rd278, %rd277;
	@%p67 bra 	$L__BB2_174;
	setp.gt.f32 	%p68, %f233, %f145;
	mov.f32 	%f234, %f145;
	mov.u64 	%rd278, %rd156;
	@%p68 bra 	$L__BB2_174;
	setp.lt.s64 	%p69, %rd277, %rd156;
	selp.f32 	%f234, %f233, %f145, %p69;
	min.s64 	%rd278, %rd277, %rd156;
$L__BB2_174:
	mov.b32 	%r167, %f234;
	mov.b32 	%r183, 16;
	mov.b32 	%r184, 31;
	mov.b32 	%r185, -1;
	// begin inline asm
	shfl.sync.down.b32 %r166, %r167, %r183, %r184, %r185;
	// end inline asm
	mov.b32 	%f148, %r166;
	// begin inline asm
	shfl.sync.down.b32 %r171, %r172, %r183, %r184, %r185;
	// end inline asm
	mov.b64 	{%r177, %r182}, %rd278;
	// begin inline asm
	shfl.sync.down.b32 %r176, %r177, %r183, %r184, %r185;
	// end inline asm
	// begin inline asm
	shfl.sync.down.b32 %r181, %r182, %r183, %r184, %r185;
	// end inline asm
	mov.b64 	%rd159, {%r176, %r181};
	setp.gt.s32 	%p70, %r85, 15;
	setp.lt.f32 	%p71, %f234, %f148;
	or.pred  	%p72, %p70, %p71;
	mov.f32 	%f242, %f234;
	mov.u64 	%rd286, %rd278;
	@%p72 bra 	$L__BB2_177;
	setp.gt.f32 	%p73, %f234, %f148;
	mov.f32 	%f242, %f148;
	mov.u64 	%rd286, %rd159;
	@%p73 bra 	$L__BB2_177;
	setp.lt.s64 	%p74, %rd278, %rd159;
	selp.f32 	%f242, %f234, %f148, %p74;
	min.s64 	%rd286, %rd278, %rd159;
$L__BB2_177:
	setp.ne.s32 	%p75, %r85, 0;
	@%p75 bra 	$L__BB2_179;
	shr.u32 	%r186, %r35, 1;
	and.b32  	%r187, %r186, 496;
	mov.u32 	%r188, _ZN6thrust24THRUST_300001_SM_1000_NS8cuda_cub4core6detail5shmemE;
	add.s32 	%r189, %r188, %r187;
	st.shared.f32 	[%r189+8], %f242;
	st.shared.u64 	[%r189+16], %rd286;
$L__BB2_179:
	bar.sync 	0;
	setp.ne.s32 	%p76, %r35, 0;
	@%p76 bra 	$L__BB2_201;
	ld.shared.f32 	%f151, [_ZN6thrust24THRUST_300001_SM_1000_NS8cuda_cub4core6detail5shmemE+24];
	ld.shared.u64 	%rd162, [_ZN6thrust24THRUST_300001_SM_1000_NS8cuda_cub4core6detail5shmemE+32];
	setp.lt.f32 	%p77, %f242, %f151;
	mov.f32 	%f236, %f242;
	mov.u64 	%rd280, %rd286;
	@%p77 bra 	$L__BB2_183;
	setp.lt.f32 	%p78, %f151, %f242;
	mov.f32 	%f236, %f151;
	mov.u64 	%rd280, %rd162;
	@%p78 bra 	$L__BB2_183;
	setp.lt.s64 	%p79, %rd286, %rd162;
	selp.f32 	%f236, %f242, %f151, %p79;
	min.s64 	%rd280, %rd286, %rd162;
$L__BB2_183:
	ld.shared.f32 	%f154, [_ZN6thrust24THRUST_300001_SM_1000_NS8cuda_cub4core6detail5shmemE+40];
	ld.shared.u64 	%rd165, [_ZN6thrust24THRUST_300001_SM_1000_NS8cuda_cub4core6detail5shmemE+48];
	setp.lt.f32 	%p80, %f236, %f154;
	mov.f32 	%f237, %f236;
	mov.u64 	%rd281, %rd280;
	@%p80 bra 	$L__BB2_186;
	setp.lt.f32 	%p81, %f154, %f236;
	mov.f32 	%f237, %f154;
	mov.u64 	%rd281, %rd165;
	@%p81 bra 	$L__BB2_186;
	setp.lt.s64 	%p82, %rd280, %rd165;
	selp.f32 	%f237, %f236, %f154, %p82;
	min.s64 	%rd281, %rd280, %rd165;
$L__BB2_186:
	ld.shared.f32 	%f157, [_ZN6thrust24THRUST_300001_SM_1000_NS8cuda_cub4core6detail5shmemE+56];
	ld.shared.u64 	%rd168, [_ZN6thrust24THRUST_300001_SM_1000_NS8cuda_cub4core6detail5shmemE+64];
	setp.lt.f32 	%p83, %f237, %f157;
	mov.f32 	%f238, %f237;
	mov.u64 	%rd282, %rd281;
	@%p83 bra 	$L__BB2_189;
	setp.lt.f32 	%p84, %f157, %f237;
	mov.f32 	%f238, %f157;
	mov.u64 	%rd282, %rd168;
	@%p84 bra 	$L__BB2_189;
	setp.lt.s64 	%p85, %rd281, %rd168;
	selp.f32 	%f238, %f237, %f157, %p85;
	min.s64 	%rd282, %rd281, %rd168;
$L__BB2_189:
	ld.shared.f32 	%f160, [_ZN6thrust24THRUST_300001_SM_1000_NS8cuda_cub4core6detail5shmemE+72];
	ld.shared.u64 	%rd171, [_ZN6thrust24THRUST_300001_SM_1000_NS8cuda_cub4core6detail5shmemE+80];
	setp.lt.f32 	%p86, %f238, %f160;
	mov.f32 	%f239, %f238;
	mov.u64 	%rd283, %rd282;
	@%p86 bra 	$L__BB2_192;
	setp.lt.f32 	%p87, %f160, %f238;
	mov.f32 	%f239, %f160;
	mov.u64 	%rd283, %rd171;
	@%p87 bra 	$L__BB2_192;
	setp.lt.s64 	%p88, %rd282, %rd171;
	selp.f32 	%f239, %f238, %f160, %p88;
	min.s64 	%rd283, %rd282, %rd171;
$L__BB2_192:
	ld.shared.f32 	%f163, [_ZN6thrust24THRUST_300001_SM_1000_NS8cuda_cub4core6detail5shmemE+88];
	ld.shared.u64 	%rd174, [_ZN6thrust24THRUST_300001_SM_1000_NS8cuda_cub4core6detail5shmemE+96];
	setp.lt.f32 	%p89, %f239, %f163;
	mov.f32 	%f240, %f239;
	mov.u64 	%rd284, %rd283;
	@%p89 bra 	$L__BB2_195;
	setp.lt.f32 	%p90, %f163, %f239;
	mov.f32 	%f240, %f163;
	mov.u64 	%rd284, %rd174;
	@%p90 bra 	$L__BB2_195;
	setp.lt.s64 	%p91, %rd283, %rd174;
	selp.f32 	%f240, %f239, %f163, %p91;
	min.s64 	%rd284, %rd283, %rd174;
$L__BB2_195:
	ld.shared.f32 	%f166, [_ZN6thrust24THRUST_300001_SM_1000_NS8cuda_cub4core6detail5shmemE+104];
	ld.shared.u64 	%rd177, [_ZN6thrust24THRUST_300001_SM_1000_NS8cuda_cub4core6detail5shmemE+112];
	setp.lt.f32 	%p92, %f240, %f166;
	mov.f32 	%f241, %f240;
	mov.u64 	%rd285, %rd284;
	@%p92 bra 	$L__BB2_198;
	setp.lt.f32 	%p93, %f166, %f240;
	mov.f32 	%f241, %f166;
	mov.u64 	%rd285, %rd177;
	@%p93 bra 	$L__BB2_198;
	setp.lt.s64 	%p94, %rd284, %rd177;
	selp.f32 	%f241, %f240, %f166, %p94;
	min.s64 	%rd285, %rd284, %rd177;
$L__BB2_198:
	ld.shared.f32 	%f169, [_ZN6thrust24THRUST_300001_SM_1000_NS8cuda_cub4core6detail5shmemE+120];
	ld.shared.u64 	%rd180, [_ZN6thrust24THRUST_300001_SM_1000_NS8cuda_cub4core6detail5shmemE+128];
	setp.lt.f32 	%p95, %f241, %f169;
	mov.f32 	%f242, %f241;
	mov.u64 	%rd286, %rd285;
	@%p95 bra 	$L__BB2_201;
	setp.lt.f32 	%p96, %f169, %f241;
	mov.f32 	%f242, %f169;
	mov.u64 	%rd286, %rd180;
	@%p96 bra 	$L__BB2_201;
	setp.lt.s64 	%p97, %rd285, %rd180;
	selp.f32 	%f242, %f241, %f169, %p97;
	min.s64 	%rd286, %rd285, %rd180;
$L__BB2_201:
	mov.u32 	%r415, %tid.x;
	setp.ne.s32 	%p224, %r415, 0;
	@%p224 bra 	$L__BB2_203;
	ld.param.u64 	%rd222, [_ZN6thrust24THRUST_300001_SM_1000_NS8cuda_cub4core6detail13_kernel_agentINS1_8__reduce11ReduceAgentINS0_12zip_iteratorIN4cuda3std3__45tupleIJPfNS0_17counting_iteratorIlNS0_11use_defaultESE_SE_EEEEEEEPNSB_IJflEEESI_iNS1_9__extrema9arg_min_fIflNSA_4lessIfEEEEEEJSH_SJ_iN3cub18CUB_300001_SM_100013GridEvenShareIiEENSR_9GridQueueIjEESO_EEEvDpT0__param_1];
	cvta.to.global.u64 	%rd219, %rd222;
	mul.wide.u32 	%rd220, %r1, 16;
	add.s64 	%rd221, %rd219, %rd220;
	st.global.f32 	[%rd221], %f242;
	st.global.u64 	[%rd221+8], %rd286;
$L__BB2_203:
	ret;

}
	// .globl	_ZN6thrust24THRUST_300001_SM_1000_NS8cuda_cub4core6detail13_kernel_agentINS1_8__reduce10DrainAgentIiEEJN3cub18CUB_300001_SM_10009GridQueueIjEEiEEEvDpT0_
.visible .entry _ZN6thrust24THRUST_300001_SM_1000_NS8cuda_cub4core6detail13_kernel_agentINS1_8__reduce10DrainAgentIiEEJN3cub18CUB_300001_SM_10009GridQueueIjEEiEEEvDpT0_(
	.param .align 8 .b8 _ZN6thrust24THRUST_300001_SM_1000_NS8cuda_cub4core6detail13_kernel_agentINS1_8__reduce10DrainAgentIiEEJN3cub18CUB_300001_SM_10009GridQueueIjEEiEEEvDpT0__param_0[8],
	.param .u32 _ZN6thrust24THRUST_300001_SM_1000_NS8cuda_cub4core6detail13_kernel_agentINS1_8__reduce10DrainAgentIiEEJN3cub18CUB_300001_SM_10009GridQueueIjEEiEEEvDpT0__param_1
)
.maxntid 1
{
	.reg .b32 	%r<3>;
	.reg .b64 	%rd<3>;

	ld.param.u64 	%rd1, [_ZN6thrust24THRUST_300001_SM_1000_NS8cuda_cub4core6detail13_kernel_agentINS1_8__reduce10DrainAgentIiEEJN3cub18CUB_300001_SM_10009GridQueueIjEEiEEEvDpT0__param_0];
	ld.param.u32 	%r1, [_ZN6thrust24THRUST_300001_SM_1000_NS8cuda_cub4core6detail13_kernel_agentINS1_8__reduce10DrainAgentIiEEJN3cub18CUB_300001_SM_10009GridQueueIjEEiEEEvDpT0__param_1];
	cvta.to.global.u64 	%rd2, %rd1;
	st.global.u32 	[%rd2], %r1;
	mov.b32 	%r2, 0;
	st.global.u32 	[%rd2+4], %r2;
	ret;

}
	// .globl	_ZN6thrust24THRUST_300001_SM_1000_NS8cuda_cub4core6detail13_kernel_agentINS1_8__reduce11ReduceAgentIPN4cuda3std3__45tupleIJflEEESC_SB_iNS1_9__extrema9arg_min_fIflNS9_4lessIfEEEEEEJSC_SC_iSH_EEEvDpT0_
.visible .entry _ZN6thrust24THRUST_300001_SM_1000_NS8cuda_cub4core6detail13_kernel_agentINS1_8__reduce11ReduceAgentIPN4cuda3std3__45tupleIJflEEESC_SB_iNS1_9__extrema9arg_min_fIflNS9_4lessIfEEEEEEJSC_SC_iSH_EEEvDpT0_(
	.param .u64 .ptr .align 1 _ZN6thrust24THRUST_300001_SM_1000_NS8cuda_cub4core6detail13_kernel_agentINS1_8__reduce11ReduceAgentIPN4cuda3std3__45tupleIJflEEESC_SB_iNS1_9__extrema9arg_min_fIflNS9_4lessIfEEEEEEJSC_SC_iSH_EEEvDpT0__param_0,
	.param .u64 .ptr .align 1 _ZN6thrust24THRUST_300001_SM_1000_NS8cuda_cub4core6detail13_kernel_agentINS1_8__reduce11ReduceAgentIPN4cuda3std3__45tupleIJflEEESC_SB_iNS1_9__extrema9arg_min_fIflNS9_4lessIfEEEEEEJSC_SC_iSH_EEEvDpT0__param_1,
	.param .u32 _ZN6thrust24THRUST_300001_SM_1000_NS8cuda_cub4core6detail13_kernel_agentINS1_8__reduce11ReduceAgentIPN4cuda3std3__45tupleIJflEEESC_SB_iNS1_9__extrema9arg_min_fIflNS9_4lessIfEEEEEEJSC_SC_iSH_EEEvDpT0__param_2,
	.param .align 1 .b8 _ZN6thrust24THRUST_300001_SM_1000_NS8cuda_cub4core6detail13_kernel_agentINS1_8__reduce11ReduceAgentIPN4cuda3std3__45tupleIJflEEESC_SB_iNS1_9__extrema9arg_min_fIflNS9_4lessIfEEEEEEJSC_SC_iSH_EEEvDpT0__param_3[1]
)
.maxntid 256
{
	.reg .pred 	%p<228>;
	.reg .b32 	%r<432>;
	.reg .b32 	%f<248>;
	.reg .b64 	%rd<356>;

	ld.param.u64 	%rd186, [_ZN6thrust24THRUST_300001_SM_1000_NS8cuda_cub4core6detail13_kernel_agentINS1_8__reduce11ReduceAgentIPN4cuda3std3__45tupleIJflEEESC_SB_iNS1_9__extrema9arg_min_fIflNS9_4lessIfEEEEEEJSC_SC_iSH_EEEvDpT0__param_0];
	ld.param.u64 	%rd187, [_ZN6thrust24THRUST_300001_SM_1000_NS8cuda_cub4core6detail13_kernel_agentINS1_8__reduce11ReduceAgentIPN4cuda3std3__45tupleIJflEEESC_SB_iNS1_9__extrema9arg_min_fIflNS9_4lessIfEEEEEEJSC_SC_iSH_EEEvDpT0__param_1];
	ld.param.u32 	%r37, [_ZN6thrust24THRUST_300001_SM_1000_NS8cuda_cub4core6detail13_kernel_agentINS1_8__reduce11ReduceAgentIPN4cuda3std3__45tupleIJflEEESC_SB_iNS1_9__extrema9arg_min_fIflNS9_4lessIfEEEEEEJSC_SC_iSH_EEEvDpT0__param_2];
	setp.eq.s32 	%p1, %r37, 0;
	@%p1 bra 	$L__BB4_205;
	setp.gt.s32 	%p2, %r37, 1279;
	@%p2 bra 	$L__BB4_111;
	mov.u32 	%r1, %tid.x;
	setp.ge.s32 	%p101, %r1, %r37;
	mov.f32 	%f191, 0f00000000;
	mov.b64 	%rd298, 0;
	mov.u32 	%r422, %r1;
	@%p101 bra 	$L__BB4_4;
	mul.wide.u32 	%rd263, %r1, 16;
	add.s64 	%rd260, %rd186, %rd263;
	// begin inline asm
	ld.global.nc.u64 %rd259, [%rd260];
	// end inline asm
	mov.b64 	{%r183, %r184}, %rd259;
	mov.b32 	%f191, %r183;
	add.s64 	%rd262, %rd260, 8;
	// begin inline asm
	ld.global.nc.u64 %rd298, [%rd262];
	// end inline asm
	add.s32 	%r422, %r1, 256;
$L__BB4_4:
	setp.ge.s32 	%p102, %r422, %r37;
	@%p102 bra 	$L__BB4_25;
	not.b32 	%r185, %r422;
	add.s32 	%r4, %r37, %r185;
	and.b32  	%r186, %r4, 768;
	setp.eq.s32 	%p103, %r186, 768;
	@%p103 bra 	$L__BB4_11;
	mul.wide.u32 	%rd265, %r422, 16;
	add.s64 	%rd289, %rd186, %rd265;
	shr.u32 	%r187, %r4, 8;
	add.s32 	%r188, %r187, 1;
	and.b32  	%r189, %r188, 3;
	neg.s32 	%r420, %r189;
$L__BB4_7:
	.pragma "nounroll";
	mov.u64 	%rd5, %rd298;
	mov.f32 	%f3, %f191;
	// begin inline asm
	ld.global.nc.u64 %rd266, [%rd289];
	// end inline asm
	mov.b64 	{%r190, %r191}, %rd266;
	mov.b32 	%f4, %r190;
	add.s64 	%rd269, %rd289, 8;
	// begin inline asm
	ld.global.nc.u64 %rd268, [%rd269];
	// end inline asm
	setp.lt.f32 	%p104, %f3, %f4;
	@%p104 bra 	$L__BB4_10;
	setp.lt.f32 	%p105, %f4, %f3;
	mov.u64 	%rd298, %rd268;
	mov.f32 	%f191, %f4;
	@%p105 bra 	$L__BB4_10;
	setp.lt.s64 	%p106, %rd5, %rd268;
	min.s64 	%rd298, %rd5, %rd268;
	selp.f32 	%f191, %f3, %f4, %p106;
$L__BB4_10:
	add.s32 	%r422, %r422, 256;
	add.s64 	%rd289, %rd289, 4096;
	add.s32 	%r420, %r420, 1;
	setp.ne.s32 	%p107, %r420, 0;
	@%p107 bra 	$L__BB4_7;
$L__BB4_11:
	setp.lt.u32 	%p108, %r4, 768;
	@%p108 bra 	$L__BB4_25;
$L__BB4_12:
	mul.wide.s32 	%rd274, %r422, 16;
	add.s64 	%rd271, %rd186, %rd274;
	// begin inline asm
	ld.global.nc.u64 %rd270, [%rd271];
	// end inline asm
	mov.b64 	{%r192, %r193}, %rd270;
	mov.b32 	%f10, %r192;
	add.s64 	%rd273, %rd271, 8;
	// begin inline asm
	ld.global.nc.u64 %rd272, [%rd273];
	// end inline asm
	setp.lt.f32 	%p109, %f191, %f10;
	mov.u64 	%rd295, %rd298;
	mov.f32 	%f188, %f191;
	@%p109 bra 	$L__BB4_15;
	setp.lt.f32 	%p110, %f10, %f191;
	mov.u64 	%rd295, %rd272;
	mov.f32 	%f188, %f10;
	@%p110 bra 	$L__BB4_15;
	setp.lt.s64 	%p111, %rd298, %rd272;
	min.s64 	%rd295, %rd298, %rd272;
	selp.f32 	%f188, %f191, %f10, %p111;
$L__BB4_15:
	add.s64 	%rd276, %rd271, 4096;
	// begin inline asm
	ld.global.nc.u64 %rd275, [%rd276];
	// end inline asm
	mov.b64 	{%r194, %r195}, %rd275;
	mov.b32 	%f13, %r194;
	add.s64 	%rd278, %rd271, 4104;
	// begin inline asm
	ld.global.nc.u64 %rd277, [%rd278];
	// end inline asm
	setp.lt.f32 	%p112, %f188, %f13;
	mov.u64 	%rd296, %rd295;
	mov.f32 	%f189, %f188;
	@%p112 bra 	$L__BB4_18;
	setp.lt.f32 	%p113, %f13, %f188;
	mov.u64 	%rd296, %rd277;
	mov.f32 	%f189, %f13;
	@%p113 bra 	$L__BB4_18;
	setp.lt.s64 	%p114, %rd295, %rd277;
	min.s64 	%rd296, %rd295, %rd277;
	selp.f32 	%f189, %f188, %f13, %p114;
$L__BB4_18:
	add.s64 	%rd280, %rd271, 8192;
	// begin inline asm
	ld.global.nc.u64 %rd279, [%rd280];
	// end inline asm
	mov.b64 	{%r196, %r197}, %rd279;
	mov.b32 	%f16, %r196;
	add.s64 	%rd282, %rd271, 8200;
	// begin inline asm
	ld.global.nc.u64 %rd281, [%rd282];
	// end inline asm
	setp.lt.f32 	%p115, %f189, %f16;
	mov.u64 	%rd297, %rd296;
	mov.f32 	%f190, %f189;
	@%p115 bra 	$L__BB4_21;
	setp.lt.f32 	%p116, %f16, %f189;
	mov.u64 	%rd297, %rd281;
	mov.f32 	%f190, %f16;
	@%p116 bra 	$L__BB4_21;
	setp.lt.s64 	%p117, %rd296, %rd281;
	min.s64 	%rd297, %rd296, %rd281;
	selp.f32 	%f190, %f189, %f16, %p117;
$L__BB4_21:
	add.s64 	%rd284, %rd271, 12288;
	// begin inline asm
	ld.global.nc.u64 %rd283, [%rd284];
	// end inline asm
	mov.b64 	{%r198, %r199}, %rd283;
	mov.b32 	%f19, %r198;
	add.s64 	%rd286, %rd271, 12296;
	// begin inline asm
	ld.global.nc.u64 %rd285, [%rd286];
	// end inline asm
	setp.lt.f32 	%p118, %f190, %f19;
	mov.u64 	%rd298, %rd297;
	mov.f32 	%f191, %f190;
	@%p118 bra 	$L__BB4_24;
	setp.lt.f32 	%p119, %f19, %f190;
	mov.u64 	%rd298, %rd285;
	mov.f32 	%f191, %f19;
	@%p119 bra 	$L__BB4_24;
	setp.lt.s64 	%p120, %rd297, %rd285;
	min.s64 	%rd298, %rd297, %rd285;
	selp.f32 	%f191, %f190, %f19, %p120;
$L__BB4_24:
	add.s32 	%r422, %r422, 1024;
	setp.lt.s32 	%p121, %r422, %r37;
	@%p121 bra 	$L__BB4_12;
$L__BB4_25:
	setp.lt.s32 	%p122, %r37, 256;
	@%p122 bra 	$L__BB4_65;
	// begin inline asm
	mov.u32 %r313, %laneid;
	// end inline asm
	mov.b32 	%r315, %f191;
	mov.b32 	%r331, 1;
	mov.b32 	%r332, 31;
	mov.b32 	%r333, -1;
	// begin inline asm
	shfl.sync.down.b32 %r314, %r315, %r331, %r332, %r333;
	// end inline asm
	mov.b32 	%f23, %r314;
	// begin inline asm
	shfl.sync.down.b32 %r319, %r320, %r331, %r332, %r333;
	// end inline asm
	mov.b64 	{%r325, %r330}, %rd298;
	// begin inline asm
	shfl.sync.down.b32 %r324, %r325, %r331, %r332, %r333;
	// end inline asm
	// begin inline asm
	shfl.sync.down.b32 %r329, %r330, %r331, %r332, %r333;
	// end inline asm
	mov.b64 	%rd27, {%r324, %r329};
	setp.gt.s32 	%p179, %r313, 30;
	setp.lt.f32 	%p180, %f191, %f23;
	or.pred  	%p181, %p179, %p180;
	mov.u64 	%rd300, %rd298;
	mov.f32 	%f193, %f191;
	@%p181 bra 	$L__BB4_29;
	setp.gt.f32 	%p182, %f191, %f23;
	mov.u64 	%rd300, %rd27;
	mov.f32 	%f193, %f23;
	@%p182 bra 	$L__BB4_29;
	setp.lt.s64 	%p183, %rd298, %rd27;
	min.s64 	%rd300, %rd298, %rd27;
	selp.f32 	%f193, %f191, %f23, %p183;
$L__BB4_29:
	mov.b32 	%r335, %f193;
	mov.b32 	%r351, 2;
	mov.b32 	%r352, 31;
	mov.b32 	%r353, -1;
	// begin inline asm
	shfl.sync.down.b32 %r334, %r335, %r351, %r352, %r353;
	// end inline asm
	mov.b32 	%f26, %r334;
	// begin inline asm
	shfl.sync.down.b32 %r339, %r340, %r351, %r352, %r353;
	// end inline asm
	mov.b64 	{%r345, %r350}, %rd300;
	// begin inline asm
	shfl.sync.down.b32 %r344, %r345, %r351, %r352, %r353;
	// end inline asm
	// begin inline asm
	shfl.sync.down.b32 %r349, %r350, %r351, %r352, %r353;
	// end inline asm
	mov.b64 	%rd30, {%r344, %r349};
	setp.gt.s32 	%p184, %r313, 29;
	setp.lt.f32 	%p185, %f193, %f26;
	or.pred  	%p186, %p184, %p185;
	mov.u64 	%rd301, %rd300;
	mov.f32 	%f194, %f193;
	@%p186 bra 	$L__BB4_32;
	setp.gt.f32 	%p187, %f193, %f26;
	mov.u64 	%rd301, %rd30;
	mov.f32 	%f194, %f26;
	@%p187 bra 	$L__BB4_32;
	setp.lt.s64 	%p188, %rd300, %rd30;
	min.s64 	%rd301, %rd300, %rd30;
	selp.f32 	%f194, %f193, %f26, %p188;
$L__BB4_32:
	mov.b32 	%r355, %f194;
	mov.b32 	%r371, 4;
	mov.b32 	%r372, 31;
	mov.b32 	%r373, -1;
	// begin inline asm
	shfl.sync.down.b32 %r354, %r355, %r371, %r372, %r373;
	// end inline asm
	mov.b32 	%f29, %r354;
	// begin inline asm
	shfl.sync.down.b32 %r359, %r360, %r371, %r372, %r373;
	// end inline asm
	mov.b64 	{%r365, %r370}, %rd301;
	// begin inline asm
	shfl.sync.down.b32 %r364, %r365, %r371, %r372, %r373;
	// end inline asm
	// begin inline asm
	shfl.sync.down.b32 %r369, %r370, %r371, %r372, %r373;
	// end inline asm
	mov.b64 	%rd33, {%r364, %r369};
	setp.gt.s32 	%p189, %r313, 27;
	setp.lt.f32 	%p190, %f194, %f29;
	or.pred  	%p191, %p189, %p190;
	mov.u64 	%rd302, %rd301;
	mov.f32 	%f195, %f194;
	@%p191 bra 	$L__BB4_35;
	setp.gt.f32 	%p192, %f194, %f29;
	mov.u64 	%rd302, %rd33;
	mov.f32 	%f195, %f29;
	@%p192 bra 	$L__BB4_35;
	setp.lt.s64 	%p193, %rd301, %rd33;
	min.s64 	%rd302, %rd301, %rd33;
	selp.f32 	%f195, %f194, %f29, %p193;
$L__BB4_35:
	mov.b32 	%r375, %f195;
	mov.b32 	%r391, 8;
	mov.b32 	%r392, 31;
	mov.b32 	%r393, -1;
	// begin inline asm
	shfl.sync.down.b32 %r374, %r375, %r391, %r392, %r393;
	// end inline asm
	mov.b32 	%f32, %r374;
	// begin inline asm
	shfl.sync.down.b32 %r379, %r380, %r391, %r392, %r393;
	// end inline asm
	mov.b64 	{%r385, %r390}, %rd302;
	// begin inline asm
	shfl.sync.down.b32 %r384, %r385, %r391, %r392, %r393;
	// end inline asm
	// begin inline asm
	shfl.sync.down.b32 %r389, %r390, %r391, %r392, %r393;
	// end inline asm
	mov.b64 	%rd36, {%r384, %r389};
	setp.gt.s32 	%p194, %r313, 23;
	setp.lt.f32 	%p195, %f195, %f32;
	or.pred  	%p196, %p194, %p195;
	mov.u64 	%rd303, %rd302;
	mov.f32 	%f196, %f195;
	@%p196 bra 	$L__BB4_38;
	setp.gt.f32 	%p197, %f195, %f32;
	mov.u64 	%rd303, %rd36;
	mov.f32 	%f196, %f32;
	@%p197 bra 	$L__BB4_38;
	setp.lt.s64 	%p198, %rd302, %rd36;
	min.s64 	%rd303, %rd302, %rd36;
	selp.f32 	%f196, %f195, %f32, %p198;
$L__BB4_38:
	mov.b32 	%r395, %f196;
	mov.b32 	%r411, 16;
	mov.b32 	%r412, 31;
	mov.b32 	%r413, -1;
	// begin inline asm
	shfl.sync.down.b32 %r394, %r395, %r411, %r412, %r413;
	// end inline asm
	mov.b32 	%f35, %r394;
	// begin inline asm
	shfl.sync.down.b32 %r399, %r400, %r411, %r412, %r413;
	// end inline asm
	mov.b64 	{%r405, %r410}, %rd303;
	// begin inline asm
	shfl.sync.down.b32 %r404, %r405, %r411, %r412, %r413;
	// end inline asm
	// begin inline asm
	shfl.sync.down.b32 %r409, %r410, %r411, %r412, %r413;
	// end inline asm
	mov.b64 	%rd39, {%r404, %r409};
	setp.gt.s32 	%p199, %r313, 15;
	setp.lt.f32 	%p200, %f196, %f35;
	or.pred  	%p201, %p199, %p200;
	mov.u64 	%rd355, %rd303;
	mov.f32 	%f247, %f196;
	@%p201 bra 	$L__BB4_41;
	setp.gt.f32 	%p202, %f196, %f35;
	mov.u64 	%rd355, %rd39;
	mov.f32 	%f247, %f35;
	@%p202 bra 	$L__BB4_41;
	setp.lt.s64 	%p203, %rd303, %rd39;
	min.s64 	%rd355, %rd303, %rd39;
	selp.f32 	%f247, %f196, %f35, %p203;
$L__BB4_41:
	setp.ne.s32 	%p204, %r313, 0;
	@%p204 bra 	$L__BB4_43;
	shr.u32 	%r414, %r1, 1;
	and.b32  	%r415, %r414, 496;
	mov.u32 	%r416, _ZN6thrust24THRUST_300001_SM_1000_NS8cuda_cub4core6detail5shmemE;
	add.s32 	%r417, %r416, %r415;
	st.shared.f32 	[%r417+8], %f247;
	st.shared.u64 	[%r417+16], %rd355;
$L__BB4_43:
	bar.sync 	0;
	setp.ne.s32 	%p205, %r1, 0;
	@%p205 bra 	$L__BB4_203;
	ld.shared.f32 	%f38, [_ZN6thrust24THRUST_300001_SM_1000_NS8cuda_cub4core6detail5shmemE+24];
	ld.shared.u64 	%rd42, [_ZN6thrust24THRUST_300001_SM_1000_NS8cuda_cub4core6detail5shmemE+32];
	setp.lt.f32 	%p206, %f247, %f38;
	mov.u64 	%rd305, %rd355;
	mov.f32 	%f198, %f247;
	@%p206 bra 	$L__BB4_47;
	setp.lt.f32 	%p207, %f38, %f247;
	mov.u64 	%rd305, %rd42;
	mov.f32 	%f198, %f38;
	@%p207 bra 	$L__BB4_47;
	setp.lt.s64 	%p208, %rd355, %rd42;
	min.s64 	%rd305, %rd355, %rd42;
	selp.f32 	%f198, %f247, %f38, %p208;
$L__BB4_47:
	ld.shared.f32 	%f41, [_ZN6thrust24THRUST_300001_SM_1000_NS8cuda_cub4core6detail5shmemE+40];
	ld.shared.u64 	%rd45, [_ZN6thrust24THRUST_300001_SM_1000_NS8cuda_cub4core6detail5shmemE+48];
	setp.lt.f32 	%p209, %f198, %f41;
	mov.u64 	%rd306, %rd305;
	mov.f32 	%f199, %f198;
	@%p209 bra 	$L__BB4_50;
	setp.lt.f32 	%p210, %f41, %f198;
	mov.u64 	%rd306, %rd45;
	mov.f32 	%f199, %f41;
	@%p210 bra 	$L__BB4_50;
	setp.lt.s64 	%p211, %rd305, %rd45;
	min.s64 	%rd306, %rd305, %rd45;
	selp.f32 	%f199, %f198, %f41, %p211;
$L__BB4_50:
	ld.shared.f32 	%f44, [_ZN6thrust24THRUST_300001_SM_1000_NS8cuda_cub4core6detail5shmemE+56];
	ld.shared.u64 	%rd48, [_ZN6thrust24THRUST_300001_SM_1000_NS8cuda_cub4core6detail5shmemE+64];
	setp.lt.f32 	%p212, %f199, %f44;
	mov.u64 	%rd307, %rd306;
	mov.f32 	%f200, %f199;
	@%p212 bra 	$L__BB4_53;
	setp.lt.f32 	%p213, %f44, %f199;
	mov.u64 	%rd307, %rd48;
	mov.f32 	%f200, %f44;
	@%p213 bra 	$L__BB4_53;
	setp.lt.s64 	%p214, %rd306, %rd48;
	min.s64 	%rd307, %rd306, %rd48;
	selp.f32 	%f200, %f199, %f44, %p214;
$L__BB4_53:
	ld.shared.f32 	%f47, [_ZN6thrust24THRUST_300001_SM_1000_NS8cuda_cub4core6detail5shmemE+72];
	ld.shared.u64 	%rd51, [_ZN6thrust24THRUST_300001_SM_1000_NS8cuda_cub4core6detail5shmemE+80];
	setp.lt.f32 	%p215, %f200, %f47;
	mov.u64 	%rd308, %rd307;
	mov.f32 	%f201, %f200;
	@%p215 bra 	$L__BB4_56;
	setp.lt.f32 	%p216, %f47, %f200;
	mov.u64 	%rd308, %rd51;
	mov.f32 	%f201, %f47;
	@%p216 bra 	$L__BB4_56;
	setp.lt.s64 	%p217, %rd307, %rd51;
	min.s64 	%rd308, %rd307, %rd51;
	selp.f32 	%f201, %f200, %f47, %p217;
$L__BB4_56:
	ld.shared.f32 	%f50, [_ZN6thrust24THRUST_300001_SM_1000_NS8cuda_cub4core6detail5shmemE+88];
	ld.shared.u64 	%rd54, [_ZN6thrust24THRUST_300001_SM_1000_NS8cuda_cub4core6detail5shmemE+96];
	setp.lt.f32 	%p218, %f201, %f50;
	mov.u64 	%rd309, %rd308;
	mov.f32 	%f202, %f201;
	@%p218 bra 	$L__BB4_59;
	setp.lt.f32 	%p219, %f50, %f201;
	mov.u64 	%rd309, %rd54;
	mov.f32 	%f202, %f50;
	@%p219 bra 	$L__BB4_59;
	setp.lt.s64 	%p220, %rd308, %rd54;
	min.s64 	%rd309, %rd308, %rd54;
	selp.f32 	%f202, %f201, %f50, %p220;
$L__BB4_59:
	ld.shared.f32 	%f53, [_ZN6thrust24THRUST_300001_SM_1000_NS8cuda_cub4core6detail5shmemE+104];
	ld.shared.u64 	%rd57, [_ZN6thrust24THRUST_300001_SM_1000_NS8cuda_cub4core6detail5shmemE+112];
	setp.lt.f32 	%p221, %f202, %f53;
	mov.u64 	%rd310, %rd309;
	mov.f32 	%f203, %f202;
	@%p221 bra 	$L__BB4_62;
	setp.lt.f32 	%p222, %f53, %f202;
	mov.u64 	%rd310, %rd57;
	mov.f32 	%f203, %f53;
	@%p222 bra 	$L__BB4_62;
	setp.lt.s64 	%p223, %rd309, %rd57;
	min.s64 	%rd310, %rd309, %rd57;
	selp.f32 	%f203, %f202, %f53, %p223;
$L__BB4_62:
	ld.shared.f32 	%f56, [_ZN6thrust24THRUST_300001_SM_1000_NS8cuda_cub4core6detail5shmemE+120];
	ld.shared.u64 	%rd60, [_ZN6thrust24THRUST_300001_SM_1000_NS8cuda_cub4core6detail5shmemE+128];
	setp.lt.f32 	%p224, %f203, %f56;
	mov.f32 	%f247, %f203;
	mov.u64 	%rd355, %rd310;
	@%p224 bra 	$L__BB4_203;
	setp.lt.f32 	%p225, %f56, %f203;
	mov.f32 	%f247, %f56;
	mov.u64 	%rd355, %rd60;
	@%p225 bra 	$L__BB4_203;
	setp.lt.s64 	%p226, %rd310, %rd60;
	min.s64 	%rd355, %rd310, %rd60;
	selp.f32 	%f247, %f203, %f56, %p226;
	bra.uni 	$L__BB4_203;
$L__BB4_65:
	// begin inline asm
	mov.u32 %r200, %laneid;
	// end inline asm
	and.b32  	%r221, %r1, 992;
	add.s32 	%r222, %r221, 32;
	setp.gt.s32 	%p123, %r222, %r37;
	not.b32 	%r223, %r221;
	add.s32 	%r224, %r37, %r223;
	selp.b32 	%r219, %r224, 31, %p123;
	mov.b32 	%r202, %f191;
	mov.b32 	%r218, 1;
	mov.b32 	%r220, -1;
	// begin inline asm
	shfl.sync.down.b32 %r201, %r202, %r218, %r219, %r220;
	// end inline asm
	mov.b32 	%f58, %r201;
	// begin inline asm
	shfl.sync.down.b32 %r206, %r207, %r218, %r219, %r220;
	// end inline asm
	mov.b64 	{%r212, %r217}, %rd298;
	// begin inline asm
	shfl.sync.down.b32 %r211, %r212, %r218, %r219, %r220;
	// end inline asm
	// begin inline asm
	shfl.sync.down.b32 %r216, %r217, %r218, %r219, %r220;
	// end inline asm
	mov.b64 	%rd62, {%r211, %r216};
	setp.ge.s32 	%p124, %r200, %r219;
	setp.lt.f32 	%p125, %f191, %f58;
	or.pred  	%p126, %p124, %p125;
	mov.u64 	%rd311, %rd298;
	mov.f32 	%f204, %f191;
	@%p126 bra 	$L__BB4_68;
	setp.gt.f32 	%p127, %f191, %f58;
	mov.u64 	%rd311, %rd62;
	mov.f32 	%f204, %f58;
	@%p127 bra 	$L__BB4_68;
	setp.lt.s64 	%p128, %rd298, %rd62;
	min.s64 	%rd311, %rd298, %rd62;
	selp.f32 	%f204, %f191, %f58, %p128;
$L__BB4_68:
	mov.b32 	%r226, %f204;
	mov.b32 	%r242, 2;
	mov.b32 	%r244, -1;
	// begin inline asm
	shfl.sync.down.b32 %r225, %r226, %r242, %r219, %r244;
	// end inline asm
	mov.b32 	%f61, %r225;
	// begin inline asm
	shfl.sync.down.b32 %r230, %r231, %r242, %r219, %r244;
	// end inline asm
	mov.b64 	{%r236, %r241}, %rd311;
	// begin inline asm
	shfl.sync.down.b32 %r235, %r236, %r242, %r219, %r244;
	// end inline asm
	// begin inline asm
	shfl.sync.down.b32 %r240, %r241, %r242, %r219, %r244;
	// end inline asm
	mov.b64 	%rd65, {%r235, %r240};
	add.s32 	%r245, %r200, 2;
	setp.gt.s32 	%p129, %r245, %r219;
	setp.lt.f32 	%p130, %f204, %f61;
	or.pred  	%p131, %p129, %p130;
	mov.u64 	%rd312, %rd311;
	mov.f32 	%f205, %f204;
	@%p131 bra 	$L__BB4_71;
	setp.gt.f32 	%p132, %f204, %f61;
	mov.u64 	%rd312, %rd65;
	mov.f32 	%f205, %f61;
	@%p132 bra 	$L__BB4_71;
	setp.lt.s64 	%p133, %rd311, %rd65;
	min.s64 	%rd312, %rd311, %rd65;
	selp.f32 	%f205, %f204, %f61, %p133;
$L__BB4_71:
	mov.b32 	%r247, %f205;
	mov.b32 	%r263, 4;
	mov.b32 	%r265, -1;
	// begin inline asm
	shfl.sync.down.b32 %r246, %r247, %r263, %r219, %r265;
	// end inline asm
	mov.b32 	%f64, %r246;
	// begin inline asm
	shfl.sync.down.b32 %r251, %r252, %r263, %r219, %r265;
	// end inline asm
	mov.b64 	{%r257, %r262}, %rd312;
	// begin inline asm
	shfl.sync.down.b32 %r256, %r257, %r263, %r219, %r265;
	// end inline asm
	// begin inline asm
	shfl.sync.down.b32 %r261, %r262, %r263, %r219, %r265;
	// end inline asm
	mov.b64 	%rd68, {%r256, %r261};
	add.s32 	%r266, %r200, 4;
	setp.gt.s32 	%p134, %r266, %r219;
	setp.lt.f32 	%p135, %f205, %f64;
	or.pred  	%p136, %p134, %p135;
	mov.f32 	%f206, %f205;
	mov.u64 	%rd313, %rd312;
	@%p136 bra 	$L__BB4_74;
	setp.gt.f32 	%p137, %f205, %f64;
	mov.f32 	%f206, %f64;
	mov.u64 	%rd313, %rd68;
	@%p137 bra 	$L__BB4_74;
	setp.lt.s64 	%p138, %rd312, %rd68;
	selp.f32 	%f206, %f205, %f64, %p138;
	min.s64 	%rd313, %rd312, %rd68;
$L__BB4_74:
	mov.b32 	%r268, %f206;
	mov.b32 	%r284, 8;
	mov.b32 	%r286, -1;
	// begin inline asm
	shfl.sync.down.b32 %r267, %r268, %r284, %r219, %r286;
	// end inline asm
	mov.b32 	%f67, %r267;
	// begin inline asm
	shfl.sync.down.b32 %r272, %r273, %r284, %r219, %r286;
	// end inline asm
	mov.b64 	{%r278, %r283}, %rd313;
	// begin inline asm
	shfl.sync.down.b32 %r277, %r278, %r284, %r219, %r286;
	// end inline asm
	// begin inline asm
	shfl.sync.down.b32 %r282, %r283, %r284, %r219, %r286;
	// end inline asm
	mov.b64 	%rd71, {%r277, %r282};
	add.s32 	%r287, %r200, 8;
	setp.gt.s32 	%p139, %r287, %r219;
	setp.lt.f32 	%p140, %f206, %f67;
	or.pred  	%p141, %p139, %p140;
	mov.f32 	%f207, %f206;
	mov.u64 	%rd314, %rd313;
	@%p141 bra 	$L__BB4_77;
	setp.gt.f32 	%p142, %f206, %f67;
	mov.f32 	%f207, %f67;
	mov.u64 	%rd314, %rd71;
	@%p142 bra 	$L__BB4_77;
	setp.lt.s64 	%p143, %rd313, %rd71;
	selp.f32 	%f207, %f206, %f67, %p143;
	min.s64 	%rd314, %rd313, %rd71;
$L__BB4_77:
	mov.b32 	%r289, %f207;
	mov.b32 	%r305, 16;
	mov.b32 	%r307, -1;
	// begin inline asm
	shfl.sync.down.b32 %r288, %r289, %r305, %r219, %r307;
	// end inline asm
	mov.b32 	%f70, %r288;
	// begin inline asm
	shfl.sync.down.b32 %r293, %r294, %r305, %r219, %r307;
	// end inline asm
	mov.b64 	{%r299, %r304}, %rd314;
	// begin inline asm
	shfl.sync.down.b32 %r298, %r299, %r305, %r219, %r307;
	// end inline asm
	// begin inline asm
	shfl.sync.down.b32 %r303, %r304, %r305, %r219, %r307;
	// end inline asm
	mov.b64 	%rd74, {%r298, %r303};
	add.s32 	%r308, %r200, 16;
	setp.gt.s32 	%p144, %r308, %r219;
	setp.lt.f32 	%p145, %f207, %f70;
	or.pred  	%p146, %p144, %p145;
	mov.f32 	%f247, %f207;
	mov.u64 	%rd355, %rd314;
	@%p146 bra 	$L__BB4_80;
	setp.gt.f32 	%p147, %f207, %f70;
	mov.f32 	%f247, %f70;
	mov.u64 	%rd355, %rd74;
	@%p147 bra 	$L__BB4_80;
	setp.lt.s64 	%p148, %rd314, %rd74;
	selp.f32 	%f247, %f207, %f70, %p148;
	min.s64 	%rd355, %rd314, %rd74;
$L__BB4_80:
	setp.ne.s32 	%p149, %r200, 0;
	@%p149 bra 	$L__BB4_82;
	shr.u32 	%r309, %r1, 1;
	and.b32  	%r310, %r309, 496;
	mov.u32 	%r311, _ZN6thrust24THRUST_300001_SM_1000_NS8cuda_cub4core6detail5shmemE;
	add.s32 	%r312, %r311, %r310;
	st.shared.f32 	[%r312+8], %f247;
	st.shared.u64 	[%r312+16], %rd355;
$L__BB4_82:
	bar.sync 	0;
	setp.ne.s32 	%p150, %r1, 0;
	@%p150 bra 	$L__BB4_203;
	setp.lt.s32 	%p151, %r37, 33;
	mov.f32 	%f209, %f247;
	mov.u64 	%rd316, %rd355;
	@%p151 bra 	$L__BB4_87;
	ld.shared.f32 	%f73, [_ZN6thrust24THRUST_300001_SM_1000_NS8cuda_cub4core6detail5shmemE+24];
	ld.shared.u64 	%rd77, [_ZN6thrust24THRUST_300001_SM_1000_NS8cuda_cub4core6detail5shmemE+32];
	setp.lt.f32 	%p152, %f247, %f73;
	mov.f32 	%f209, %f247;
	mov.u64 	%rd316, %rd355;
	@%p152 bra 	$L__BB4_87;
	setp.lt.f32 	%p153, %f73, %f247;
	mov.f32 	%f209, %f73;
	mov.u64 	%rd316, %rd77;
	@%p153 bra 	$L__BB4_87;
	setp.lt.s64 	%p154, %rd355, %rd77;
	selp.f32 	%f209, %f247, %f73, %p154;
	min.s64 	%rd316, %rd355, %rd77;
$L__BB4_87:
	setp.lt.s32 	%p155, %r37, 65;
	mov.f32 	%f210, %f209;
	mov.u64 	%rd317, %rd316;
	@%p155 bra 	$L__BB4_91;
	ld.shared.f32 	%f76, [_ZN6thrust24THRUST_300001_SM_1000_NS8cuda_cub4core6detail5shmemE+40];
	ld.shared.u64 	%rd80, [_ZN6thrust24THRUST_300001_SM_1000_NS8cuda_cub4core6detail5shmemE+48];
	setp.lt.f32 	%p156, %f209, %f76;
	mov.f32 	%f210, %f209;
	mov.u64 	%rd317, %rd316;
	@%p156 bra 	$L__BB4_91;
	setp.lt.f32 	%p157, %f76, %f209;
	mov.f32 	%f210, %f76;
	mov.u64 	%rd317, %rd80;
	@%p157 bra 	$L__BB4_91;
	setp.lt.s64 	%p158, %rd316, %rd80;
	selp.f32 	%f210, %f209, %f76, %p158;
	min.s64 	%rd317, %rd316, %rd80;
$L__BB4_91:
	setp.lt.s32 	%p159, %r37, 97;
	mov.f32 	%f211, %f210;
	mov.u64 	%rd318, %rd317;
	@%p159 bra 	$L__BB4_95;
	ld.shared.f32 	%f79, [_ZN6thrust24THRUST_300001_SM_1000_NS8cuda_cub4core6detail5shmemE+56];
	ld.shared.u64 	%rd83, [_ZN6thrust24THRUST_300001_SM_1000_NS8cuda_cub4core6detail5shmemE+64];
	setp.lt.f32 	%p160, %f210, %f79;
	mov.f32 	%f211, %f210;
	mov.u64 	%rd318, %rd317;
	@%p160 bra 	$L__BB4_95;
	setp.lt.f32 	%p161, %f79, %f210;
	mov.f32 	%f211, %f79;
	mov.u64 	%rd318, %rd83;
	@%p161 bra 	$L__BB4_95;
	setp.lt.s64 	%p162, %rd317, %rd83;
	selp.f32 	%f211, %f210, %f79, %p162;
	min.s64 	%rd318, %rd317, %rd83;
$L__BB4_95:
	setp.lt.s32 	%p163, %r37, 129;
	mov.f32 	%f212, %f211;
	mov.u64 	%rd319, %rd318;
	@%p163 bra 	$L__BB4_99;
	ld.shared.f32 	%f82, [_ZN6thrust24THRUST_300001_SM_1000_NS8cuda_cub4core6detail5shmemE+72];
	ld.shared.u64 	%rd86, [_ZN6thrust24THRUST_300001_SM_1000_NS8cuda_cub4core6detail5shmemE+80];
	setp.lt.f32 	%p164, %f211, %f82;
	mov.f32 	%f212, %f211;
	mov.u64 	%rd319, %rd318;
	@%p164 bra 	$L__BB4_99;
	setp.lt.f32 	%p165, %f82, %f211;
	mov.f32 	%f212, %f82;
	mov.u64 	%rd319, %rd86;
	@%p165 bra 	$L__BB4_99;
	setp.lt.s64 	%p166, %rd318, %rd86;
	selp.f32 	%f212, %f211, %f82, %p166;
	min.s64 	%rd319, %rd318, %rd86;
$L__BB4_99:
	setp.lt.s32 	%p167, %r37, 161;
	mov.f32 	%f213, %f212;
	mov.u64 	%rd320, %rd319;
	@%p167 bra 	$L__BB4_103;
	ld.shared.f32 	%f85, [_ZN6thrust24THRUST_300001_SM_1000_NS8cuda_cub4core6detail5shmemE+88];
	ld.shared.u64 	%rd89, [_ZN6thrust24THRUST_300001_SM_1000_NS8cuda_cub4core6detail5shmemE+96];
	setp.lt.f32 	%p168, %f212, %f85;
	mov.f32 	%f213, %f212;
	mov.u64 	%rd320, %rd319;
	@%p168 bra 	$L__BB4_103;
	setp.lt.f32 	%p169, %f85, %f212;
	mov.f32 	%f213, %f85;
	mov.u64 	%rd320, %rd89;
	@%p169 bra 	$L__BB4_103;
	setp.lt.s64 	%p170, %rd319, %rd89;
	selp.f32 	%f213, %f212, %f85, %p170;
	min.s64 	%rd320, %rd319, %rd89;
$L__BB4_103:
	setp.lt.s32 	%p171, %r37, 193;
	mov.f32 	%f214, %f213;
	mov.u64 	%rd321, %rd320;
	@%p171 bra 	$L__BB4_107;
	ld.shared.f32 	%f88, [_ZN6thrust24THRUST_300001_SM_1000_NS8cuda_cub4core6detail5shmemE+104];
	ld.shared.u64 	%rd92, [_ZN6thrust24THRUST_300001_SM_1000_NS8cuda_cub4core6detail5shmemE+112];
	setp.lt.f32 	%p172, %f213, %f88;
	mov.f32 	%f214, %f213;
	mov.u64 	%rd321, %rd320;
	@%p172 bra 	$L__BB4_107;
	setp.lt.f32 	%p173, %f88, %f213;
	mov.f32 	%f214, %f88;
	mov.u64 	%rd321, %rd92;
	@%p173 bra 	$L__BB4_107;
	setp.lt.s64 	%p174, %rd320, %rd92;
	selp.f32 	%f214, %f213, %f88, %p174;
	min.s64 	%rd321, %rd320, %rd92;
$L__BB4_107:
	setp.lt.s32 	%p175, %r37, 225;
	mov.f32 	%f247, %f214;
	mov.u64 	%rd355, %rd321;
	@%p175 bra 	$L__BB4_203;
	ld.shared.f32 	%f91, [_ZN6thrust24THRUST_300001_SM_1000_NS8cuda_cub4core6detail5shmemE+120];
	ld.shared.u64 	%rd95, [_ZN6thrust24THRUST_300001_SM_1000_NS8cuda_cub4core6detail5shmemE+128];
	setp.lt.f32 	%p176, %f214, %f91;
	mov.f32 	%f247, %f214;
	mov.u64 	%rd355, %rd321;
	@%p176 bra 	$L__BB4_203;
	setp.lt.f32 	%p177, %f91, %f214;
	mov.f32 	%f247, %f91;
	mov.u64 	%rd355, %rd95;
	@%p177 bra 	$L__BB4_203;
	setp.lt.s64 	%p178, %rd321, %rd95;
	selp.f32 	%f247, %f214, %f91, %p178;
	min.s64 	%rd355, %rd321, %rd95;
	bra.uni 	$L__BB4_203;
$L__BB4_111:
	mov.u32 	%r16, %tid.x;
	mul.wide.u32 	%rd208, %r16, 16;
	add.s64 	%rd189, %rd186, %rd208;
	// begin inline asm
	ld.global.nc.u64 %rd188, [%rd189];
	// end inline asm
	mov.b64 	{%r38, %r39}, %rd188;
	mov.b32 	%f93, %r38;
	add.s64 	%rd191, %rd189, 8;
	// begin inline asm
	ld.global.nc.u64 %rd190, [%rd191];
	// end inline asm
	add.s64 	%rd193, %rd189, 4096;
	// begin inline asm
	ld.global.nc.u64 %rd192, [%rd193];
	// end inline asm
	mov.b64 	{%r40, %r41}, %rd192;
	mov.b32 	%f94, %r40;
	add.s64 	%rd195, %rd189, 4104;
	// begin inline asm
	ld.global.nc.u64 %rd194, [%rd195];
	// end inline asm
	add.s64 	%rd197, %rd189, 8192;
	// begin inline asm
	ld.global.nc.u64 %rd196, [%rd197];
	// end inline asm
	mov.b64 	{%r42, %r43}, %rd196;
	mov.b32 	%f95, %r42;
	add.s64 	%rd199, %rd189, 8200;
	// begin inline asm
	ld.global.nc.u64 %rd198, [%rd199];
	// end inline asm
	add.s64 	%rd201, %rd189, 12288;
	// begin inline asm
	ld.global.nc.u64 %rd200, [%rd201];
	// end inline asm
	mov.b64 	{%r44, %r45}, %rd200;
	mov.b32 	%f96, %r44;
	add.s64 	%rd203, %rd189, 12296;
	// begin inline asm
	ld.global.nc.u64 %rd202, [%rd203];
	// end inline asm
	add.s64 	%rd205, %rd189, 16384;
	// begin inline asm
	ld.global.nc.u64 %rd204, [%rd205];
	// end inline asm
	mov.b64 	{%r46, %r47}, %rd204;
	mov.b32 	%f97, %r46;
	add.s64 	%rd207, %rd189, 16392;
	// begin inline asm
	ld.global.nc.u64 %rd206, [%rd207];
	// end inline asm
	setp.lt.f32 	%p3, %f93, %f94;
	mov.f32 	%f215, %f93;
	mov.u64 	%rd322, %rd190;
	@%p3 bra 	$L__BB4_114;
	setp.lt.f32 	%p4, %f94, %f93;
	mov.f32 	%f215, %f94;
	mov.u64 	%rd322, %rd194;
	@%p4 bra 	$L__BB4_114;
	setp.lt.s64 	%p5, %rd190, %rd194;
	selp.f32 	%f215, %f93, %f94, %p5;
	min.s64 	%rd322, %rd190, %rd194;
$L__BB4_114:
	setp.lt.f32 	%p6, %f215, %f95;
	mov.f32 	%f216, %f215;
	mov.u64 	%rd323, %rd322;
	@%p6 bra 	$L__BB4_117;
	setp.lt.f32 	%p7, %f95, %f215;
	mov.f32 	%f216, %f95;
	mov.u64 	%rd323, %rd198;
	@%p7 bra 	$L__BB4_117;
	setp.lt.s64 	%p8, %rd322, %rd198;
	selp.f32 	%f216, %f215, %f95, %p8;
	min.s64 	%rd323, %rd322, %rd198;
$L__BB4_117:
	setp.lt.f32 	%p9, %f216, %f96;
	mov.f32 	%f217, %f216;
	mov.u64 	%rd324, %rd323;
	@%p9 bra 	$L__BB4_120;
	setp.lt.f32 	%p10, %f96, %f216;
	mov.f32 	%f217, %f96;
	mov.u64 	%rd324, %rd202;
	@%p10 bra 	$L__BB4_120;
	setp.lt.s64 	%p11, %rd323, %rd202;
	selp.f32 	%f217, %f216, %f96, %p11;
	min.s64 	%rd324, %rd323, %rd202;
$L__BB4_120:
	setp.lt.f32 	%p12, %f217, %f97;
	mov.f32 	%f234, %f217;
	mov.u64 	%rd342, %rd324;
	@%p12 bra 	$L__BB4_123;
	setp.lt.f32 	%p13, %f97, %f217;
	mov.f32 	%f234, %f97;
	mov.u64 	%rd342, %rd206;
	@%p13 bra 	$L__BB4_123;
	setp.lt.s64 	%p14, %rd324, %rd206;
	selp.f32 	%f234, %f217, %f97, %p14;
	min.s64 	%rd342, %rd324, %rd206;
$L__BB4_123:
	setp.lt.u32 	%p15, %r37, 2560;
	mov.b32 	%r425, 1280;
	@%p15 bra 	$L__BB4_141;
	mov.b32 	%r425, 1280;
$L__BB4_125:
	mov.u32 	%r17, %r425;
	add.s32 	%r50, %r17, %r16;
	mul.wide.u32 	%rd229, %r50, 16;
	add.s64 	%rd210, %rd186, %rd229;
	// begin inline asm
	ld.global.nc.u64 %rd209, [%rd210];
	// end inline asm
	mov.b64 	{%r51, %r52}, %rd209;
	mov.b32 	%f107, %r51;
	add.s64 	%rd212, %rd210, 8;
	// begin inline asm
	ld.global.nc.u64 %rd211, [%rd212];
	// end inline asm
	add.s64 	%rd214, %rd210, 4096;
	// begin inline asm
	ld.global.nc.u64 %rd213, [%rd214];
	// end inline asm
	mov.b64 	{%r53, %r54}, %rd213;
	mov.b32 	%f108, %r53;
	add.s64 	%rd216, %rd210, 4104;
	// begin inline asm
	ld.global.nc.u64 %rd215, [%rd216];
	// end inline asm
	add.s64 	%rd218, %rd210, 8192;
	// begin inline asm
	ld.global.nc.u64 %rd217, [%rd218];
	// end inline asm
	mov.b64 	{%r55, %r56}, %rd217;
	mov.b32 	%f109, %r55;
	add.s64 	%rd220, %rd210, 8200;
	// begin inline asm
	ld.global.nc.u64 %rd219, [%rd220];
	// end inline asm
	add.s64 	%rd222, %rd210, 12288;
	// begin inline asm
	ld.global.nc.u64 %rd221, [%rd222];
	// end inline asm
	mov.b64 	{%r57, %r58}, %rd221;
	mov.b32 	%f110, %r57;
	add.s64 	%rd224, %rd210, 12296;
	// begin inline asm
	ld.global.nc.u64 %rd223, [%rd224];
	// end inline asm
	add.s64 	%rd226, %rd210, 16384;
	// begin inline asm
	ld.global.nc.u64 %rd225, [%rd226];
	// end inline asm
	mov.b64 	{%r59, %r60}, %rd225;
	mov.b32 	%f111, %r59;
	add.s64 	%rd228, %rd210, 16392;
	// begin inline asm
	ld.global.nc.u64 %rd227, [%rd228];
	// end inline asm
	setp.lt.f32 	%p16, %f234, %f107;
	mov.f32 	%f220, %f234;
	mov.u64 	%rd327, %rd342;
	@%p16 bra 	$L__BB4_128;
	setp.lt.f32 	%p17, %f107, %f234;
	mov.f32 	%f220, %f107;
	mov.u64 	%rd327, %rd211;
	@%p17 bra 	$L__BB4_128;
	setp.lt.s64 	%p18, %rd342, %rd211;
	selp.f32 	%f220, %f234, %f107, %p18;
	min.s64 	%rd327, %rd342, %rd211;
$L__BB4_128:
	setp.lt.f32 	%p19, %f220, %f108;
	mov.f32 	%f221, %f220;
	mov.u64 	%rd328, %rd327;
	@%p19 bra 	$L__BB4_131;
	setp.lt.f32 	%p20, %f108, %f220;
	mov.f32 	%f221, %f108;
	mov.u64 	%rd328, %rd215;
	@%p20 bra 	$L__BB4_131;
	setp.lt.s64 	%p21, %rd327, %rd215;
	selp.f32 	%f221, %f220, %f108, %p21;
	min.s64 	%rd328, %rd327, %rd215;
$L__BB4_131:
	setp.lt.f32 	%p22, %f221, %f109;
	mov.f32 	%f222, %f221;
	mov.u64 	%rd329, %rd328;
	@%p22 bra 	$L__BB4_134;
	setp.lt.f32 	%p23, %f109, %f221;
	mov.f32 	%f222, %f109;
	mov.u64 	%rd329, %rd219;
	@%p23 bra 	$L__BB4_134;
	setp.lt.s64 	%p24, %rd328, %rd219;
	selp.f32 	%f222, %f221, %f109, %p24;
	min.s64 	%rd329, %rd328, %rd219;
$L__BB4_134:
	setp.lt.f32 	%p25, %f222, %f110;
	mov.f32 	%f223, %f222;
	mov.u64 	%rd330, %rd329;
	@%p25 bra 	$L__BB4_137;
	setp.lt.f32 	%p26, %f110, %f222;
	mov.f32 	%f223, %f110;
	mov.u64 	%rd330, %rd223;
	@%p26 bra 	$L__BB4_137;
	setp.lt.s64 	%p27, %rd329, %rd223;
	selp.f32 	%f223, %f222, %f110, %p27;
	min.s64 	%rd330, %rd329, %rd223;
$L__BB4_137:
	setp.lt.f32 	%p28, %f223, %f111;
	mov.f32 	%f234, %f223;
	mov.u64 	%rd342, %rd330;
	@%p28 bra 	$L__BB4_140;
	setp.lt.f32 	%p29, %f111, %f223;
	mov.f32 	%f234, %f111;
	mov.u64 	%rd342, %rd227;
	@%p29 bra 	$L__BB4_140;
	setp.lt.s64 	%p30, %rd330, %rd227;
	selp.f32 	%f234, %f223, %f111, %p30;
	min.s64 	%rd342, %rd330, %rd227;
$L__BB4_140:
	add.s32 	%r425, %r17, 1280;
	add.s32 	%r61, %r17, 2560;
	setp.le.s32 	%p31, %r61, %r37;
	@%p31 bra 	$L__BB4_125;
$L__BB4_141:
	setp.le.s32 	%p32, %r37, %r425;
	@%p32 bra 	$L__BB4_164;
	sub.s32 	%r20, %r37, %r425;
	setp.ge.s32 	%p33, %r16, %r20;
	@%p33 bra 	$L__BB4_164;
	not.b32 	%r62, %r16;
	add.s32 	%r63, %r37, %r62;
	sub.s32 	%r21, %r63, %r425;
	and.b32  	%r64, %r21, 768;
	setp.eq.s32 	%p34, %r64, 768;
	mov.u32 	%r429, %r16;
	@%p34 bra 	$L__BB4_149;
	add.s32 	%r427, %r16, %r425;
	shr.u32 	%r65, %r21, 8;
	add.s32 	%r66, %r65, 1;
	and.b32  	%r67, %r66, 3;
	neg.s32 	%r426, %r67;
	mov.u32 	%r429, %r16;
$L__BB4_145:
	.pragma "nounroll";
	mov.u64 	%rd127, %rd342;
	mov.f32 	%f123, %f234;
	mul.wide.u32 	%rd235, %r427, 16;
	add.s64 	%rd232, %rd186, %rd235;
	// begin inline asm
	ld.global.nc.u64 %rd231, [%rd232];
	// end inline asm
	mov.b64 	{%r68, %r69}, %rd231;
	mov.b32 	%f124, %r68;
	add.s64 	%rd234, %rd232, 8;
	// begin inline asm
	ld.global.nc.u64 %rd233, [%rd234];
	// end inline asm
	setp.lt.f32 	%p35, %f123, %f124;
	@%p35 bra 	$L__BB4_148;
	setp.lt.f32 	%p36, %f124, %f123;
	mov.f32 	%f234, %f124;
	mov.u64 	%rd342, %rd233;
	@%p36 bra 	$L__BB4_148;
	setp.lt.s64 	%p37, %rd127, %rd233;
	selp.f32 	%f234, %f123, %f124, %p37;
	min.s64 	%rd342, %rd127, %rd233;
$L__BB4_148:
	add.s32 	%r429, %r429, 256;
	add.s32 	%r427, %r427, 256;
	add.s32 	%r426, %r426, 1;
	setp.ne.s32 	%p38, %r426, 0;
	@%p38 bra 	$L__BB4_145;
$L__BB4_149:
	setp.lt.u32 	%p39, %r21, 768;
	@%p39 bra 	$L__BB4_164;
	cvt.u64.u32 	%rd236, %r429;
	cvt.u64.u32 	%rd237, %r425;
	add.s64 	%rd238, %rd236, %rd237;
	shl.b64 	%rd239, %rd238, 4;
	add.s64 	%rd240, %rd239, %rd186;
	add.s64 	%rd337, %rd240, 12296;
	add.s32 	%r430, %r429, %r425;
$L__BB4_151:
	mul.wide.u32 	%rd245, %r430, 16;
	add.s64 	%rd242, %rd186, %rd245;
	// begin inline asm
	ld.global.nc.u64 %rd241, [%rd242];
	// end inline asm
	mov.b64 	{%r70, %r71}, %rd241;
	mov.b32 	%f130, %r70;
	add.s64 	%rd244, %rd242, 8;
	// begin inline asm
	ld.global.nc.u64 %rd243, [%rd244];
	// end inline asm
	setp.lt.f32 	%p40, %f234, %f130;
	mov.f32 	%f231, %f234;
	mov.u64 	%rd339, %rd342;
	@%p40 bra 	$L__BB4_154;
	setp.lt.f32 	%p41, %f130, %f234;
	mov.f32 	%f231, %f130;
	mov.u64 	%rd339, %rd243;
	@%p41 bra 	$L__BB4_154;
	setp.lt.s64 	%p42, %rd342, %rd243;
	selp.f32 	%f231, %f234, %f130, %p42;
	min.s64 	%rd339, %rd342, %rd243;
$L__BB4_154:
	add.s64 	%rd247, %rd337, -8200;
	// begin inline asm
	ld.global.nc.u64 %rd246, [%rd247];
	// end inline asm
	mov.b64 	{%r72, %r73}, %rd246;
	mov.b32 	%f133, %r72;
	add.s64 	%rd249, %rd337, -8192;
	// begin inline asm
	ld.global.nc.u64 %rd248, [%rd249];
	// end inline asm
	setp.lt.f32 	%p43, %f231, %f133;
	mov.f32 	%f232, %f231;
	mov.u64 	%rd340, %rd339;
	@%p43 bra 	$L__BB4_157;
	setp.lt.f32 	%p44, %f133, %f231;
	mov.f32 	%f232, %f133;
	mov.u64 	%rd340, %rd248;
	@%p44 bra 	$L__BB4_157;
	setp.lt.s64 	%p45, %rd339, %rd248;
	selp.f32 	%f232, %f231, %f133, %p45;
	min.s64 	%rd340, %rd339, %rd248;
$L__BB4_157:
	add.s64 	%rd251, %rd337, -4104;
	// begin inline asm
	ld.global.nc.u64 %rd250, [%rd251];
	// end inline asm
	mov.b64 	{%r74, %r75}, %rd250;
	mov.b32 	%f136, %r74;
	add.s64 	%rd253, %rd337, -4096;
	// begin inline asm
	ld.global.nc.u64 %rd252, [%rd253];
	// end inline asm
	setp.lt.f32 	%p46, %f232, %f136;
	mov.f32 	%f233, %f232;
	mov.u64 	%rd341, %rd340;
	@%p46 bra 	$L__BB4_160;
	setp.lt.f32 	%p47, %f136, %f232;
	mov.f32 	%f233, %f136;
	mov.u64 	%rd341, %rd252;
	@%p47 bra 	$L__BB4_160;
	setp.lt.s64 	%p48, %rd340, %rd252;
	selp.f32 	%f233, %f232, %f136, %p48;
	min.s64 	%rd341, %rd340, %rd252;
$L__BB4_160:
	add.s64 	%rd255, %rd337, -8;
	// begin inline asm
	ld.global.nc.u64 %rd254, [%rd255];
	// end inline asm
	mov.b64 	{%r76, %r77}, %rd254;
	mov.b32 	%f139, %r76;
	// begin inline asm
	ld.global.nc.u64 %rd256, [%rd337];
	// end inline asm
	setp.lt.f32 	%p49, %f233, %f139;
	mov.f32 	%f234, %f233;
	mov.u64 	%rd342, %rd341;
	@%p49 bra 	$L__BB4_163;
	setp.lt.f32 	%p50, %f139, %f233;
	mov.f32 	%f234, %f139;
	mov.u64 	%rd342, %rd256;
	@%p50 bra 	$L__BB4_163;
	setp.lt.s64 	%p51, %rd341, %rd256;
	selp.f32 	%f234, %f233, %f139, %p51;
	min.s64 	%rd342, %rd341, %rd256;
$L__BB4_163:
	add.s32 	%r429, %r429, 1024;
	add.s64 	%rd337, %rd337, 16384;
	add.s32 	%r430, %r430, 1024;
	setp.lt.s32 	%p52, %r429, %r20;
	@%p52 bra 	$L__BB4_151;
$L__BB4_164:
	// begin inline asm
	mov.u32 %r78, %laneid;
	// end inline asm
	mov.b32 	%r80, %f234;
	mov.b32 	%r96, 1;
	mov.b32 	%r97, 31;
	mov.b32 	%r98, -1;
	// begin inline asm
	shfl.sync.down.b32 %r79, %r80, %r96, %r97, %r98;
	// end inline asm
	mov.b32 	%f143, %r79;
	// begin inline asm
	shfl.sync.down.b32 %r84, %r85, %r96, %r97, %r98;
	// end inline asm
	mov.b64 	{%r90, %r95}, %rd342;
	// begin inline asm
	shfl.sync.down.b32 %r89, %r90, %r96, %r97, %r98;
	// end inline asm
	// begin inline asm
	shfl.sync.down.b32 %r94, %r95, %r96, %r97, %r98;
	// end inline asm
	mov.b64 	%rd150, {%r89, %r94};
	setp.gt.s32 	%p53, %r78, 30;
	setp.lt.f32 	%p54, %f234, %f143;
	or.pred  	%p55, %p53, %p54;
	mov.f32 	%f236, %f234;
	mov.u64 	%rd344, %rd342;
	@%p55 bra 	$L__BB4_167;
	setp.gt.f32 	%p56, %f234, %f143;
	mov.f32 	%f236, %f143;
	mov.u64 	%rd344, %rd150;
	@%p56 bra 	$L__BB4_167;
	setp.lt.s64 	%p57, %rd342, %rd150;
	selp.f32 	%f236, %f234, %f143, %p57;
	min.s64 	%rd344, %rd342, %rd150;
$L__BB4_167:
	mov.b32 	%r100, %f236;
	mov.b32 	%r116, 2;
	mov.b32 	%r117, 31;
	mov.b32 	%r118, -1;
	// begin inline asm
	shfl.sync.down.b32 %r99, %r100, %r116, %r117, %r118;
	// end inline asm
	mov.b32 	%f146, %r99;
	// begin inline asm
	shfl.sync.down.b32 %r104, %r105, %r116, %r117, %r118;
	// end inline asm
	mov.b64 	{%r110, %r115}, %rd344;
	// begin inline asm
	shfl.sync.down.b32 %r109, %r110, %r116, %r117, %r118;
	// end inline asm
	// begin inline asm
	shfl.sync.down.b32 %r114, %r115, %r116, %r117, %r118;
	// end inline asm
	mov.b64 	%rd153, {%r109, %r114};
	setp.gt.s32 	%p58, %r78, 29;
	setp.lt.f32 	%p59, %f236, %f146;
	or.pred  	%p60, %p58, %p59;
	mov.f32 	%f237, %f236;
	mov.u64 	%rd345, %rd344;
	@%p60 bra 	$L__BB4_170;
	setp.gt.f32 	%p61, %f236, %f146;
	mov.f32 	%f237, %f146;
	mov.u64 	%rd345, %rd153;
	@%p61 bra 	$L__BB4_170;
	setp.lt.s64 	%p62, %rd344, %rd153;
	selp.f32 	%f237, %f236, %f146, %p62;
	min.s64 	%rd345, %rd344, %rd153;
$L__BB4_170:
	mov.b32 	%r120, %f237;
	mov.b32 	%r136, 4;
	mov.b32 	%r137, 31;
	mov.b32 	%r138, -1;
	// begin inline asm
	shfl.sync.down.b32 %r119, %r120, %r136, %r137, %r138;
	// end inline asm
	mov.b32 	%f149, %r119;
	// begin inline asm
	shfl.sync.down.b32 %r124, %r125, %r136, %r137, %r138;
	// end inline asm
	mov.b64 	{%r130, %r135}, %rd345;
	// begin inline asm
	shfl.sync.down.b32 %r129, %r130, %r136, %r137, %r138;
	// end inline asm
	// begin inline asm
	shfl.sync.down.b32 %r134, %r135, %r136, %r137, %r138;
	// end inline asm
	mov.b64 	%rd156, {%r129, %r134};
	setp.gt.s32 	%p63, %r78, 27;
	setp.lt.f32 	%p64, %f237, %f149;
	or.pred  	%p65, %p63, %p64;
	mov.f32 	%f238, %f237;
	mov.u64 	%rd346, %rd345;
	@%p65 bra 	$L__BB4_173;
	setp.gt.f32 	%p66, %f237, %f149;
	mov.f32 	%f238, %f149;
	mov.u64 	%rd346, %rd156;
	@%p66 bra 	$L__BB4_173;
	setp.lt.s64 	%p67, %rd345, %rd156;
	selp.f32 	%f238, %f237, %f149, %p67;
	min.s64 	%rd346, %rd345, %rd156;
$L__BB4_173:
	mov.b32 	%r140, %f238;
	mov.b32 	%r156, 8;
	mov.b32 	%r157, 31;
	mov.b32 	%r158, -1;
	// begin inline asm
	shfl.sync.down.b32 %r139, %r140, %r156, %r157, %r158;
	// end inline asm
	mov.b32 	%f152, %r139;
	// begin inline asm
	shfl.sync.down.b32 %r144, %r145, %r156, %r157, %r158;
	// end inline asm
	mov.b64 	{%r150, %r155}, %rd346;
	// begin inline asm
	shfl.sync.down.b32 %r149, %r150, %r156, %r157, %r158;
	// end inline asm
	// begin inline asm
	shfl.sync.down.b32 %r154, %r155, %r156, %r157, %r158;
	// end inline asm
	mov.b64 	%rd159, {%r149, %r154};
	setp.gt.s32 	%p68, %r78, 23;
	setp.lt.f32 	%p69, %f238, %f152;
	or.pred  	%p70, %p68, %p69;
	mov.f32 	%f239, %f238;
	mov.u64 	%rd347, %rd346;
	@%p70 bra 	$L__BB4_176;
	setp.gt.f32 	%p71, %f238, %f152;
	mov.f32 	%f239, %f152;
	mov.u64 	%rd347, %rd159;
	@%p71 bra 	$L__BB4_176;
	setp.lt.s64 	%p72, %rd346, %rd159;
	selp.f32 	%f239, %f238, %f152, %p72;
	min.s64 	%rd347, %rd346, %rd159;
$L__BB4_176:
	mov.b32 	%r160, %f239;
	mov.b32 	%r176, 16;
	mov.b32 	%r177, 31;
	mov.b32 	%r178, -1;
	// begin inline asm
	shfl.sync.down.b32 %r159, %r160, %r176, %r177, %r178;
	// end inline asm
	mov.b32 	%f155, %r159;
	// begin inline asm
	shfl.sync.down.b32 %r164, %r165, %r176, %r177, %r178;
	// end inline asm
	mov.b64 	{%r170, %r175}, %rd347;
	// begin inline asm
	shfl.sync.down.b32 %r169, %r170, %r176, %r177, %r178;
	// end inline asm
	// begin inline asm
	shfl.sync.down.b32 %r174, %r175, %r176, %r177, %r178;
	// end inline asm
	mov.b64 	%rd162, {%r169, %r174};
	setp.gt.s32 	%p73, %r78, 15;
	setp.lt.f32 	%p74, %f239, %f155;
	or.pred  	%p75, %p73, %p74;
	mov.f32 	%f247, %f239;
	mov.u64 	%rd355, %rd347;
	@%p75 bra 	$L__BB4_179;
	setp.gt.f32 	%p76, %f239, %f155;
	mov.f32 	%f247, %f155;
	mov.u64 	%rd355, %rd162;
	@%p76 bra 	$L__BB4_179;
	setp.lt.s64 	%p77, %rd347, %rd162;
	selp.f32 	%f247, %f239, %f155, %p77;
	min.s64 	%rd355, %rd347, %rd162;
$L__BB4_179:
	setp.ne.s32 	%p78, %r78, 0;
	@%p78 bra 	$L__BB4_181;
	shr.u32 	%r179, %r16, 1;
	and.b32  	%r180, %r179, 496;
	mov.u32 	%r181, _ZN6thrust24THRUST_300001_SM_1000_NS8cuda_cub4core6detail5shmemE;
	add.s32 	%r182, %r181, %r180;
	st.shared.f32 	[%r182+8], %f247;
	st.shared.u64 	[%r182+16], %rd355;
$L__BB4_181:
	bar.sync 	0;
	setp.ne.s32 	%p79, %r16, 0;
	@%p79 bra 	$L__BB4_203;
	ld.shared.f32 	%f158, [_ZN6thrust24THRUST_300001_SM_1000_NS8cuda_cub4core6detail5shmemE+24];
	ld.shared.u64 	%rd165, [_ZN6thrust24THRUST_300001_SM_1000_NS8cuda_cub4core6detail5shmemE+32];
	setp.lt.f32 	%p80, %f247, %f158;
	mov.f32 	%f241, %f247;
	mov.u64 	%rd349, %rd355;
	@%p80 bra 	$L__BB4_185;
	setp.lt.f32 	%p81, %f158, %f247;
	mov.f32 	%f241, %f158;
	mov.u64 	%rd349, %rd165;
	@%p81 bra 	$L__BB4_185;
	setp.lt.s64 	%p82, %rd355, %rd165;
	selp.f32 	%f241, %f247, %f158, %p82;
	min.s64 	%rd349, %rd355, %rd165;
$L__BB4_185:
	ld.shared.f32 	%f161, [_ZN6thrust24THRUST_300001_SM_1000_NS8cuda_cub4core6detail5shmemE+40];
	ld.shared.u64 	%rd168, [_ZN6thrust24THRUST_300001_SM_1000_NS8cuda_cub4core6detail5shmemE+48];
	setp.lt.f32 	%p83, %f241, %f161;
	mov.f32 	%f242, %f241;
	mov.u64 	%rd350, %rd349;
	@%p83 bra 	$L__BB4_188;
	setp.lt.f32 	%p84, %f161, %f241;
	mov.f32 	%f242, %f161;
	mov.u64 	%rd350, %rd168;
	@%p84 bra 	$L__BB4_188;
	setp.lt.s64 	%p85, %rd349, %rd168;
	selp.f32 	%f242, %f241, %f161, %p85;
	min.s64 	%rd350, %rd349, %rd168;
$L__BB4_188:
	ld.shared.f32 	%f164, [_ZN6thrust24THRUST_300001_SM_1000_NS8cuda_cub4core6detail5shmemE+56];
	ld.shared.u64 	%rd171, [_ZN6thrust24THRUST_300001_SM_1000_NS8cuda_cub4core6detail5shmemE+64];
	setp.lt.f32 	%p86, %f242, %f164;
	mov.f32 	%f243, %f242;
	mov.u64 	%rd351, %rd350;
	@%p86 bra 	$L__BB4_191;
	setp.lt.f32 	%p87, %f164, %f242;
	mov.f32 	%f243, %f164;
	mov.u64 	%rd351, %rd171;
	@%p87 bra 	$L__BB4_191;
	setp.lt.s64 	%p88, %rd350, %rd171;
	selp.f32 	%f243, %f242, %f164, %p88;
	min.s64 	%rd351, %rd350, %rd171;
$L__BB4_191:
	ld.shared.f32 	%f167, [_ZN6thrust24THRUST_300001_SM_1000_NS8cuda_cub4core6detail5shmemE+72];
	ld.shared.u64 	%rd174, [_ZN6thrust24THRUST_300001_SM_1000_NS8cuda_cub4core6detail5shmemE+80];
	setp.lt.f32 	%p89, %f243, %f167;
	mov.f32 	%f244, %f243;
	mov.u64 	%rd352, %rd351;
	@%p89 bra 	$L__BB4_194;
	setp.lt.f32 	%p90, %f167, %f243;
	mov.f32 	%f244, %f167;
	mov.u64 	%rd352, %rd174;
	@%p90 bra 	$L__BB4_194;
	setp.lt.s64 	%p91, %rd351, %rd174;
	selp.f32 	%f244, %f243, %f167, %p91;
	min.s64 	%rd352, %rd351, %rd174;
$L__BB4_194:
	ld.shared.f32 	%f170, [_ZN6thrust24THRUST_300001_SM_1000_NS8cuda_cub4core6detail5shmemE+88];
	ld.shared.u64 	%rd177, [_ZN6thrust24THRUST_300001_SM_1000_NS8cuda_cub4core6detail5shmemE+96];
	setp.lt.f32 	%p92, %f244, %f170;
	mov.f32 	%f245, %f244;
	mov.u64 	%rd353, %rd352;
	@%p92 bra 	$L__BB4_197;
	setp.lt.f32 	%p93, %f170, %f244;
	mov.f32 	%f245, %f170;
	mov.u64 	%rd353, %rd177;
	@%p93 bra 	$L__BB4_197;
	setp.lt.s64 	%p94, %rd352, %rd177;
	selp.f32 	%f245, %f244, %f170, %p94;
	min.s64 	%rd353, %rd352, %rd177;
$L__BB4_197:
	ld.shared.f32 	%f173, [_ZN6thrust24THRUST_300001_SM_1000_NS8cuda_cub4core6detail5shmemE+104];
	ld.shared.u64 	%rd180, [_ZN6thrust24THRUST_300001_SM_1000_NS8cuda_cub4core6detail5shmemE+112];
	setp.lt.f32 	%p95, %f245, %f173;
	mov.f32 	%f246, %f245;
	mov.u64 	%rd354, %rd353;
	@%p95 bra 	$L__BB4_200;
	setp.lt.f32 	%p96, %f173, %f245;
	mov.f32 	%f246, %f173;
	mov.u64 	%rd354, %rd180;
	@%p96 bra 	$L__BB4_200;
	setp.lt.s64 	%p97, %rd353, %rd180;
	selp.f32 	%f246, %f245, %f173, %p97;
	min.s64 	%rd354, %rd353, %rd180;
$L__BB4_200:
	ld.shared.f32 	%f176, [_ZN6thrust24THRUST_300001_SM_1000_NS8cuda_cub4core6detail5shmemE+120];
	ld.shared.u64 	%rd183, [_ZN6thrust24THRUST_300001_SM_1000_NS8cuda_cub4core6detail5shmemE+128];
	setp.lt.f32 	%p98, %f246, %f176;
	mov.f32 	%f247, %f246;
	mov.u64 	%rd355, %rd354;
	@%p98 bra 	$L__BB4_203;
	setp.lt.f32 	%p99, %f176, %f246;
	mov.f32 	%f247, %f176;
	mov.u64 	%rd355, %rd183;
	@%p99 bra 	$L__BB4_203;
	setp.lt.s64 	%p100, %rd354, %rd183;
	selp.f32 	%f247, %f246, %f176, %p100;
	min.s64 	%rd355, %rd354, %rd183;
$L__BB4_203:
	mov.u32 	%r418, %tid.x;
	setp.ne.s32 	%p227, %r418, 0;
	@%p227 bra 	$L__BB4_205;
	cvta.to.global.u64 	%rd287, %rd187;
	st.global.f32 	[%rd287], %f247;
	st.global.u64 	[%rd287+8], %rd355;
$L__BB4_205:
	ret;

}
	// .globl	_ZN6thrust24THRUST_300001_SM_1000_NS8cuda_cub4core6detail13_kernel_agentINS1_8__reduce11ReduceAgentINS0_12zip_iteratorIN4cuda3std3__45tupleIJPfNS0_17counting_iteratorIlNS0_11use_defaultESE_SE_EEEEEEEPNSB_IJflEEESI_lNS1_9__extrema9arg_min_fIflNSA_4lessIfEEEEEEJSH_SJ_lSO_EEEvDpT0_
.visible .entry _ZN6thrust24THRUST_300001_SM_1000_NS8cuda_cub4core6detail13_kernel_agentINS1_8__reduce11ReduceAgentINS0_12zip_iteratorIN4cuda3std3__45tupleIJPfNS0_17counting_iteratorIlNS0_11use_defaultESE_SE_EEEEEEEPNSB_IJflEEESI_lNS1_9__extrema9arg_min_fIflNSA_4lessIfEEEEEEJSH_SJ_lSO_EEEvDpT0_(
	.param .align 8 .b8 _ZN6thrust24THRUST_300001_SM_1000_NS8cuda_cub4core6detail13_kernel_agentINS1_8__reduce11ReduceAgentINS0_12zip_iteratorIN4cuda3std3__45tupleIJPfNS0_17counting_iteratorIlNS0_11use_defaultESE_SE_EEEEEEEPNSB_IJflEEESI_lNS1_9__extrema9arg_min_fIflNSA_4lessIfEEEEEEJSH_SJ_lSO_EEEvDpT0__param_0[16],
	.param .u64 .ptr .align 1 _ZN6thrust24THRUST_300001_SM_1000_NS8cuda_cub4core6detail13_kernel_agentINS1_8__reduce11ReduceAgentINS0_12zip_iteratorIN4cuda3std3__45tupleIJPfNS0_17counting_iteratorIlNS0_11use_defaultESE_SE_EEEEEEEPNSB_IJflEEESI_lNS1_9__extrema9arg_min_fIflNSA_4lessIfEEEEEEJSH_SJ_lSO_EEEvDpT0__param_1,
	.param .u64 _ZN6thrust24THRUST_300001_SM_1000_NS8cuda_cub4core6detail13_kernel_agentINS1_8__reduce11ReduceAgentINS0_12zip_iteratorIN4cuda3std3__45tupleIJPfNS0_17counting_iteratorIlNS0_11use_defaultESE_SE_EEEEEEEPNSB_IJflEEESI_lNS1_9__extrema9arg_min_fIflNSA_4lessIfEEEEEEJSH_SJ_lSO_EEEvDpT0__param_2,
	.param .align 1 .b8 _ZN6thrust24THRUST_300001_SM_1000_NS8cuda_cub4core6detail13_kernel_agentINS1_8__reduce11ReduceAgentINS0_12zip_iteratorIN4cuda3std3__45tupleIJPfNS0_17counting_iteratorIlNS0_11use_defaultESE_SE_EEEEEEEPNSB_IJflEEESI_lNS1_9__extrema9arg_min_fIflNSA_4lessIfEEEEEEJSH_SJ_lSO_EEEvDpT0__param_3[1]
)
.maxntid 256
{
	.reg .pred 	%p<223>;
	.reg .b32 	%r<391>;
	.reg .b32 	%f<243>;
	.reg .b64 	%rd<308>;

	ld.param.u64 	%rd195, [_ZN6thrust24THRUST_300001_SM_1000_NS8cuda_cub4core6detail13_kernel_agentINS1_8__reduce11ReduceAgentINS0_12zip_iteratorIN4cuda3std3__45tupleIJPfNS0_17counting_iteratorIlNS0_11use_defaultESE_SE_EEEEEEEPNSB_IJflEEESI_lNS1_9__extrema9arg_min_fIflNSA_4lessIfEEEEEEJSH_SJ_lSO_EEEvDpT0__param_0+8];
	ld.param.u64 	%rd194, [_ZN6thrust24THRUST_300001_SM_1000_NS8cuda_cub4core6detail13_kernel_agentINS1_8__reduce11ReduceAgentINS0_12zip_iteratorIN4cuda3std3__45tupleIJPfNS0_17counting_iteratorIlNS0_11use_defaultESE_SE_EEEEEEEPNSB_IJflEEESI_lNS1_9__extrema9arg_min_fIflNSA_4lessIfEEEEEEJSH_SJ_lSO_EEEvDpT0__param_0];
	ld.param.u64 	%rd197, [_ZN6thrust24THRUST_300001_SM_1000_NS8cuda_cub4core6detail13_kernel_agentINS1_8__reduce11ReduceAgentINS0_12zip_iteratorIN4cuda3std3__45tupleIJPfNS0_17counting_iteratorIlNS0_11use_defaultESE_SE_EEEEEEEPNSB_IJflEEESI_lNS1_9__extrema9arg_min_fIflNSA_4lessIfEEEEEEJSH_SJ_lSO_EEEvDpT0__param_2];
	setp.eq.s64 	%p1, %rd197, 0;
	@%p1 bra 	$L__BB5_200;
	cvta.to.global.u64 	%rd1, %rd194;
	setp.gt.s64 	%p2, %rd197, 1279;
	@%p2 bra 	$L__BB5_112;
	cvt.u32.u64 	%r1, %rd197;
	mov.u32 	%r2, %tid.x;
	setp.ge.s32 	%p96, %r2, %r1;
	mov.f32 	%f188, 0f00000000;
	mov.b64 	%rd249, 0;
	mov.u32 	%r385, %r2;
	@%p96 bra 	$L__BB5_4;
	cvt.u64.u32 	%rd225, %r2;
	mul.wide.u32 	%rd226, %r2, 4;
	add.s64 	%rd227, %rd1, %rd226;
	add.s64 	%rd249, %rd195, %rd225;
	ld.global.f32 	%f188, [%rd227];
	add.s32 	%r385, %r2, 256;
$L__BB5_4:
	setp.ge.s32 	%p97, %r385, %r1;
	@%p97 bra 	$L__BB5_26;
	not.b32 	%r154, %r385;
	add.s32 	%r5, %r154, %r1;
	and.b32  	%r155, %r5, 768;
	setp.eq.s32 	%p98, %r155, 768;
	@%p98 bra 	$L__BB5_11;
	cvt.u64.u32 	%rd229, %r385;
	add.s64 	%rd240, %rd195, %rd229;
	mul.wide.u32 	%rd230, %r385, 4;
	add.s64 	%rd239, %rd1, %rd230;
	shr.u32 	%r156, %r5, 8;
	add.s32 	%r157, %r156, 1;
	and.b32  	%r158, %r157, 3;
	neg.s32 	%r383, %r158;
$L__BB5_7:
	.pragma "nounroll";
	mov.u64 	%rd9, %rd249;
	mov.f32 	%f3, %f188;
	ld.global.f32 	%f4, [%rd239];
	setp.lt.f32 	%p99, %f3, %f4;
	@%p99 bra 	$L__BB5_10;
	setp.lt.f32 	%p100, %f4, %f3;
	mov.u64 	%rd249, %rd240;
	mov.f32 	%f188, %f4;
	@%p100 bra 	$L__BB5_10;
	setp.lt.s64 	%p101, %rd9, %rd240;
	min.s64 	%rd249, %rd9, %rd240;
	selp.f32 	%f188, %f3, %f4, %p101;
$L__BB5_10:
	add.s32 	%r385, %r385, 256;
	add.s64 	%rd240, %rd240, 256;
	add.s64 	%rd239, %rd239, 1024;
	add.s32 	%r383, %r383, 1;
	setp.ne.s32 	%p102, %r383, 0;
	@%p102 bra 	$L__BB5_7;
$L__BB5_11:
	setp.lt.u32 	%p103, %r5, 768;
	@%p103 bra 	$L__BB5_26;
	add.s32 	%r386, %r385, 512;
$L__BB5_13:
	mov.u32 	%r13, %r386;
	add.s32 	%r159, %r13, -512;
	cvt.s64.s32 	%rd231, %r159;
	mul.wide.s32 	%rd232, %r159, 4;
	add.s64 	%rd17, %rd1, %rd232;
	add.s64 	%rd18, %rd195, %rd231;
	ld.global.f32 	%f10, [%rd17];
	setp.lt.f32 	%p104, %f188, %f10;
	mov.u64 	%rd246, %rd249;
	mov.f32 	%f185, %f188;
	@%p104 bra 	$L__BB5_16;
	setp.lt.f32 	%p105, %f10, %f188;
	mov.u64 	%rd246, %rd18;
	mov.f32 	%f185, %f10;
	@%p105 bra 	$L__BB5_16;
	setp.lt.s64 	%p106, %rd249, %rd18;
	min.s64 	%rd246, %rd249, %rd18;
	selp.f32 	%f185, %f188, %f10, %p106;
$L__BB5_16:
	add.s32 	%r160, %r13, -256;
	cvt.s64.s32 	%rd233, %r160;
	add.s64 	%rd21, %rd195, %rd233;
	ld.global.f32 	%f13, [%rd17+1024];
	setp.lt.f32 	%p107, %f185, %f13;
	mov.u64 	%rd247, %rd246;
	mov.f32 	%f186, %f185;
	@%p107 bra 	$L__BB5_19;
	setp.lt.f32 	%p108, %f13, %f185;
	mov.u64 	%rd247, %rd21;
	mov.f32 	%f186, %f13;
	@%p108 bra 	$L__BB5_19;
	setp.lt.s64 	%p109, %rd246, %rd21;
	min.s64 	%rd247, %rd246, %rd21;
	selp.f32 	%f186, %f185, %f13, %p109;
$L__BB5_19:
	cvt.s64.s32 	%rd234, %r13;
	add.s64 	%rd24, %rd195, %rd234;
	ld.global.f32 	%f16, [%rd17+2048];
	setp.lt.f32 	%p110, %f186, %f16;
	mov.u64 	%rd248, %rd247;
	mov.f32 	%f187, %f186;
	@%p110 bra 	$L__BB5_22;
	setp.lt.f32 	%p111, %f16, %f186;
	mov.u64 	%rd248, %rd24;
	mov.f32 	%f187, %f16;
	@%p111 bra 	$L__BB5_22;
	setp.lt.s64 	%p112, %rd247, %rd24;
	min.s64 	%rd248, %rd247, %rd24;
	selp.f32 	%f187, %f186, %f16, %p112;
$L__BB5_22:
	add.s32 	%r161, %r13, 256;
	cvt.s64.s32 	%rd235, %r161;
	add.s64 	%rd27, %rd195, %rd235;
	ld.global.f32 	%f19, [%rd17+3072];
	setp.lt.f32 	%p113, %f187, %f19;
	mov.u64 	%rd249, %rd248;
	mov.f32 	%f188, %f187;
	@%p113 bra 	$L__BB5_25;
	setp.lt.f32 	%p114, %f19, %f187;
	mov.u64 	%rd249, %rd27;
	mov.f32 	%f188, %f19;
	@%p114 bra 	$L__BB5_25;
	setp.lt.s64 	%p115, %rd248, %rd27;
	min.s64 	%rd249, %rd248, %rd27;
	selp.f32 	%f188, %f187, %f19, %p115;
$L__BB5_25:
	add.s32 	%r386, %r13, 1024;
	add.s32 	%r162, %r13, 512;
	setp.lt.s32 	%p116, %r162, %r1;
	@%p116 bra 	$L__BB5_13;
$L__BB5_26:
	setp.lt.s32 	%p117, %r1, 256;
	@%p117 bra 	$L__BB5_66;
	// begin inline asm
	mov.u32 %r276, %laneid;
	// end inline asm
	mov.b32 	%r278, %f188;
	mov.b32 	%r294, 1;
	mov.b32 	%r295, 31;
	mov.b32 	%r296, -1;
	// begin inline asm
	shfl.sync.down.b32 %r277, %r278, %r294, %r295, %r296;
	// end inline asm
	mov.b32 	%f23, %r277;
	// begin inline asm
	shfl.sync.down.b32 %r282, %r283, %r294, %r295, %r296;
	// end inline asm
	mov.b64 	{%r288, %r293}, %rd249;
	// begin inline asm
	shfl.sync.down.b32 %r287, %r288, %r294, %r295, %r296;
	// end inline asm
	// begin inline asm
	shfl.sync.down.b32 %r292, %r293, %r294, %r295, %r296;
	// end inline asm
	mov.b64 	%rd31, {%r287, %r292};
	setp.gt.s32 	%p174, %r276, 30;
	setp.lt.f32 	%p175, %f188, %f23;
	or.pred  	%p176, %p174, %p175;
	mov.u64 	%rd251, %rd249;
	mov.f32 	%f190, %f188;
	@%p176 bra 	$L__BB5_30;
	setp.gt.f32 	%p177, %f188, %f23;
	mov.u64 	%rd251, %rd31;
	mov.f32 	%f190, %f23;
	@%p177 bra 	$L__BB5_30;
	setp.lt.s64 	%p178, %rd249, %rd31;
	min.s64 	%rd251, %rd249, %rd31;
	selp.f32 	%f190, %f188, %f23, %p178;
$L__BB5_30:
	mov.b32 	%r298, %f190;
	mov.b32 	%r314, 2;
	mov.b32 	%r315, 31;
	mov.b32 	%r316, -1;
	// begin inline asm
	shfl.sync.down.b32 %r297, %r298, %r314, %r315, %r316;
	// end inline asm
	mov.b32 	%f26, %r297;
	// begin inline asm
	shfl.sync.down.b32 %r302, %r303, %r314, %r315, %r316;
	// end inline asm
	mov.b64 	{%r308, %r313}, %rd251;
	// begin inline asm
	shfl.sync.down.b32 %r307, %r308, %r314, %r315, %r316;
	// end inline asm
	// begin inline asm
	shfl.sync.down.b32 %r312, %r313, %r314, %r315, %r316;
	// end inline asm
	mov.b64 	%rd34, {%r307, %r312};
	setp.gt.s32 	%p179, %r276, 29;
	setp.lt.f32 	%p180, %f190, %f26;
	or.pred  	%p181, %p179, %p180;
	mov.u64 	%rd252, %rd251;
	mov.f32 	%f191, %f190;
	@%p181 bra 	$L__BB5_33;
	setp.gt.f32 	%p182, %f190, %f26;
	mov.u64 	%rd252, %rd34;
	mov.f32 	%f191, %f26;
	@%p182 bra 	$L__BB5_33;
	setp.lt.s64 	%p183, %rd251, %rd34;
	min.s64 	%rd252, %rd251, %rd34;
	selp.f32 	%f191, %f190, %f26, %p183;
$L__BB5_33:
	mov.b32 	%r318, %f191;
	mov.b32 	%r334, 4;
	mov.b32 	%r335, 31;
	mov.b32 	%r336, -1;
	// begin inline asm
	shfl.sync.down.b32 %r317, %r318, %r334, %r335, %r336;
	// end inline asm
	mov.b32 	%f29, %r317;
	// begin inline asm
	shfl.sync.down.b32 %r322, %r323, %r334, %r335, %r336;
	// end inline asm
	mov.b64 	{%r328, %r333}, %rd252;
	// begin inline asm
	shfl.sync.down.b32 %r327, %r328, %r334, %r335, %r336;
	// end inline asm
	// begin inline asm
	shfl.sync.down.b32 %r332, %r333, %r334, %r335, %r336;
	// end inline asm
	mov.b64 	%rd37, {%r327, %r332};
	setp.gt.s32 	%p184, %r276, 27;
	setp.lt.f32 	%p185, %f191, %f29;
	or.pred  	%p186, %p184, %p185;
	mov.u64 	%rd253, %rd252;
	mov.f32 	%f192, %f191;
	@%p186 bra 	$L__BB5_36;
	setp.gt.f32 	%p187, %f191, %f29;
	mov.u64 	%rd253, %rd37;
	mov.f32 	%f192, %f29;
	@%p187 bra 	$L__BB5_36;
	setp.lt.s64 	%p188, %rd252, %rd37;
	min.s64 	%rd253, %rd252, %rd37;
	selp.f32 	%f192, %f191, %f29, %p188;
$L__BB5_36:
	mov.b32 	%r338, %f192;
	mov.b32 	%r354, 8;
	mov.b32 	%r355, 31;
	mov.b32 	%r356, -1;
	// begin inline asm
	shfl.sync.down.b32 %r337, %r338, %r354, %r355, %r356;
	// end inline asm
	mov.b32 	%f32, %r337;
	// begin inline asm
	shfl.sync.down.b32 %r342, %r343, %r354, %r355, %r356;
	// end inline asm
	mov.b64 	{%r348, %r353}, %rd253;
	// begin inline asm
	shfl.sync.down.b32 %r347, %r348, %r354, %r355, %r356;
	// end inline asm
	// begin inline asm
	shfl.sync.down.b32 %r352, %r353, %r354, %r355, %r356;
	// end inline asm
	mov.b64 	%rd40, {%r347, %r352};
	setp.gt.s32 	%p189, %r276, 23;
	setp.lt.f32 	%p190, %f192, %f32;
	or.pred  	%p191, %p189, %p190;
	mov.u64 	%rd254, %rd253;
	mov.f32 	%f193, %f192;
	@%p191 bra 	$L__BB5_39;
	setp.gt.f32 	%p192, %f192, %f32;
	mov.u64 	%rd254, %rd40;
	mov.f32 	%f193, %f32;
	@%p192 bra 	$L__BB5_39;
	setp.lt.s64 	%p193, %rd253, %rd40;
	min.s64 	%rd254, %rd253, %rd40;
	selp.f32 	%f193, %f192, %f32, %p193;
$L__BB5_39:
	mov.b32 	%r358, %f193;
	mov.b32 	%r374, 16;
	mov.b32 	%r375, 31;
	mov.b32 	%r376, -1;
	// begin inline asm
	shfl.sync.down.b32 %r357, %r358, %r374, %r375, %r376;
	// end inline asm
	mov.b32 	%f35, %r357;
	// begin inline asm
	shfl.sync.down.b32 %r362, %r363, %r374, %r375, %r376;
	// end inline asm
	mov.b64 	{%r368, %r373}, %rd254;
	// begin inline asm
	shfl.sync.down.b32 %r367, %r368, %r374, %r375, %r376;
	// end inline asm
	// begin inline asm
	shfl.sync.down.b32 %r372, %r373, %r374, %r375, %r376;
	// end inline asm
	mov.b64 	%rd43, {%r367, %r372};
	setp.gt.s32 	%p194, %r276, 15;
	setp.lt.f32 	%p195, %f193, %f35;
	or.pred  	%p196, %p194, %p195;
	mov.u64 	%rd307, %rd254;
	mov.f32 	%f242, %f193;
	@%p196 bra 	$L__BB5_42;
	setp.gt.f32 	%p197, %f193, %f35;
	mov.u64 	%rd307, %rd43;
	mov.f32 	%f242, %f35;
	@%p197 bra 	$L__BB5_42;
	setp.lt.s64 	%p198, %rd254, %rd43;
	min.s64 	%rd307, %rd254, %rd43;
	selp.f32 	%f242, %f193, %f35, %p198;
$L__BB5_42:
	setp.ne.s32 	%p199, %r276, 0;
	@%p199 bra 	$L__BB5_44;
	shr.u32 	%r377, %r2, 1;
	and.b32  	%r378, %r377, 496;
	mov.u32 	%r379, _ZN6thrust24THRUST_300001_SM_1000_NS8cuda_cub4core6detail5shmemE;
	add.s32 	%r380, %r379, %r378;
	st.shared.f32 	[%r380+8], %f242;
	st.shared.u64 	[%r380+16], %rd307;
$L__BB5_44:
	bar.sync 	0;
	setp.ne.s32 	%p200, %r2, 0;
	@%p200 bra 	$L__BB5_198;
	ld.shared.f32 	%f38, [_ZN6thrust24THRUST_300001_SM_1000_NS8cuda_cub4core6detail5shmemE+24];
	ld.shared.u64 	%rd46, [_ZN6thrust24THRUST_300001_SM_1000_NS8cuda_cub4core6detail5shmemE+32];
	setp.lt.f32 	%p201, %f242, %f38;
	mov.u64 	%rd256, %rd307;
	mov.f32 	%f195, %f242;
	@%p201 bra 	$L__BB5_48;
	setp.lt.f32 	%p202, %f38, %f242;
	mov.u64 	%rd256, %rd46;
	mov.f32 	%f195, %f38;
	@%p202 bra 	$L__BB5_48;
	setp.lt.s64 	%p203, %rd307, %rd46;
	min.s64 	%rd256, %rd307, %rd46;
	selp.f32 	%f195, %f242, %f38, %p203;
$L__BB5_48:
	ld.shared.f32 	%f41, [_ZN6thrust24THRUST_300001_SM_1000_NS8cuda_cub4core6detail5shmemE+40];
	ld.shared.u64 	%rd49, [_ZN6thrust24THRUST_300001_SM_1000_NS8cuda_cub4core6detail5shmemE+48];
	setp.lt.f32 	%p204, %f195, %f41;
	mov.u64 	%rd257, %rd256;
	mov.f32 	%f196, %f195;
	@%p204 bra 	$L__BB5_51;
	setp.lt.f32 	%p205, %f41, %f195;
	mov.u64 	%rd257, %rd49;
	mov.f32 	%f196, %f41;
	@%p205 bra 	$L__BB5_51;
	setp.lt.s64 	%p206, %rd256, %rd49;
	min.s64 	%rd257, %rd256, %rd49;
	selp.f32 	%f196, %f195, %f41, %p206;
$L__BB5_51:
	ld.shared.f32 	%f44, [_ZN6thrust24THRUST_300001_SM_1000_NS8cuda_cub4core6detail5shmemE+56];
	ld.shared.u64 	%rd52, [_ZN6thrust24THRUST_300001_SM_1000_NS8cuda_cub4core6detail5shmemE+64];
	setp.lt.f32 	%p207, %f196, %f44;
	mov.u64 	%rd258, %rd257;
	mov.f32 	%f197, %f196;
	@%p207 bra 	$L__BB5_54;
	setp.lt.f32 	%p208, %f44, %f196;
	mov.u64 	%rd258, %rd52;
	mov.f32 	%f197, %f44;
	@%p208 bra 	$L__BB5_54;
	setp.lt.s64 	%p209, %rd257, %rd52;
	min.s64 	%rd258, %rd257, %rd52;
	selp.f32 	%f197, %f196, %f44, %p209;
$L__BB5_54:
	ld.shared.f32 	%f47, [_ZN6thrust24THRUST_300001_SM_1000_NS8cuda_cub4core6detail5shmemE+72];
	ld.shared.u64 	%rd55, [_ZN6thrust24THRUST_300001_SM_1000_NS8cuda_cub4core6detail5shmemE+80];
	setp.lt.f32 	%p210, %f197, %f47;
	mov.u64 	%rd259, %rd258;
	mov.f32 	%f198, %f197;
	@%p210 bra 	$L__BB5_57;
	setp.lt.f32 	%p211, %f47, %f197;
	mov.u64 	%rd259, %rd55;
	mov.f32 	%f198, %f47;
	@%p211 bra 	$L__BB5_57;
	setp.lt.s64 	%p212, %rd258, %rd55;
	min.s64 	%rd259, %rd258, %rd55;
	selp.f32 	%f198, %f197, %f47, %p212;
$L__BB5_57:
	ld.shared.f32 	%f50, [_ZN6thrust24THRUST_300001_SM_1000_NS8cuda_cub4core6detail5shmemE+88];
	ld.shared.u64 	%rd58, [_ZN6thrust24THRUST_300001_SM_1000_NS8cuda_cub4core6detail5shmemE+96];
	setp.lt.f32 	%p213, %f198, %f50;
	mov.u64 	%rd260, %rd259;
	mov.f32 	%f199, %f198;
	@%p213 bra 	$L__BB5_60;
	setp.lt.f32 	%p214, %f50, %f198;
	mov.u64 	%rd260, %rd58;
	mov.f32 	%f199, %f50;
	@%p214 bra 	$L__BB5_60;
	setp.lt.s64 	%p215, %rd259, %rd58;
	min.s64 	%rd260, %rd259, %rd58;
	selp.f32 	%f199, %f198, %f50, %p215;
$L__BB5_60:
	ld.shared.f32 	%f53, [_ZN6thrust24THRUST_300001_SM_1000_NS8cuda_cub4core6detail5shmemE+104];
	ld.shared.u64 	%rd61, [_ZN6thrust24THRUST_300001_SM_1000_NS8cuda_cub4core6detail5shmemE+112];
	setp.lt.f32 	%p216, %f199, %f53;
	mov.u64 	%rd261, %rd260;
	mov.f32 	%f200, %f199;
	@%p216 bra 	$L__BB5_63;
	setp.lt.f32 	%p217, %f53, %f199;
	mov.u64 	%rd261, %rd61;
	mov.f32 	%f200, %f53;
	@%p217 bra 	$L__BB5_63;
	setp.lt.s64 	%p218, %rd260, %rd61;
	min.s64 	%rd261, %rd260, %rd61;
	selp.f32 	%f200, %f199, %f53, %p218;
$L__BB5_63:
	ld.shared.f32 	%f56, [_ZN6thrust24THRUST_300001_SM_1000_NS8cuda_cub4core6detail5shmemE+120];
	ld.shared.u64 	%rd64, [_ZN6thrust24THRUST_300001_SM_1000_NS8cuda_cub4core6detail5shmemE+128];
	setp.lt.f32 	%p219, %f200, %f56;
	mov.f32 	%f242, %f200;
	mov.u64 	%rd307, %rd261;
	@%p219 bra 	$L__BB5_198;
	setp.lt.f32 	%p220, %f56, %f200;
	mov.f32 	%f242, %f56;
	mov.u64 	%rd307, %rd64;
	@%p220 bra 	$L__BB5_198;
	setp.lt.s64 	%p221, %rd261, %rd64;
	min.s64 	%rd307, %rd261, %rd64;
	selp.f32 	%f242, %f200, %f56, %p221;
	bra.uni 	$L__BB5_198;
$L__BB5_66:
	// begin inline asm
	mov.u32 %r163, %laneid;
	// end inline asm
	and.b32  	%r184, %r2, 992;
	add.s32 	%r185, %r184, 32;
	setp.gt.s32 	%p118, %r185, %r1;
	not.b32 	%r186, %r184;
	add.s32 	%r187, %r1, %r186;
	selp.b32 	%r182, %r187, 31, %p118;
	mov.b32 	%r165, %f188;
	mov.b32 	%r181, 1;
	mov.b32 	%r183, -1;
	// begin inline asm
	shfl.sync.down.b32 %r164, %r165, %r181, %r182, %r183;
	// end inline asm
	mov.b32 	%f58, %r164;
	// begin inline asm
	shfl.sync.down.b32 %r169, %r170, %r181, %r182, %r183;
	// end inline asm
	mov.b64 	{%r175, %r180}, %rd249;
	// begin inline asm
	shfl.sync.down.b32 %r174, %r175, %r181, %r182, %r183;
	// end inline asm
	// begin inline asm
	shfl.sync.down.b32 %r179, %r180, %r181, %r182, %r183;
	// end inline asm
	mov.b64 	%rd66, {%r174, %r179};
	setp.ge.s32 	%p119, %r163, %r182;
	setp.lt.f32 	%p120, %f188, %f58;
	or.pred  	%p121, %p119, %p120;
	mov.u64 	%rd262, %rd249;
	mov.f32 	%f201, %f188;
	@%p121 bra 	$L__BB5_69;
	setp.gt.f32 	%p122, %f188, %f58;
	mov.u64 	%rd262, %rd66;
	mov.f32 	%f201, %f58;
	@%p122 bra 	$L__BB5_69;
	setp.lt.s64 	%p123, %rd249, %rd66;
	min.s64 	%rd262, %rd249, %rd66;
	selp.f32 	%f201, %f188, %f58, %p123;
$L__BB5_69:
	mov.b32 	%r189, %f201;
	mov.b32 	%r205, 2;
	mov.b32 	%r207, -1;
	// begin inline asm
	shfl.sync.down.b32 %r188, %r189, %r205, %r182, %r207;
	// end inline asm
	mov.b32 	%f61, %r188;
	// begin inline asm
	shfl.sync.down.b32 %r193, %r194, %r205, %r182, %r207;
	// end inline asm
	mov.b64 	{%r199, %r204}, %rd262;
	// begin inline asm
	shfl.sync.down.b32 %r198, %r199, %r205, %r182, %r207;
	// end inline asm
	// begin inline asm
	shfl.sync.down.b32 %r203, %r204, %r205, %r182, %r207;
	// end inline asm
	mov.b64 	%rd69, {%r198, %r203};
	add.s32 	%r208, %r163, 2;
	setp.gt.s32 	%p124, %r208, %r182;
	setp.lt.f32 	%p125, %f201, %f61;
	or.pred  	%p126, %p124, %p125;
	mov.f32 	%f202, %f201;
	mov.u64 	%rd263, %rd262;
	@%p126 bra 	$L__BB5_72;
	setp.gt.f32 	%p127, %f201, %f61;
	mov.f32 	%f202, %f61;
	mov.u64 	%rd263, %rd69;
	@%p127 bra 	$L__BB5_72;
	setp.lt.s64 	%p128, %rd262, %rd69;
	selp.f32 	%f202, %f201, %f61, %p128;
	min.s64 	%rd263, %rd262, %rd69;
$L__BB5_72:
	mov.b32 	%r210, %f202;
	mov.b32 	%r226, 4;
	mov.b32 	%r228, -1;
	// begin inline asm
	shfl.sync.down.b32 %r209, %r210, %r226, %r182, %r228;
	// end inline asm
	mov.b32 	%f64, %r209;
	// begin inline asm
	shfl.sync.down.b32 %r214, %r215, %r226, %r182, %r228;
	// end inline asm
	mov.b64 	{%r220, %r225}, %rd263;
	// begin inline asm
	shfl.sync.down.b32 %r219, %r220, %r226, %r182, %r228;
	// end inline asm
	// begin inline asm
	shfl.sync.down.b32 %r224, %r225, %r226, %r182, %r228;
	// end inline asm
	mov.b64 	%rd72, {%r219, %r224};
	add.s32 	%r229, %r163, 4;
	setp.gt.s32 	%p129, %r229, %r182;
	setp.lt.f32 	%p130, %f202, %f64;
	or.pred  	%p131, %p129, %p130;
	mov.f32 	%f203, %f202;
	mov.u64 	%rd264, %rd263;
	@%p131 bra 	$L__BB5_75;
	setp.gt.f32 	%p132, %f202, %f64;
	mov.f32 	%f203, %f64;
	mov.u64 	%rd264, %rd72;
	@%p132 bra 	$L__BB5_75;
	setp.lt.s64 	%p133, %rd263, %rd72;
	selp.f32 	%f203, %f202, %f64, %p133;
	min.s64 	%rd264, %rd263, %rd72;
$L__BB5_75:
	mov.b32 	%r231, %f203;
	mov.b32 	%r247, 8;
	mov.b32 	%r249, -1;
	// begin inline asm
	shfl.sync.down.b32 %r230, %r231, %r247, %r182, %r249;
	// end inline asm
	mov.b32 	%f67, %r230;
	// begin inline asm
	shfl.sync.down.b32 %r235, %r236, %r247, %r182, %r249;
	// end inline asm
	mov.b64 	{%r241, %r246}, %rd264;
	// begin inline asm
	shfl.sync.down.b32 %r240, %r241, %r247, %r182, %r249;
	// end inline asm
	// begin inline asm
	shfl.sync.down.b32 %r245, %r246, %r247, %r182, %r249;
	// end inline asm
	mov.b64 	%rd75, {%r240, %r245};
	add.s32 	%r250, %r163, 8;
	setp.gt.s32 	%p134, %r250, %r182;
	setp.lt.f32 	%p135, %f203, %f67;
	or.pred  	%p136, %p134, %p135;
	mov.f32 	%f204, %f203;
	mov.u64 	%rd265, %rd264;
	@%p136 bra 	$L__BB5_78;
	setp.gt.f32 	%p137, %f203, %f67;
	mov.f32 	%f204, %f67;
	mov.u64 	%rd265, %rd75;
	@%p137 bra 	$L__BB5_78;
	setp.lt.s64 	%p138, %rd264, %rd75;
	selp.f32 	%f204, %f203, %f67, %p138;
	min.s64 	%rd265, %rd264, %rd75;
$L__BB5_78:
	mov.b32 	%r252, %f204;
	mov.b32 	%r268, 16;
	mov.b32 	%r270, -1;
	// begin inline asm
	shfl.sync.down.b32 %r251, %r252, %r268, %r182, %r270;
	// end inline asm
	mov.b32 	%f70, %r251;
	// begin inline asm
	shfl.sync.down.b32 %r256, %r257, %r268, %r182, %r270;
	// end inline asm
	mov.b64 	{%r262, %r267}, %rd265;
	// begin inline asm
	shfl.sync.down.b32 %r261, %r262, %r268, %r182, %r270;
	// end inline asm
	// begin inline asm
	shfl.sync.down.b32 %r266, %r267, %r268, %r182, %r270;
	// end inline asm
	mov.b64 	%rd78, {%r261, %r266};
	add.s32 	%r271, %r163, 16;
	setp.gt.s32 	%p139, %r271, %r182;
	setp.lt.f32 	%p140, %f204, %f70;
	or.pred  	%p141, %p139, %p140;
	mov.f32 	%f242, %f204;
	mov.u64 	%rd307, %rd265;
	@%p141 bra 	$L__BB5_81;
	setp.gt.f32 	%p142, %f204, %f70;
	mov.f32 	%f242, %f70;
	mov.u64 	%rd307, %rd78;
	@%p142 bra 	$L__BB5_81;
	setp.lt.s64 	%p143, %rd265, %rd78;
	selp.f32 	%f242, %f204, %f70, %p143;
	min.s64 	%rd307, %rd265, %rd78;
$L__BB5_81:
	setp.ne.s32 	%p144, %r163, 0;
	@%p144 bra 	$L__BB5_83;
	shr.u32 	%r272, %r2, 1;
	and.b32  	%r273, %r272, 496;
	mov.u32 	%r274, _ZN6thrust24THRUST_300001_SM_1000_NS8cuda_cub4core6detail5shmemE;
	add.s32 	%r275, %r274, %r273;
	st.shared.f32 	[%r275+8], %f242;
	st.shared.u64 	[%r275+16], %rd307;
$L__BB5_83:
	bar.sync 	0;
	setp.ne.s32 	%p145, %r2, 0;
	@%p145 bra 	$L__BB5_198;
	setp.lt.s32 	%p146, %r1, 33;
	mov.f32 	%f206, %f242;
	mov.u64 	%rd267, %rd307;
	@%p146 bra 	$L__BB5_88;
	ld.shared.f32 	%f73, [_ZN6thrust24THRUST_300001_SM_1000_NS8cuda_cub4core6detail5shmemE+24];
	ld.shared.u64 	%rd81, [_ZN6thrust24THRUST_300001_SM_1000_NS8cuda_cub4core6detail5shmemE+32];
	setp.lt.f32 	%p147, %f242, %f73;
	mov.f32 	%f206, %f242;
	mov.u64 	%rd267, %rd307;
	@%p147 bra 	$L__BB5_88;
	setp.lt.f32 	%p148, %f73, %f242;
	mov.f32 	%f206, %f73;
	mov.u64 	%rd267, %rd81;
	@%p148 bra 	$L__BB5_88;
	setp.lt.s64 	%p149, %rd307, %rd81;
	selp.f32 	%f206, %f242, %f73, %p149;
	min.s64 	%rd267, %rd307, %rd81;
$L__BB5_88:
	setp.lt.s32 	%p150, %r1, 65;
	mov.f32 	%f207, %f206;
	mov.u64 	%rd268, %rd267;
	@%p150 bra 	$L__BB5_92;
	ld.shared.f32 	%f76, [_ZN6thrust24THRUST_300001_SM_1000_NS8cuda_cub4core6detail5shmemE+40];
	ld.shared.u64 	%rd84, [_ZN6thrust24THRUST_300001_SM_1000_NS8cuda_cub4core6detail5shmemE+48];
	setp.lt.f32 	%p151, %f206, %f76;
	mov.f32 	%f207, %f206;
	mov.u64 	%rd268, %rd267;
	@%p151 bra 	$L__BB5_92;
	setp.lt.f32 	%p152, %f76, %f206;
	mov.f32 	%f207, %f76;
	mov.u64 	%rd268, %rd84;
	@%p152 bra 	$L__BB5_92;
	setp.lt.s64 	%p153, %rd267, %rd84;
	selp.f32 	%f207, %f206, %f76, %p153;
	min.s64 	%rd268, %rd267, %rd84;
$L__BB5_92:
	setp.lt.s32 	%p154, %r1, 97;
	mov.f32 	%f208, %f207;
	mov.u64 	%rd269, %rd268;
	@%p154 bra 	$L__BB5_96;
	ld.shared.f32 	%f79, [_ZN6thrust24THRUST_300001_SM_1000_NS8cuda_cub4core6detail5shmemE+56];
	ld.shared.u64 	%rd87, [_ZN6thrust24THRUST_300001_SM_1000_NS8cuda_cub4core6detail5shmemE+64];
	setp.lt.f32 	%p155, %f207, %f79;
	mov.f32 	%f208, %f207;
	mov.u64 	%rd269, %rd268;
	@%p155 bra 	$L__BB5_96;
	setp.lt.f32 	%p156, %f79, %f207;
	mov.f32 	%f208, %f79;
	mov.u64 	%rd269, %rd87;
	@%p156 bra 	$L__BB5_96;
	setp.lt.s64 	%p157, %rd268, %rd87;
	selp.f32 	%f208, %f207, %f79, %p157;
	min.s64 	%rd269, %rd268, %rd87;
$L__BB5_96:
	setp.lt.s32 	%p158, %r1, 129;
	mov.f32 	%f209, %f208;
	mov.u64 	%rd270, %rd269;
	@%p158 bra 	$L__BB5_100;
	ld.shared.f32 	%f82, [_ZN6thrust24THRUST_300001_SM_1000_NS8cuda_cub4core6detail5shmemE+72];
	ld.shared.u64 	%rd90, [_ZN6thrust24THRUST_300001_SM_1000_NS8cuda_cub4core6detail5shmemE+80];
	setp.lt.f32 	%p159, %f208, %f82;
	mov.f32 	%f209, %f208;
	mov.u64 	%rd270, %rd269;
	@%p159 bra 	$L__BB5_100;
	setp.lt.f32 	%p160, %f82, %f208;
	mov.f32 	%f209, %f82;
	mov.u64 	%rd270, %rd90;
	@%p160 bra 	$L__BB5_100;
	setp.lt.s64 	%p161, %rd269, %rd90;
	selp.f32 	%f209, %f208, %f82, %p161;
	min.s64 	%rd270, %rd269, %rd90;
$L__BB5_100:
	setp.lt.s32 	%p162, %r1, 161;
	mov.f32 	%f210, %f209;
	mov.u64 	%rd271, %rd270;
	@%p162 bra 	$L__BB5_104;
	ld.shared.f32 	%f85, [_ZN6thrust24THRUST_300001_SM_1000_NS8cuda_cub4core6detail5shmemE+88];
	ld.shared.u64 	%rd93, [_ZN6thrust24THRUST_300001_SM_1000_NS8cuda_cub4core6detail5shmemE+96];
	setp.lt.f32 	%p163, %f209, %f85;
	mov.f32 	%f210, %f209;
	mov.u64 	%rd271, %rd270;
	@%p163 bra 	$L__BB5_104;
	setp.lt.f32 	%p164, %f85, %f209;
	mov.f32 	%f210, %f85;
	mov.u64 	%rd271, %rd93;
	@%p164 bra 	$L__BB5_104;
	setp.lt.s64 	%p165, %rd270, %rd93;
	selp.f32 	%f210, %f209, %f85, %p165;
	min.s64 	%rd271, %rd270, %rd93;
$L__BB5_104:
	setp.lt.s32 	%p166, %r1, 193;
	mov.f32 	%f211, %f210;
	mov.u64 	%rd272, %rd271;
	@%p166 bra 	$L__BB5_108;
	ld.shared.f32 	%f88, [_ZN6thrust24THRUST_300001_SM_1000_NS8cuda_cub4core6detail5shmemE+104];
	ld.shared.u64 	%rd96, [_ZN6thrust24THRUST_300001_SM_1000_NS8cuda_cub4core6detail5shmemE+112];
	setp.lt.f32 	%p167, %f210, %f88;
	mov.f32 	%f211, %f210;
	mov.u64 	%rd272, %rd271;
	@%p167 bra 	$L__BB5_108;
	setp.lt.f32 	%p168, %f88, %f210;
	mov.f32 	%f211, %f88;
	mov.u64 	%rd272, %rd96;
	@%p168 bra 	$L__BB5_108;
	setp.lt.s64 	%p169, %rd271, %rd96;
	selp.f32 	%f211, %f210, %f88, %p169;
	min.s64 	%rd272, %rd271, %rd96;
$L__BB5_108:
	setp.lt.s32 	%p170, %r1, 225;
	mov.f32 	%f242, %f211;
	mov.u64 	%rd307, %rd272;
	@%p170 bra 	$L__BB5_198;
	ld.shared.f32 	%f91, [_ZN6thrust24THRUST_300001_SM_1000_NS8cuda_cub4core6detail5shmemE+120];
	ld.shared.u64 	%rd99, [_ZN6thrust24THRUST_300001_SM_1000_NS8cuda_cub4core6detail5shmemE+128];
	setp.lt.f32 	%p171, %f211, %f91;
	mov.f32 	%f242, %f211;
	mov.u64 	%rd307, %rd272;
	@%p171 bra 	$L__BB5_198;
	setp.lt.f32 	%p172, %f91, %f211;
	mov.f32 	%f242, %f91;
	mov.u64 	%rd307, %rd99;
	@%p172 bra 	$L__BB5_198;
	setp.lt.s64 	%p173, %rd272, %rd99;
	selp.f32 	%f242, %f211, %f91, %p173;
	min.s64 	%rd307, %rd272, %rd99;
	bra.uni 	$L__BB5_198;
$L__BB5_112:
	mov.u32 	%r18, %tid.x;
	cvt.u64.u32 	%rd101, %r18;
	mul.wide.u32 	%rd198, %r18, 4;
	add.s64 	%rd102, %rd1, %rd198;
	ld.global.f32 	%f172, [%rd102];
	add.s32 	%r31, %r18, 256;
	cvt.u64.u32 	%rd199, %r31;
	ld.global.f32 	%f173, [%rd102+1024];
	add.s32 	%r32, %r18, 512;
	cvt.u64.u32 	%rd200, %r32;
	ld.global.f32 	%f174, [%rd102+2048];
	ld.global.f32 	%f93, [%rd102+3072];
	or.b32  	%r33, %r18, 1024;
	cvt.u64.u32 	%rd103, %r33;
	add.s64 	%rd104, %rd195, %rd103;
	ld.global.f32 	%f94, [%rd102+4096];
	setp.lt.f32 	%p3, %f173, %f172;
	selp.f32 	%f175, %f173, %f172, %p3;
	selp.b64 	%rd201, %rd199, %rd101, %p3;
	setp.lt.f32 	%p4, %f174, %f175;
	selp.f32 	%f95, %f174, %f175, %p4;
	selp.b64 	%rd105, %rd200, %rd201, %p4;
	setp.lt.f32 	%p5, %f95, %f93;
	mov.f32 	%f212, %f95;
	mov.u64 	%rd273, %rd105;
	@%p5 bra 	$L__BB5_115;
	add.s32 	%r34, %r18, 768;
	cvt.u64.u32 	%rd273, %r34;
	setp.lt.f32 	%p6, %f93, %f95;
	mov.f32 	%f212, %f93;
	@%p6 bra 	$L__BB5_115;
	mov.f32 	%f212, %f95;
	mov.u64 	%rd273, %rd105;
$L__BB5_115:
	add.s64 	%rd108, %rd195, %rd273;
	setp.lt.f32 	%p7, %f212, %f94;
	mov.f32 	%f229, %f212;
	mov.u64 	%rd294, %rd108;
	@%p7 bra 	$L__BB5_118;
	setp.lt.f32 	%p8, %f94, %f212;
	mov.f32 	%f229, %f94;
	mov.u64 	%rd294, %rd104;
	@%p8 bra 	$L__BB5_118;
	setp.lt.s64 	%p9, %rd273, %rd103;
	selp.f32 	%f229, %f212, %f94, %p9;
	selp.b64 	%rd294, %rd108, %rd104, %p9;
$L__BB5_118:
	setp.lt.u64 	%p10, %rd197, 2560;
	mov.b64 	%rd283, 1280;
	@%p10 bra 	$L__BB5_136;
	mov.b64 	%rd283, 1280;
$L__BB5_120:
	mov.u64 	%rd111, %rd283;
	add.s64 	%rd204, %rd111, %rd101;
	shl.b64 	%rd205, %rd111, 2;
	add.s64 	%rd206, %rd102, %rd205;
	add.s64 	%rd113, %rd204, %rd195;
	ld.global.f32 	%f100, [%rd206];
	ld.global.f32 	%f101, [%rd206+1024];
	add.s64 	%rd114, %rd113, 512;
	ld.global.f32 	%f102, [%rd206+2048];
	add.s64 	%rd115, %rd113, 768;
	ld.global.f32 	%f103, [%rd206+3072];
	ld.global.f32 	%f104, [%rd206+4096];
	setp.lt.f32 	%p11, %f229, %f100;
	mov.f32 	%f215, %f229;
	mov.u64 	%rd277, %rd294;
	@%p11 bra 	$L__BB5_123;
	setp.lt.f32 	%p12, %f100, %f229;
	mov.f32 	%f215, %f100;
	mov.u64 	%rd277, %rd113;
	@%p12 bra 	$L__BB5_123;
	setp.lt.s64 	%p13, %rd294, %rd113;
	selp.f32 	%f215, %f229, %f100, %p13;
	min.s64 	%rd277, %rd294, %rd113;
$L__BB5_123:
	setp.lt.f32 	%p14, %f215, %f101;
	mov.f32 	%f216, %f215;
	mov.u64 	%rd278, %rd277;
	@%p14 bra 	$L__BB5_126;
	add.s64 	%rd208, %rd204, %rd195;
	add.s64 	%rd278, %rd208, 256;
	setp.lt.f32 	%p15, %f101, %f215;
	mov.f32 	%f216, %f101;
	@%p15 bra 	$L__BB5_126;
	setp.lt.s64 	%p16, %rd277, %rd278;
	selp.f32 	%f216, %f215, %f101, %p16;
	min.s64 	%rd278, %rd277, %rd278;
$L__BB5_126:
	setp.lt.f32 	%p17, %f216, %f102;
	mov.f32 	%f217, %f216;
	mov.u64 	%rd279, %rd278;
	@%p17 bra 	$L__BB5_129;
	setp.lt.f32 	%p18, %f102, %f216;
	mov.f32 	%f217, %f102;
	mov.u64 	%rd279, %rd114;
	@%p18 bra 	$L__BB5_129;
	setp.lt.s64 	%p19, %rd278, %rd114;
	selp.f32 	%f217, %f216, %f102, %p19;
	min.s64 	%rd279, %rd278, %rd114;
$L__BB5_129:
	setp.lt.f32 	%p20, %f217, %f103;
	mov.f32 	%f218, %f217;
	mov.u64 	%rd280, %rd279;
	@%p20 bra 	$L__BB5_132;
	setp.lt.f32 	%p21, %f103, %f217;
	mov.f32 	%f218, %f103;
	mov.u64 	%rd280, %rd115;
	@%p21 bra 	$L__BB5_132;
	setp.lt.s64 	%p22, %rd279, %rd115;
	selp.f32 	%f218, %f217, %f103, %p22;
	min.s64 	%rd280, %rd279, %rd115;
$L__BB5_132:
	setp.lt.f32 	%p23, %f218, %f104;
	mov.f32 	%f229, %f218;
	mov.u64 	%rd294, %rd280;
	@%p23 bra 	$L__BB5_135;
	add.s64 	%rd210, %rd204, %rd195;
	add.s64 	%rd294, %rd210, 1024;
	setp.lt.f32 	%p24, %f104, %f218;
	mov.f32 	%f229, %f104;
	@%p24 bra 	$L__BB5_135;
	setp.lt.s64 	%p25, %rd280, %rd294;
	selp.f32 	%f229, %f218, %f104, %p25;
	min.s64 	%rd294, %rd280, %rd294;
$L__BB5_135:
	add.s64 	%rd283, %rd111, 1280;
	add.s64 	%rd211, %rd111, 2560;
	setp.le.s64 	%p26, %rd211, %rd197;
	@%p26 bra 	$L__BB5_120;
$L__BB5_136:
	setp.le.s64 	%p27, %rd197, %rd283;
	@%p27 bra 	$L__BB5_159;
	cvt.u32.u64 	%r35, %rd283;
	cvt.u32.u64 	%r36, %rd197;
	sub.s32 	%r19, %r36, %r35;
	setp.ge.s32 	%p28, %r18, %r19;
	@%p28 bra 	$L__BB5_159;
	cvta.to.global.u64 	%rd131, %rd194;
	not.b32 	%r38, %r18;
	add.s32 	%r39, %r38, %r36;
	sub.s32 	%r20, %r39, %r35;
	and.b32  	%r41, %r20, 768;
	setp.eq.s32 	%p29, %r41, 768;
	mov.u32 	%r389, %r18;
	@%p29 bra 	$L__BB5_144;
	add.s64 	%rd213, %rd283, %rd101;
	add.s64 	%rd285, %rd213, %rd195;
	shl.b64 	%rd214, %rd213, 2;
	add.s64 	%rd284, %rd131, %rd214;
	shr.u32 	%r42, %r20, 8;
	add.s32 	%r43, %r42, 1;
	and.b32  	%r44, %r43, 3;
	neg.s32 	%r387, %r44;
	mov.u32 	%r389, %r18;
$L__BB5_140:
	.pragma "nounroll";
	mov.u64 	%rd136, %rd294;
	mov.f32 	%f116, %f229;
	ld.global.f32 	%f117, [%rd284];
	setp.lt.f32 	%p30, %f116, %f117;
	@%p30 bra 	$L__BB5_143;
	setp.lt.f32 	%p31, %f117, %f116;
	mov.f32 	%f229, %f117;
	mov.u64 	%rd294, %rd285;
	@%p31 bra 	$L__BB5_143;
	setp.lt.s64 	%p32, %rd136, %rd285;
	selp.f32 	%f229, %f116, %f117, %p32;
	min.s64 	%rd294, %rd136, %rd285;
$L__BB5_143:
	add.s32 	%r389, %r389, 256;
	add.s64 	%rd285, %rd285, 256;
	add.s64 	%rd284, %rd284, 1024;
	add.s32 	%r387, %r387, 1;
	setp.ne.s32 	%p33, %r387, 0;
	@%p33 bra 	$L__BB5_140;
$L__BB5_144:
	setp.lt.u32 	%p34, %r20, 768;
	@%p34 bra 	$L__BB5_159;
	add.s32 	%r390, %r389, 512;
$L__BB5_146:
	mov.u32 	%r28, %r390;
	add.s32 	%r45, %r28, -512;
	cvt.u64.u32 	%rd215, %r45;
	add.s64 	%rd216, %rd283, %rd215;
	shl.b64 	%rd217, %rd216, 2;
	add.s64 	%rd144, %rd131, %rd217;
	add.s64 	%rd145, %rd216, %rd195;
	ld.global.f32 	%f123, [%rd144];
	setp.lt.f32 	%p35, %f229, %f123;
	mov.f32 	%f226, %f229;
	mov.u64 	%rd291, %rd294;
	@%p35 bra 	$L__BB5_149;
	setp.lt.f32 	%p36, %f123, %f229;
	mov.f32 	%f226, %f123;
	mov.u64 	%rd291, %rd145;
	@%p36 bra 	$L__BB5_149;
	setp.lt.s64 	%p37, %rd294, %rd145;
	selp.f32 	%f226, %f229, %f123, %p37;
	min.s64 	%rd291, %rd294, %rd145;
$L__BB5_149:
	add.s32 	%r46, %r28, -256;
	cvt.u64.u32 	%rd218, %r46;
	add.s64 	%rd219, %rd283, %rd218;
	add.s64 	%rd148, %rd219, %rd195;
	ld.global.f32 	%f126, [%rd144+1024];
	setp.lt.f32 	%p38, %f226, %f126;
	mov.f32 	%f227, %f226;
	mov.u64 	%rd292, %rd291;
	@%p38 bra 	$L__BB5_152;
	setp.lt.f32 	%p39, %f126, %f226;
	mov.f32 	%f227, %f126;
	mov.u64 	%rd292, %rd148;
	@%p39 bra 	$L__BB5_152;
	setp.lt.s64 	%p40, %rd291, %rd148;
	selp.f32 	%f227, %f226, %f126, %p40;
	min.s64 	%rd292, %rd291, %rd148;
$L__BB5_152:
	cvt.u64.u32 	%rd220, %r28;
	add.s64 	%rd221, %rd283, %rd220;
	add.s64 	%rd151, %rd221, %rd195;
	ld.global.f32 	%f129, [%rd144+2048];
	setp.lt.f32 	%p41, %f227, %f129;
	mov.f32 	%f228, %f227;
	mov.u64 	%rd293, %rd292;
	@%p41 bra 	$L__BB5_155;
	setp.lt.f32 	%p42, %f129, %f227;
	mov.f32 	%f228, %f129;
	mov.u64 	%rd293, %rd151;
	@%p42 bra 	$L__BB5_155;
	setp.lt.s64 	%p43, %rd292, %rd151;
	selp.f32 	%f228, %f227, %f129, %p43;
	min.s64 	%rd293, %rd292, %rd151;
$L__BB5_155:
	add.s32 	%r47, %r28, 256;
	cvt.u64.u32 	%rd222, %r47;
	add.s64 	%rd223, %rd283, %rd222;
	add.s64 	%rd154, %rd223, %rd195;
	ld.global.f32 	%f132, [%rd144+3072];
	setp.lt.f32 	%p44, %f228, %f132;
	mov.f32 	%f229, %f228;
	mov.u64 	%rd294, %rd293;
	@%p44 bra 	$L__BB5_158;
	setp.lt.f32 	%p45, %f132, %f228;
	mov.f32 	%f229, %f132;
	mov.u64 	%rd294, %rd154;
	@%p45 bra 	$L__BB5_158;
	setp.lt.s64 	%p46, %rd293, %rd154;
	selp.f32 	%f229, %f228, %f132, %p46;
	min.s64 	%rd294, %rd293, %rd154;
$L__BB5_158:
	add.s32 	%r390, %r28, 1024;
	add.s32 	%r48, %r28, 512;
	setp.lt.s32 	%p47, %r48, %r19;
	@%p47 bra 	$L__BB5_146;
$L__BB5_159:
	// begin inline asm
	mov.u32 %r49, %laneid;
	// end inline asm
	mov.b32 	%r51, %f229;
	mov.b32 	%r67, 1;
	mov.b32 	%r68, 31;
	mov.b32 	%r69, -1;
	// begin inline asm
	shfl.sync.down.b32 %r50, %r51, %r67, %r68, %r69;
	// end inline asm
	mov.b32 	%f136, %r50;
	// begin inline asm
	shfl.sync.down.b32 %r55, %r56, %r67, %r68, %r69;
	// end inline asm
	mov.b64 	{%r61, %r66}, %rd294;
	// begin inline asm
	shfl.sync.down.b32 %r60, %r61, %r67, %r68, %r69;
	// end inline asm
	// begin inline asm
	shfl.sync.down.b32 %r65, %r66, %r67, %r68, %r69;
	// end inline asm
	mov.b64 	%rd158, {%r60, %r65};
	setp.gt.s32 	%p48, %r49, 30;
	setp.lt.f32 	%p49, %f229, %f136;
	or.pred  	%p50, %p48, %p49;
	mov.f32 	%f231, %f229;
	mov.u64 	%rd296, %rd294;
	@%p50 bra 	$L__BB5_162;
	setp.gt.f32 	%p51, %f229, %f136;
	mov.f32 	%f231, %f136;
	mov.u64 	%rd296, %rd158;
	@%p51 bra 	$L__BB5_162;
	setp.lt.s64 	%p52, %rd294, %rd158;
	selp.f32 	%f231, %f229, %f136, %p52;
	min.s64 	%rd296, %rd294, %rd158;
$L__BB5_162:
	mov.b32 	%r71, %f231;
	mov.b32 	%r87, 2;
	mov.b32 	%r88, 31;
	mov.b32 	%r89, -1;
	// begin inline asm
	shfl.sync.down.b32 %r70, %r71, %r87, %r88, %r89;
	// end inline asm
	mov.b32 	%f139, %r70;
	// begin inline asm
	shfl.sync.down.b32 %r75, %r76, %r87, %r88, %r89;
	// end inline asm
	mov.b64 	{%r81, %r86}, %rd296;
	// begin inline asm
	shfl.sync.down.b32 %r80, %r81, %r87, %r88, %r89;
	// end inline asm
	// begin inline asm
	shfl.sync.down.b32 %r85, %r86, %r87, %r88, %r89;
	// end inline asm
	mov.b64 	%rd161, {%r80, %r85};
	setp.gt.s32 	%p53, %r49, 29;
	setp.lt.f32 	%p54, %f231, %f139;
	or.pred  	%p55, %p53, %p54;
	mov.f32 	%f232, %f231;
	mov.u64 	%rd297, %rd296;
	@%p55 bra 	$L__BB5_165;
	setp.gt.f32 	%p56, %f231, %f139;
	mov.f32 	%f232, %f139;
	mov.u64 	%rd297, %rd161;
	@%p56 bra 	$L__BB5_165;
	setp.lt.s64 	%p57, %rd296, %rd161;
	selp.f32 	%f232, %f231, %f139, %p57;
	min.s64 	%rd297, %rd296, %rd161;
$L__BB5_165:
	mov.b32 	%r91, %f232;
	mov.b32 	%r107, 4;
	mov.b32 	%r108, 31;
	mov.b32 	%r109, -1;
	// begin inline asm
	shfl.sync.down.b32 %r90, %r91, %r107, %r108, %r109;
	// end inline asm
	mov.b32 	%f142, %r90;
	// begin inline asm
	shfl.sync.down.b32 %r95, %r96, %r107, %r108, %r109;
	// end inline asm
	mov.b64 	{%r101, %r106}, %rd297;
	// begin inline asm
	shfl.sync.down.b32 %r100, %r101, %r107, %r108, %r109;
	// end inline asm
	// begin inline asm
	shfl.sync.down.b32 %r105, %r106, %r107, %r108, %r109;
	// end inline asm
	mov.b64 	%rd164, {%r100, %r105};
	setp.gt.s32 	%p58, %r49, 27;
	setp.lt.f32 	%p59, %f232, %f142;
	or.pred  	%p60, %p58, %p59;
	mov.f32 	%f233, %f232;
	mov.u64 	%rd298, %rd297;
	@%p60 bra 	$L__BB5_168;
	setp.gt.f32 	%p61, %f232, %f142;
	mov.f32 	%f233, %f142;
	mov.u64 	%rd298, %rd164;
	@%p61 bra 	$L__BB5_168;
	setp.lt.s64 	%p62, %rd297, %rd164;
	selp.f32 	%f233, %f232, %f142, %p62;
	min.s64 	%rd298, %rd297, %rd164;
$L__BB5_168:
	mov.b32 	%r111, %f233;
	mov.b32 	%r127, 8;
	mov.b32 	%r128, 31;
	mov.b32 	%r129, -1;
	// begin inline asm
	shfl.sync.down.b32 %r110, %r111, %r127, %r128, %r129;
	// end inline asm
	mov.b32 	%f145, %r110;
	// begin inline asm
	shfl.sync.down.b32 %r115, %r116, %r127, %r128, %r129;
	// end inline asm
	mov.b64 	{%r121, %r126}, %rd298;
	// begin inline asm
	shfl.sync.down.b32 %r120, %r121, %r127, %r128, %r129;
	// end inline asm
	// begin inline asm
	shfl.sync.down.b32 %r125, %r126, %r127, %r128, %r129;
	// end inline asm
	mov.b64 	%rd167, {%r120, %r125};
	setp.gt.s32 	%p63, %r49, 23;
	setp.lt.f32 	%p64, %f233, %f145;
	or.pred  	%p65, %p63, %p64;
	mov.f32 	%f234, %f233;
	mov.u64 	%rd299, %rd298;
	@%p65 bra 	$L__BB5_171;
	setp.gt.f32 	%p66, %f233, %f145;
	mov.f32 	%f234, %f145;
	mov.u64 	%rd299, %rd167;
	@%p66 bra 	$L__BB5_171;
	setp.lt.s64 	%p67, %rd298, %rd167;
	selp.f32 	%f234, %f233, %f145, %p67;
	min.s64 	%rd299, %rd298, %rd167;
$L__BB5_171:
	mov.b32 	%r131, %f234;
	mov.b32 	%r147, 16;
	mov.b32 	%r148, 31;
	mov.b32 	%r149, -1;
	// begin inline asm
	shfl.sync.down.b32 %r130, %r131, %r147, %r148, %r149;
	// end inline asm
	mov.b32 	%f148, %r130;
	// begin inline asm
	shfl.sync.down.b32 %r135, %r136, %r147, %r148, %r149;
	// end inline asm
	mov.b64 	{%r141, %r146}, %rd299;
	// begin inline asm
	shfl.sync.down.b32 %r140, %r141, %r147, %r148, %r149;
	// end inline asm
	// begin inline asm
	shfl.sync.down.b32 %r145, %r146, %r147, %r148, %r149;
	// end inline asm
	mov.b64 	%rd170, {%r140, %r145};
	setp.gt.s32 	%p68, %r49, 15;
	setp.lt.f32 	%p69, %f234, %f148;
	or.pred  	%p70, %p68, %p69;
	mov.f32 	%f242, %f234;
	mov.u64 	%rd307, %rd299;
	@%p70 bra 	$L__BB5_174;
	setp.gt.f32 	%p71, %f234, %f148;
	mov.f32 	%f242, %f148;
	mov.u64 	%rd307, %rd170;
	@%p71 bra 	$L__BB5_174;
	setp.lt.s64 	%p72, %rd299, %rd170;
	selp.f32 	%f242, %f234, %f148, %p72;
	min.s64 	%rd307, %rd299, %rd170;
$L__BB5_174:
	setp.ne.s32 	%p73, %r49, 0;
	@%p73 bra 	$L__BB5_176;
	shr.u32 	%r150, %r18, 1;
	and.b32  	%r151, %r150, 496;
	mov.u32 	%r152, _ZN6thrust24THRUST_300001_SM_1000_NS8cuda_cub4core6detail5shmemE;
	add.s32 	%r153, %r152, %r151;
	st.shared.f32 	[%r153+8], %f242;
	st.shared.u64 	[%r153+16], %rd307;
$L__BB5_176:
	bar.sync 	0;
	setp.ne.s32 	%p74, %r18, 0;
	@%p74 bra 	$L__BB5_198;
	ld.shared.f32 	%f151, [_ZN6thrust24THRUST_300001_SM_1000_NS8cuda_cub4core6detail5shmemE+24];
	ld.shared.u64 	%rd173, [_ZN6thrust24THRUST_300001_SM_1000_NS8cuda_cub4core6detail5shmemE+32];
	setp.lt.f32 	%p75, %f242, %f151;
	mov.f32 	%f236, %f242;
	mov.u64 	%rd301, %rd307;
	@%p75 bra 	$L__BB5_180;
	setp.lt.f32 	%p76, %f151, %f242;
	mov.f32 	%f236, %f151;
	mov.u64 	%rd301, %rd173;
	@%p76 bra 	$L__BB5_180;
	setp.lt.s64 	%p77, %rd307, %rd173;
	selp.f32 	%f236, %f242, %f151, %p77;
	min.s64 	%rd301, %rd307, %rd173;
$L__BB5_180:
	ld.shared.f32 	%f154, [_ZN6thrust24THRUST_300001_SM_1000_NS8cuda_cub4core6detail5shmemE+40];
	ld.shared.u64 	%rd176, [_ZN6thrust24THRUST_300001_SM_1000_NS8cuda_cub4core6detail5shmemE+48];
	setp.lt.f32 	%p78, %f236, %f154;
	mov.f32 	%f237, %f236;
	mov.u64 	%rd302, %rd301;
	@%p78 bra 	$L__BB5_183;
	setp.lt.f32 	%p79, %f154, %f236;
	mov.f32 	%f237, %f154;
	mov.u64 	%rd302, %rd176;
	@%p79 bra 	$L__BB5_183;
	setp.lt.s64 	%p80, %rd301, %rd176;
	selp.f32 	%f237, %f236, %f154, %p80;
	min.s64 	%rd302, %rd301, %rd176;
$L__BB5_183:
	ld.shared.f32 	%f157, [_ZN6thrust24THRUST_300001_SM_1000_NS8cuda_cub4core6detail5shmemE+56];
	ld.shared.u64 	%rd179, [_ZN6thrust24THRUST_300001_SM_1000_NS8cuda_cub4core6detail5shmemE+64];
	setp.lt.f32 	%p81, %f237, %f157;
	mov.f32 	%f238, %f237;
	mov.u64 	%rd303, %rd302;
	@%p81 bra 	$L__BB5_186;
	setp.lt.f32 	%p82, %f157, %f237;
	mov.f32 	%f238, %f157;
	mov.u64 	%rd303, %rd179;
	@%p82 bra 	$L__BB5_186;
	setp.lt.s64 	%p83, %rd302, %rd179;
	selp.f32 	%f238, %f237, %f157, %p83;
	min.s64 	%rd303, %rd302, %rd179;
$L__BB5_186:
	ld.shared.f32 	%f160, [_ZN6thrust24THRUST_300001_SM_1000_NS8cuda_cub4core6detail5shmemE+72];
	ld.shared.u64 	%rd182, [_ZN6thrust24THRUST_300001_SM_1000_NS8cuda_cub4core6detail5shmemE+80];
	setp.lt.f32 	%p84, %f238, %f160;
	mov.f32 	%f239, %f238;
	mov.u64 	%rd304, %rd303;
	@%p84 bra 	$L__BB5_189;
	setp.lt.f32 	%p85, %f160, %f238;
	mov.f32 	%f239, %f160;
	mov.u64 	%rd304, %rd182;
	@%p85 bra 	$L__BB5_189;
	setp.lt.s64 	%p86, %rd303, %rd182;
	selp.f32 	%f239, %f238, %f160, %p86;
	min.s64 	%rd304, %rd303, %rd182;
$L__BB5_189:
	ld.shared.f32 	%f163, [_ZN6thrust24THRUST_300001_SM_1000_NS8cuda_cub4core6detail5shmemE+88];
	ld.shared.u64 	%rd185, [_ZN6thrust24THRUST_300001_SM_1000_NS8cuda_cub4core6detail5shmemE+96];
	setp.lt.f32 	%p87, %f239, %f163;
	mov.f32 	%f240, %f239;
	mov.u64 	%rd305, %rd304;
	@%p87 bra 	$L__BB5_192;
	setp.lt.f32 	%p88, %f163, %f239;
	mov.f32 	%f240, %f163;
	mov.u64 	%rd305, %rd185;
	@%p88 bra 	$L__BB5_192;
	setp.lt.s64 	%p89, %rd304, %rd185;
	selp.f32 	%f240, %f239, %f163, %p89;
	min.s64 	%rd305, %rd304, %rd185;
$L__BB5_192:
	ld.shared.f32 	%f166, [_ZN6thrust24THRUST_300001_SM_1000_NS8cuda_cub4core6detail5shmemE+104];
	ld.shared.u64 	%rd188, [_ZN6thrust24THRUST_300001_SM_1000_NS8cuda_cub4core6detail5shmemE+112];
	setp.lt.f32 	%p90, %f240, %f166;
	mov.f32 	%f241, %f240;
	mov.u64 	%rd306, %rd305;
	@%p90 bra 	$L__BB5_195;
	setp.lt.f32 	%p91, %f166, %f240;
	mov.f32 	%f241, %f166;
	mov.u64 	%rd306, %rd188;
	@%p91 bra 	$L__BB5_195;
	setp.lt.s64 	%p92, %rd305, %rd188;
	selp.f32 	%f241, %f240, %f166, %p92;
	min.s64 	%rd306, %rd305, %rd188;
$L__BB5_195:
	ld.shared.f32 	%f169, [_ZN6thrust24THRUST_300001_SM_1000_NS8cuda_cub4core6detail5shmemE+120];
	ld.shared.u64 	%rd191, [_ZN6thrust24THRUST_300001_SM_1000_NS8cuda_cub4core6detail5shmemE+128];
	setp.lt.f32 	%p93, %f241, %f169;
	mov.f32 	%f242, %f241;
	mov.u64 	%rd307, %rd306;
	@%p93 bra 	$L__BB5_198;
	setp.lt.f32 	%p94, %f169, %f241;
	mov.f32 	%f242, %f169;
	mov.u64 	%rd307, %rd191;
	@%p94 bra 	$L__BB5_198;
	setp.lt.s64 	%p95, %rd306, %rd191;
	selp.f32 	%f242, %f241, %f169, %p95;
	min.s64 	%rd307, %rd306, %rd191;
$L__BB5_198:
	mov.u32 	%r381, %tid.x;
	setp.ne.s32 	%p222, %r381, 0;
	@%p222 bra 	$L__BB5_200;
	ld.param.u64 	%rd237, [_ZN6thrust24THRUST_300001_SM_1000_NS8cuda_cub4core6detail13_kernel_agentINS1_8__reduce11ReduceAgentINS0_12zip_iteratorIN4cuda3std3__45tupleIJPfNS0_17counting_iteratorIlNS0_11use_defaultESE_SE_EEEEEEEPNSB_IJflEEESI_lNS1_9__extrema9arg_min_fIflNSA_4lessIfEEEEEEJSH_SJ_lSO_EEEvDpT0__param_1];
	cvta.to.global.u64 	%rd236, %rd237;
	st.global.f32 	[%rd236], %f242;
	st.global.u64 	[%rd236+8], %rd307;
$L__BB5_200:
	ret;

}
	// .globl	_ZN6thrust24THRUST_300001_SM_1000_NS8cuda_cub4core6detail13_kernel_agentINS1_8__reduce11ReduceAgentINS0_12zip_iteratorIN4cuda3std3__45tupleIJPfNS0_17counting_iteratorIlNS0_11use_defaultESE_SE_EEEEEEEPNSB_IJflEEESI_lNS1_9__extrema9arg_min_fIflNSA_4lessIfEEEEEEJSH_SJ_lN3cub18CUB_300001_SM_100013GridEvenShareIlEENSR_9GridQueueIyEESO_EEEvDpT0_
.visible .entry _ZN6thrust24THRUST_300001_SM_1000_NS8cuda_cub4core6detail13_kernel_agentINS1_8__reduce11ReduceAgentINS0_12zip_iteratorIN4cuda3std3__45tupleIJPfNS0_17counting_iteratorIlNS0_11use_defaultESE_SE_EEEEEEEPNSB_IJflEEESI_lNS1_9__extrema9arg_min_fIflNSA_4lessIfEEEEEEJSH_SJ_lN3cub18CUB_300001_SM_100013GridEvenShareIlEENSR_9GridQueueIyEESO_EEEvDpT0_(
	.param .align 8 .b8 _ZN6thrust24THRUST_300001_SM_1000_NS8cuda_cub4core6detail13_kernel_agentINS1_8__reduce11ReduceAgentINS0_12zip_iteratorIN4cuda3std3__45tupleIJPfNS0_17counting_iteratorIlNS0_11use_defaultESE_SE_EEEEEEEPNSB_IJflEEESI_lNS1_9__extrema9arg_min_fIflNSA_4lessIfEEEEEEJSH_SJ_lN3cub18CUB_300001_SM_100013GridEvenShareIlEENSR_9GridQueueIyEESO_EEEvDpT0__param_0[16],
	.param .u64 .ptr .align 1 _ZN6thrust24THRUST_300001_SM_1000_NS8cuda_cub4core6detail13_kernel_agentINS1_8__reduce11ReduceAgentINS0_12zip_iteratorIN4cuda3std3__45tupleIJPfNS0_17counting_iteratorIlNS0_11use_defaultESE_SE_EEEEEEEPNSB_IJflEEESI_lNS1_9__extrema9arg_min_fIflNSA_4lessIfEEEEEEJSH_SJ_lN3cub18CUB_300001_SM_100013GridEvenShareIlEENSR_9GridQueueIyEESO_EEEvDpT0__param_1,
	.param .u64 _ZN6thrust24THRUST_300001_SM_1000_NS8cuda_cub4core6detail13_kernel_agentINS1_8__reduce11ReduceAgentINS0_12zip_iteratorIN4cuda3std3__45tupleIJPfNS0_17counting_iteratorIlNS0_11use_defaultESE_SE_EEEEEEEPNSB_IJflEEESI_lNS1_9__extrema9arg_min_fIflNSA_4lessIfEEEEEEJSH_SJ_lN3cub18CUB_300001_SM_100013GridEvenShareIlEENSR_9GridQueueIyEESO_EEEvDpT0__param_2,
	.param .align 8 .b8 _ZN6thrust24THRUST_300001_SM_1000_NS8cuda_cub4core6detail13_kernel_agentINS1_8__reduce11ReduceAgentINS0_12zip_iteratorIN4cuda3std3__45tupleIJPfNS0_17counting_iteratorIlNS0_11use_defaultESE_SE_EEEEEEEPNSB_IJflEEESI_lNS1_9__extrema9arg_min_fIflNSA_4lessIfEEEEEEJSH_SJ_lN3cub18CUB_300001_SM_100013GridEvenShareIlEENSR_9GridQueueIyEESO_EEEvDpT0__param_3[72],
	.param .align 8 .b8 _ZN6thrust24THRUST_300001_SM_1000_NS8cuda_cub4core6detail13_kernel_agentINS1_8__reduce11ReduceAgentINS0_12zip_iteratorIN4cuda3std3__45tupleIJPfNS0_17counting_iteratorIlNS0_11use_defaultESE_SE_EEEEEEEPNSB_IJflEEESI_lNS1_9__extrema9arg_min_fIflNSA_4lessIfEEEEEEJSH_SJ_lN3cub18CUB_300001_SM_100013GridEvenShareIlEENSR_9GridQueueIyEESO_EEEvDpT0__param_4[8],
	.param .align 1 .b8 _ZN6thrust24THRUST_300001_SM_1000_NS8cuda_cub4core6detail13_kernel_agentINS1_8__reduce11ReduceAgentINS0_12zip_iteratorIN4cuda3std3__45tupleIJPfNS0_17counting_iteratorIlNS0_11use_defaultESE_SE_EEEEEEEPNSB_IJflEEESI_lNS1_9__extrema9arg_min_fIflNSA_4lessIfEEEEEEJSH_SJ_lN3cub18CUB_300001_SM_100013GridEvenShareIlEENSR_9GridQueueIyEESO_EEEvDpT0__param_5[1]
)
.maxntid 256
{
	.reg .pred 	%p<225>;
	.reg .b32 	%r<399>;
	.reg .b32 	%f<243>;
	.reg .b64 	%rd<325>;

	ld.param.u64 	%rd199, [_ZN6thrust24THRUST_300001_SM_1000_NS8cuda_cub4core6detail13_kernel_agentINS1_8__reduce11ReduceAgentINS0_12zip_iteratorIN4cuda3std3__45tupleIJPfNS0_17counting_iteratorIlNS0_11use_defaultESE_SE_EEEEEEEPNSB_IJflEEESI_lNS1_9__extrema9arg_min_fIflNSA_4lessIfEEEEEEJSH_SJ_lN3cub18CUB_300001_SM_100013GridEvenShareIlEENSR_9GridQueueIyEESO_EEEvDpT0__param_0+8];
	ld.param.u64 	%rd198, [_ZN6thrust24THRUST_300001_SM_1000_NS8cuda_cub4core6detail13_kernel_agentINS1_8__reduce11ReduceAgentINS0_12zip_iteratorIN4cuda3std3__45tupleIJPfNS0_17counting_iteratorIlNS0_11use_defaultESE_SE_EEEEEEEPNSB_IJflEEESI_lNS1_9__extrema9arg_min_fIflNSA_4lessIfEEEEEEJSH_SJ_lN3cub18CUB_300001_SM_100013GridEvenShareIlEENSR_9GridQueueIyEESO_EEEvDpT0__param_0];
	ld.param.u64 	%rd202, [_ZN6thrust24THRUST_300001_SM_1000_NS8cuda_cub4core6detail13_kernel_agentINS1_8__reduce11ReduceAgentINS0_12zip_iteratorIN4cuda3std3__45tupleIJPfNS0_17counting_iteratorIlNS0_11use_defaultESE_SE_EEEEEEEPNSB_IJflEEESI_lNS1_9__extrema9arg_min_fIflNSA_4lessIfEEEEEEJSH_SJ_lN3cub18CUB_300001_SM_100013GridEvenShareIlEENSR_9GridQueueIyEESO_EEEvDpT0__param_4];
	ld.param.u64 	%rd201, [_ZN6thrust24THRUST_300001_SM_1000_NS8cuda_cub4core6detail13_kernel_agentINS1_8__reduce11ReduceAgentINS0_12zip_iteratorIN4cuda3std3__45tupleIJPfNS0_17counting_iteratorIlNS0_11use_defaultESE_SE_EEEEEEEPNSB_IJflEEESI_lNS1_9__extrema9arg_min_fIflNSA_4lessIfEEEEEEJSH_SJ_lN3cub18CUB_300001_SM_100013GridEvenShareIlEENSR_9GridQueueIyEESO_EEEvDpT0__param_2];
	cvta.to.global.u64 	%rd1, %rd202;
	cvta.to.global.u64 	%rd2, %rd198;
	mov.u32 	%r1, %ctaid.x;
	mul.lo.s32 	%r33, %r1, 1280;
	cvt.u64.u32 	%rd4, %r33;
	mov.u32 	%r34, %nctaid.x;
	mul.lo.s32 	%r35, %r34, 1280;
	cvt.u64.u32 	%rd5, %r35;
	add.s64 	%rd203, %rd4, 1280;
	setp.le.s64 	%p1, %rd203, %rd201;
	@%p1 bra 	$L__BB6_111;
	cvt.u32.u64 	%r159, %rd4;
	cvt.u32.u64 	%r2, %rd201;
	sub.s32 	%r3, %r2, %r159;
	mov.u32 	%r4, %tid.x;
	setp.ge.s32 	%p98, %r4, %r3;
	mov.f32 	%f188, 0f00000000;
	mov.b64 	%rd266, 0;
	mov.u32 	%r393, %r4;
	@%p98 bra 	$L__BB6_3;
	cvt.u64.u32 	%rd234, %r4;
	add.s64 	%rd235, %rd4, %rd234;
	shl.b64 	%rd236, %rd235, 2;
	add.s64 	%rd237, %rd2, %rd236;
	add.s64 	%rd266, %rd199, %rd235;
	ld.global.f32 	%f188, [%rd237];
	add.s32 	%r393, %r4, 256;
$L__BB6_3:
	setp.ge.s32 	%p99, %r393, %r3;
	@%p99 bra 	$L__BB6_25;
	not.b32 	%r161, %r393;
	add.s32 	%r162, %r161, %r2;
	sub.s32 	%r7, %r162, %r159;
	and.b32  	%r163, %r7, 768;
	setp.eq.s32 	%p100, %r163, 768;
	@%p100 bra 	$L__BB6_10;
	cvt.u64.u32 	%rd239, %r393;
	add.s64 	%rd240, %rd239, %rd4;
	add.s64 	%rd257, %rd240, %rd199;
	shl.b64 	%rd241, %rd240, 2;
	add.s64 	%rd256, %rd2, %rd241;
	shr.u32 	%r164, %r7, 8;
	add.s32 	%r165, %r164, 1;
	and.b32  	%r166, %r165, 3;
	neg.s32 	%r391, %r166;
$L__BB6_6:
	.pragma "nounroll";
	mov.u64 	%rd12, %rd266;
	mov.f32 	%f3, %f188;
	ld.global.f32 	%f4, [%rd256];
	setp.lt.f32 	%p101, %f3, %f4;
	@%p101 bra 	$L__BB6_9;
	setp.lt.f32 	%p102, %f4, %f3;
	mov.u64 	%rd266, %rd257;
	mov.f32 	%f188, %f4;
	@%p102 bra 	$L__BB6_9;
	setp.lt.s64 	%p103, %rd12, %rd257;
	min.s64 	%rd266, %rd12, %rd257;
	selp.f32 	%f188, %f3, %f4, %p103;
$L__BB6_9:
	add.s32 	%r393, %r393, 256;
	add.s64 	%rd257, %rd257, 256;
	add.s64 	%rd256, %rd256, 1024;
	add.s32 	%r391, %r391, 1;
	setp.ne.s32 	%p104, %r391, 0;
	@%p104 bra 	$L__BB6_6;
$L__BB6_10:
	setp.lt.u32 	%p105, %r7, 768;
	@%p105 bra 	$L__BB6_25;
	add.s32 	%r394, %r393, 512;
$L__BB6_12:
	mov.u32 	%r15, %r394;
	add.s32 	%r167, %r15, -512;
	cvt.s64.s32 	%rd242, %r167;
	add.s64 	%rd243, %rd242, %rd4;
	shl.b64 	%rd244, %rd243, 2;
	add.s64 	%rd20, %rd2, %rd244;
	add.s64 	%rd21, %rd243, %rd199;
	ld.global.f32 	%f10, [%rd20];
	setp.lt.f32 	%p106, %f188, %f10;
	mov.u64 	%rd263, %rd266;
	mov.f32 	%f185, %f188;
	@%p106 bra 	$L__BB6_15;
	setp.lt.f32 	%p107, %f10, %f188;
	mov.u64 	%rd263, %rd21;
	mov.f32 	%f185, %f10;
	@%p107 bra 	$L__BB6_15;
	setp.lt.s64 	%p108, %rd266, %rd21;
	min.s64 	%rd263, %rd266, %rd21;
	selp.f32 	%f185, %f188, %f10, %p108;
$L__BB6_15:
	add.s32 	%r168, %r15, -256;
	cvt.s64.s32 	%rd245, %r168;
	add.s64 	%rd246, %rd245, %rd4;
	add.s64 	%rd24, %rd246, %rd199;
	ld.global.f32 	%f13, [%rd20+1024];
	setp.lt.f32 	%p109, %f185, %f13;
	mov.u64 	%rd264, %rd263;
	mov.f32 	%f186, %f185;
	@%p109 bra 	$L__BB6_18;
	setp.lt.f32 	%p110, %f13, %f185;
	mov.u64 	%rd264, %rd24;
	mov.f32 	%f186, %f13;
	@%p110 bra 	$L__BB6_18;
	setp.lt.s64 	%p111, %rd263, %rd24;
	min.s64 	%rd264, %rd263, %rd24;
	selp.f32 	%f186, %f185, %f13, %p111;
$L__BB6_18:
	cvt.s64.s32 	%rd247, %r15;
	add.s64 	%rd248, %rd247, %rd4;
	add.s64 	%rd27, %rd248, %rd199;
	ld.global.f32 	%f16, [%rd20+2048];
	setp.lt.f32 	%p112, %f186, %f16;
	mov.u64 	%rd265, %rd264;
	mov.f32 	%f187, %f186;
	@%p112 bra 	$L__BB6_21;
	setp.lt.f32 	%p113, %f16, %f186;
	mov.u64 	%rd265, %rd27;
	mov.f32 	%f187, %f16;
	@%p113 bra 	$L__BB6_21;
	setp.lt.s64 	%p114, %rd264, %rd27;
	min.s64 	%rd265, %rd264, %rd27;
	selp.f32 	%f187, %f186, %f16, %p114;
$L__BB6_21:
	add.s32 	%r169, %r15, 256;
	cvt.s64.s32 	%rd249, %r169;
	add.s64 	%rd250, %rd249, %rd4;
	add.s64 	%rd30, %rd250, %rd199;
	ld.global.f32 	%f19, [%rd20+3072];
	setp.lt.f32 	%p115, %f187, %f19;
	mov.u64 	%rd266, %rd265;
	mov.f32 	%f188, %f187;
	@%p115 bra 	$L__BB6_24;
	setp.lt.f32 	%p116, %f19, %f187;
	mov.u64 	%rd266, %rd30;
	mov.f32 	%f188, %f19;
	@%p116 bra 	$L__BB6_24;
	setp.lt.s64 	%p117, %rd265, %rd30;
	min.s64 	%rd266, %rd265, %rd30;
	selp.f32 	%f188, %f187, %f19, %p117;
$L__BB6_24:
	add.s32 	%r394, %r15, 1024;
	add.s32 	%r170, %r15, 512;
	setp.lt.s32 	%p118, %r170, %r3;
	@%p118 bra 	$L__BB6_12;
$L__BB6_25:
	setp.lt.s32 	%p119, %r3, 256;
	@%p119 bra 	$L__BB6_65;
	// begin inline asm
	mov.u32 %r284, %laneid;
	// end inline asm
	mov.b32 	%r286, %f188;
	mov.b32 	%r302, 1;
	mov.b32 	%r303, 31;
	mov.b32 	%r304, -1;
	// begin inline asm
	shfl.sync.down.b32 %r285, %r286, %r302, %r303, %r304;
	// end inline asm
	mov.b32 	%f23, %r285;
	// begin inline asm
	shfl.sync.down.b32 %r290, %r291, %r302, %r303, %r304;
	// end inline asm
	mov.b64 	{%r296, %r301}, %rd266;
	// begin inline asm
	shfl.sync.down.b32 %r295, %r296, %r302, %r303, %r304;
	// end inline asm
	// begin inline asm
	shfl.sync.down.b32 %r300, %r301, %r302, %r303, %r304;
	// end inline asm
	mov.b64 	%rd34, {%r295, %r300};
	setp.gt.s32 	%p176, %r284, 30;
	setp.lt.f32 	%p177, %f188, %f23;
	or.pred  	%p178, %p176, %p177;
	mov.u64 	%rd268, %rd266;
	mov.f32 	%f190, %f188;
	@%p178 bra 	$L__BB6_29;
	setp.gt.f32 	%p179, %f188, %f23;
	mov.u64 	%rd268, %rd34;
	mov.f32 	%f190, %f23;
	@%p179 bra 	$L__BB6_29;
	setp.lt.s64 	%p180, %rd266, %rd34;
	min.s64 	%rd268, %rd266, %rd34;
	selp.f32 	%f190, %f188, %f23, %p180;
$L__BB6_29:
	mov.b32 	%r306, %f190;
	mov.b32 	%r322, 2;
	mov.b32 	%r323, 31;
	mov.b32 	%r324, -1;
	// begin inline asm
	shfl.sync.down.b32 %r305, %r306, %r322, %r323, %r324;
	// end inline asm
	mov.b32 	%f26, %r305;
	// begin inline asm
	shfl.sync.down.b32 %r310, %r311, %r322, %r323, %r324;
	// end inline asm
	mov.b64 	{%r316, %r321}, %rd268;
	// begin inline asm
	shfl.sync.down.b32 %r315, %r316, %r322, %r323, %r324;
	// end inline asm
	// begin inline asm
	shfl.sync.down.b32 %r320, %r321, %r322, %r323, %r324;
	// end inline asm
	mov.b64 	%rd37, {%r315, %r320};
	setp.gt.s32 	%p181, %r284, 29;
	setp.lt.f32 	%p182, %f190, %f26;
	or.pred  	%p183, %p181, %p182;
	mov.u64 	%rd269, %rd268;
	mov.f32 	%f191, %f190;
	@%p183 bra 	$L__BB6_32;
	setp.gt.f32 	%p184, %f190, %f26;
	mov.u64 	%rd269, %rd37;
	mov.f32 	%f191, %f26;
	@%p184 bra 	$L__BB6_32;
	setp.lt.s64 	%p185, %rd268, %rd37;
	min.s64 	%rd269, %rd268, %rd37;
	selp.f32 	%f191, %f190, %f26, %p185;
$L__BB6_32:
	mov.b32 	%r326, %f191;
	mov.b32 	%r342, 4;
	mov.b32 	%r343, 31;
	mov.b32 	%r344, -1;
	// begin inline asm
	shfl.sync.down.b32 %r325, %r326, %r342, %r343, %r344;
	// end inline asm
	mov.b32 	%f29, %r325;
	// begin inline asm
	shfl.sync.down.b32 %r330, %r331, %r342, %r343, %r344;
	// end inline asm
	mov.b64 	{%r336, %r341}, %rd269;
	// begin inline asm
	shfl.sync.down.b32 %r335, %r336, %r342, %r343, %r344;
	// end inline asm
	// begin inline asm
	shfl.sync.down.b32 %r340, %r341, %r342, %r343, %r344;
	// end inline asm
	mov.b64 	%rd40, {%r335, %r340};
	setp.gt.s32 	%p186, %r284, 27;
	setp.lt.f32 	%p187, %f191, %f29;
	or.pred  	%p188, %p186, %p187;
	mov.u64 	%rd270, %rd269;
	mov.f32 	%f192, %f191;
	@%p188 bra 	$L__BB6_35;
	setp.gt.f32 	%p189, %f191, %f29;
	mov.u64 	%rd270, %rd40;
	mov.f32 	%f192, %f29;
	@%p189 bra 	$L__BB6_35;
	setp.lt.s64 	%p190, %rd269, %rd40;
	min.s64 	%rd270, %rd269, %rd40;
	selp.f32 	%f192, %f191, %f29, %p190;
$L__BB6_35:
	mov.b32 	%r346, %f192;
	mov.b32 	%r362, 8;
	mov.b32 	%r363, 31;
	mov.b32 	%r364, -1;
	// begin inline asm
	shfl.sync.down.b32 %r345, %r346, %r362, %r363, %r364;
	// end inline asm
	mov.b32 	%f32, %r345;
	// begin inline asm
	shfl.sync.down.b32 %r350, %r351, %r362, %r363, %r364;
	// end inline asm
	mov.b64 	{%r356, %r361}, %rd270;
	// begin inline asm
	shfl.sync.down.b32 %r355, %r356, %r362, %r363, %r364;
	// end inline asm
	// begin inline asm
	shfl.sync.down.b32 %r360, %r361, %r362, %r363, %r364;
	// end inline asm
	mov.b64 	%rd43, {%r355, %r360};
	setp.gt.s32 	%p191, %r284, 23;
	setp.lt.f32 	%p192, %f192, %f32;
	or.pred  	%p193, %p191, %p192;
	mov.u64 	%rd271, %rd270;
	mov.f32 	%f193, %f192;
	@%p193 bra 	$L__BB6_38;
	setp.gt.f32 	%p194, %f192, %f32;
	mov.u64 	%rd271, %rd43;
	mov.f32 	%f193, %f32;
	@%p194 bra 	$L__BB6_38;
	setp.lt.s64 	%p195, %rd270, %rd43;
	min.s64 	%rd271, %rd270, %rd43;
	selp.f32 	%f193, %f192, %f32, %p195;
$L__BB6_38:
	mov.b32 	%r366, %f193;
	mov.b32 	%r382, 16;
	mov.b32 	%r383, 31;
	mov.b32 	%r384, -1;
	// begin inline asm
	shfl.sync.down.b32 %r365, %r366, %r382, %r383, %r384;
	// end inline asm
	mov.b32 	%f35, %r365;
	// begin inline asm
	shfl.sync.down.b32 %r370, %r371, %r382, %r383, %r384;
	// end inline asm
	mov.b64 	{%r376, %r381}, %rd271;
	// begin inline asm
	shfl.sync.down.b32 %r375, %r376, %r382, %r383, %r384;
	// end inline asm
	// begin inline asm
	shfl.sync.down.b32 %r380, %r381, %r382, %r383, %r384;
	// end inline asm
	mov.b64 	%rd46, {%r375, %r380};
	setp.gt.s32 	%p196, %r284, 15;
	setp.lt.f32 	%p197, %f193, %f35;
	or.pred  	%p198, %p196, %p197;
	mov.u64 	%rd324, %rd271;
	mov.f32 	%f242, %f193;
	@%p198 bra 	$L__BB6_41;
	setp.gt.f32 	%p199, %f193, %f35;
	mov.u64 	%rd324, %rd46;
	mov.f32 	%f242, %f35;
	@%p199 bra 	$L__BB6_41;
	setp.lt.s64 	%p200, %rd271, %rd46;
	min.s64 	%rd324, %rd271, %rd46;
	selp.f32 	%f242, %f193, %f35, %p200;
$L__BB6_41:
	setp.ne.s32 	%p201, %r284, 0;
	@%p201 bra 	$L__BB6_43;
	shr.u32 	%r385, %r4, 1;
	and.b32  	%r386, %r385, 496;
	mov.u32 	%r387, _ZN6thrust24THRUST_300001_SM_1000_NS8cuda_cub4core6detail5shmemE;
	add.s32 	%r388, %r387, %r386;
	st.shared.f32 	[%r388+8], %f242;
	st.shared.u64 	[%r388+16], %rd324;
$L__BB6_43:
	bar.sync 	0;
	setp.ne.s32 	%p202, %r4, 0;
	@%p202 bra 	$L__BB6_201;
	ld.shared.f32 	%f38, [_ZN6thrust24THRUST_300001_SM_1000_NS8cuda_cub4core6detail5shmemE+24];
	ld.shared.u64 	%rd49, [_ZN6thrust24THRUST_300001_SM_1000_NS8cuda_cub4core6detail5shmemE+32];
	setp.lt.f32 	%p203, %f242, %f38;
	mov.u64 	%rd273, %rd324;
	mov.f32 	%f195, %f242;
	@%p203 bra 	$L__BB6_47;
	setp.lt.f32 	%p204, %f38, %f242;
	mov.u64 	%rd273, %rd49;
	mov.f32 	%f195, %f38;
	@%p204 bra 	$L__BB6_47;
	setp.lt.s64 	%p205, %rd324, %rd49;
	min.s64 	%rd273, %rd324, %rd49;
	selp.f32 	%f195, %f242, %f38, %p205;
$L__BB6_47:
	ld.shared.f32 	%f41, [_ZN6thrust24THRUST_300001_SM_1000_NS8cuda_cub4core6detail5shmemE+40];
	ld.shared.u64 	%rd52, [_ZN6thrust24THRUST_300001_SM_1000_NS8cuda_cub4core6detail5shmemE+48];
	setp.lt.f32 	%p206, %f195, %f41;
	mov.u64 	%rd274, %rd273;
	mov.f32 	%f196, %f195;
	@%p206 bra 	$L__BB6_50;
	setp.lt.f32 	%p207, %f41, %f195;
	mov.u64 	%rd274, %rd52;
	mov.f32 	%f196, %f41;
	@%p207 bra 	$L__BB6_50;
	setp.lt.s64 	%p208, %rd273, %rd52;
	min.s64 	%rd274, %rd273, %rd52;
	selp.f32 	%f196, %f195, %f41, %p208;
$L__BB6_50:
	ld.shared.f32 	%f44, [_ZN6thrust24THRUST_300001_SM_1000_NS8cuda_cub4core6detail5shmemE+56];
	ld.shared.u64 	%rd55, [_ZN6thrust24THRUST_300001_SM_1000_NS8cuda_cub4core6detail5shmemE+64];
	setp.lt.f32 	%p209, %f196, %f44;
	mov.u64 	%rd275, %rd274;
	mov.f32 	%f197, %f196;
	@%p209 bra 	$L__BB6_53;
	setp.lt.f32 	%p210, %f44, %f196;
	mov.u64 	%rd275, %rd55;
	mov.f32 	%f197, %f44;
	@%p210 bra 	$L__BB6_53;
	setp.lt.s64 	%p211, %rd274, %rd55;
	min.s64 	%rd275, %rd274, %rd55;
	selp.f32 	%f197, %f196, %f44, %p211;
$L__BB6_53:
	ld.shared.f32 	%f47, [_ZN6thrust24THRUST_300001_SM_1000_NS8cuda_cub4core6detail5shmemE+72];
	ld.shared.u64 	%rd58, [_ZN6thrust24THRUST_300001_SM_1000_NS8cuda_cub4core6detail5shmemE+80];
	setp.lt.f32 	%p212, %f197, %f47;
	mov.u64 	%rd276, %rd275;
	mov.f32 	%f198, %f197;
	@%p212 bra 	$L__BB6_56;
	setp.lt.f32 	%p213, %f47, %f197;
	mov.u64 	%rd276, %rd58;
	mov.f32 	%f198, %f47;
	@%p213 bra 	$L__BB6_56;
	setp.lt.s64 	%p214, %rd275, %rd58;
	min.s64 	%rd276, %rd275, %rd58;
	selp.f32 	%f198, %f197, %f47, %p214;
$L__BB6_56:
	ld.shared.f32 	%f50, [_ZN6thrust24THRUST_300001_SM_1000_NS8cuda_cub4core6detail5shmemE+88];
	ld.shared.u64 	%rd61, [_ZN6thrust24THRUST_300001_SM_1000_NS8cuda_cub4core6detail5shmemE+96];
	setp.lt.f32 	%p215, %f198, %f50;
	mov.u64 	%rd277, %rd276;
	mov.f32 	%f199, %f198;
	@%p215 bra 	$L__BB6_59;
	setp.lt.f32 	%p216, %f50, %f198;
	mov.u64 	%rd277, %rd61;
	mov.f32 	%f199, %f50;
	@%p216 bra 	$L__BB6_59;
	setp.lt.s64 	%p217, %rd276, %rd61;
	min.s64 	%rd277, %rd276, %rd61;
	selp.f32 	%f199, %f198, %f50, %p217;
$L__BB6_59:
	ld.shared.f32 	%f53, [_ZN6thrust24THRUST_300001_SM_1000_NS8cuda_cub4core6detail5shmemE+104];
	ld.shared.u64 	%rd64, [_ZN6thrust24THRUST_300001_SM_1000_NS8cuda_cub4core6detail5shmemE+112];
	setp.lt.f32 	%p218, %f199, %f53;
	mov.u64 	%rd278, %rd277;
	mov.f32 	%f200, %f199;
	@%p218 bra 	$L__BB6_62;
	setp.lt.f32 	%p219, %f53, %f199;
	mov.u64 	%rd278, %rd64;
	mov.f32 	%f200, %f53;
	@%p219 bra 	$L__BB6_62;
	setp.lt.s64 	%p220, %rd277, %rd64;
	min.s64 	%rd278, %rd277, %rd64;
	selp.f32 	%f200, %f199, %f53, %p220;
$L__BB6_62:
	ld.shared.f32 	%f56, [_ZN6thrust24THRUST_300001_SM_1000_NS8cuda_cub4core6detail5shmemE+120];
	ld.shared.u64 	%rd67, [_ZN6thrust24THRUST_300001_SM_1000_NS8cuda_cub4core6detail5shmemE+128];
	setp.lt.f32 	%p221, %f200, %f56;
	mov.f32 	%f242, %f200;
	mov.u64 	%rd324, %rd278;
	@%p221 bra 	$L__BB6_201;
	setp.lt.f32 	%p222, %f56, %f200;
	mov.f32 	%f242, %f56;
	mov.u64 	%rd324, %rd67;
	@%p222 bra 	$L__BB6_201;
	setp.lt.s64 	%p223, %rd278, %rd67;
	min.s64 	%rd324, %rd278, %rd67;
	selp.f32 	%f242, %f200, %f56, %p223;
	bra.uni 	$L__BB6_201;
$L__BB6_65:
	// begin inline asm
	mov.u32 %r171, %laneid;
	// end inline asm
	and.b32  	%r192, %r4, 992;
	add.s32 	%r193, %r192, 32;
	setp.gt.s32 	%p120, %r193, %r3;
	not.b32 	%r194, %r192;
	add.s32 	%r195, %r3, %r194;
	selp.b32 	%r190, %r195, 31, %p120;
	mov.b32 	%r173, %f188;
	mov.b32 	%r189, 1;
	mov.b32 	%r191, -1;
	// begin inline asm
	shfl.sync.down.b32 %r172, %r173, %r189, %r190, %r191;
	// end inline asm
	mov.b32 	%f58, %r172;
	// begin inline asm
	shfl.sync.down.b32 %r177, %r178, %r189, %r190, %r191;
	// end inline asm
	mov.b64 	{%r183, %r188}, %rd266;
	// begin inline asm
	shfl.sync.down.b32 %r182, %r183, %r189, %r190, %r191;
	// end inline asm
	// begin inline asm
	shfl.sync.down.b32 %r187, %r188, %r189, %r190, %r191;
	// end inline asm
	mov.b64 	%rd69, {%r182, %r187};
	setp.ge.s32 	%p121, %r171, %r190;
	setp.lt.f32 	%p122, %f188, %f58;
	or.pred  	%p123, %p121, %p122;
	mov.f32 	%f201, %f188;
	mov.u64 	%rd279, %rd266;
	@%p123 bra 	$L__BB6_68;
	setp.gt.f32 	%p124, %f188, %f58;
	mov.f32 	%f201, %f58;
	mov.u64 	%rd279, %rd69;
	@%p124 bra 	$L__BB6_68;
	setp.lt.s64 	%p125, %rd266, %rd69;
	selp.f32 	%f201, %f188, %f58, %p125;
	min.s64 	%rd279, %rd266, %rd69;
$L__BB6_68:
	mov.b32 	%r197, %f201;
	mov.b32 	%r213, 2;
	mov.b32 	%r215, -1;
	// begin inline asm
	shfl.sync.down.b32 %r196, %r197, %r213, %r190, %r215;
	// end inline asm
	mov.b32 	%f61, %r196;
	// begin inline asm
	shfl.sync.down.b32 %r201, %r202, %r213, %r190, %r215;
	// end inline asm
	mov.b64 	{%r207, %r212}, %rd279;
	// begin inline asm
	shfl.sync.down.b32 %r206, %r207, %r213, %r190, %r215;
	// end inline asm
	// begin inline asm
	shfl.sync.down.b32 %r211, %r212, %r213, %r190, %r215;
	// end inline asm
	mov.b64 	%rd72, {%r206, %r211};
	add.s32 	%r216, %r171, 2;
	setp.gt.s32 	%p126, %r216, %r190;
	setp.lt.f32 	%p127, %f201, %f61;
	or.pred  	%p128, %p126, %p127;
	mov.f32 	%f202, %f201;
	mov.u64 	%rd280, %rd279;
	@%p128 bra 	$L__BB6_71;
	setp.gt.f32 	%p129, %f201, %f61;
	mov.f32 	%f202, %f61;
	mov.u64 	%rd280, %rd72;
	@%p129 bra 	$L__BB6_71;
	setp.lt.s64 	%p130, %rd279, %rd72;
	selp.f32 	%f202, %f201, %f61, %p130;
	min.s64 	%rd280, %rd279, %rd72;
$L__BB6_71:
	mov.b32 	%r218, %f202;
	mov.b32 	%r234, 4;
	mov.b32 	%r236, -1;
	// begin inline asm
	shfl.sync.down.b32 %r217, %r218, %r234, %r190, %r236;
	// end inline asm
	mov.b32 	%f64, %r217;
	// begin inline asm
	shfl.sync.down.b32 %r222, %r223, %r234, %r190, %r236;
	// end inline asm
	mov.b64 	{%r228, %r233}, %rd280;
	// begin inline asm
	shfl.sync.down.b32 %r227, %r228, %r234, %r190, %r236;
	// end inline asm
	// begin inline asm
	shfl.sync.down.b32 %r232, %r233, %r234, %r190, %r236;
	// end inline asm
	mov.b64 	%rd75, {%r227, %r232};
	add.s32 	%r237, %r171, 4;
	setp.gt.s32 	%p131, %r237, %r190;
	setp.lt.f32 	%p132, %f202, %f64;
	or.pred  	%p133, %p131, %p132;
	mov.f32 	%f203, %f202;
	mov.u64 	%rd281, %rd280;
	@%p133 bra 	$L__BB6_74;
	setp.gt.f32 	%p134, %f202, %f64;
	mov.f32 	%f203, %f64;
	mov.u64 	%rd281, %rd75;
	@%p134 bra 	$L__BB6_74;
	setp.lt.s64 	%p135, %rd280, %rd75;
	selp.f32 	%f203, %f202, %f64, %p135;
	min.s64 	%rd281, %rd280, %rd75;
$L__BB6_74:
	mov.b32 	%r239, %f203;
	mov.b32 	%r255, 8;
	mov.b32 	%r257, -1;
	// begin inline asm
	shfl.sync.down.b32 %r238, %r239, %r255, %r190, %r257;
	// end inline asm
	mov.b32 	%f67, %r238;
	// begin inline asm
	shfl.sync.down.b32 %r243, %r244, %r255, %r190, %r257;
	// end inline asm
	mov.b64 	{%r249, %r254}, %rd281;
	// begin inline asm
	shfl.sync.down.b32 %r248, %r249, %r255, %r190, %r257;
	// end inline asm
	// begin inline asm
	shfl.sync.down.b32 %r253, %r254, %r255, %r190, %r257;
	// end inline asm
	mov.b64 	%rd78, {%r248, %r253};
	add.s32 	%r258, %r171, 8;
	setp.gt.s32 	%p136, %r258, %r190;
	setp.lt.f32 	%p137, %f203, %f67;
	or.pred  	%p138, %p136, %p137;
	mov.f32 	%f204, %f203;
	mov.u64 	%rd282, %rd281;
	@%p138 bra 	$L__BB6_77;
	setp.gt.f32 	%p139, %f203, %f67;
	mov.f32 	%f204, %f67;
	mov.u64 	%rd282, %rd78;
	@%p139 bra 	$L__BB6_77;
	setp.lt.s64 	%p140, %rd281, %rd78;
	selp.f32 	%f204, %f203, %f67, %p140;
	min.s64 	%rd282, %rd281, %rd78;
$L__BB6_77:
	mov.b32 	%r260, %f204;
	mov.b32 	%r276, 16;
	mov.b32 	%r278, -1;
	// begin inline asm
	shfl.sync.down.b32 %r259, %r260, %r276, %r190, %r278;
	// end inline asm
	mov.b32 	%f70, %r259;
	// begin inline asm
	shfl.sync.down.b32 %r264, %r265, %r276, %r190, %r278;
	// end inline asm
	mov.b64 	{%r270, %r275}, %rd282;
	// begin inline asm
	shfl.sync.down.b32 %r269, %r270, %r276, %r190, %r278;
	// end inline asm
	// begin inline asm
	shfl.sync.down.b32 %r274, %r275, %r276, %r190, %r278;
	// end inline asm
	mov.b64 	%rd81, {%r269, %r274};
	add.s32 	%r279, %r171, 16;
	setp.gt.s32 	%p141, %r279, %r190;
	setp.lt.f32 	%p142, %f204, %f70;
	or.pred  	%p143, %p141, %p142;
	mov.f32 	%f242, %f204;
	mov.u64 	%rd324, %rd282;
	@%p143 bra 	$L__BB6_80;
	setp.gt.f32 	%p144, %f204, %f70;
	mov.f32 	%f242, %f70;
	mov.u64 	%rd324, %rd81;
	@%p144 bra 	$L__BB6_80;
	setp.lt.s64 	%p145, %rd282, %rd81;
	selp.f32 	%f242, %f204, %f70, %p145;
	min.s64 	%rd324, %rd282, %rd81;
$L__BB6_80:
	setp.ne.s32 	%p146, %r171, 0;
	@%p146 bra 	$L__BB6_82;
	shr.u32 	%r280, %r4, 1;
	and.b32  	%r281, %r280, 496;
	mov.u32 	%r282, _ZN6thrust24THRUST_300001_SM_1000_NS8cuda_cub4core6detail5shmemE;
	add.s32 	%r283, %r282, %r281;
	st.shared.f32 	[%r283+8], %f242;
	st.shared.u64 	[%r283+16], %rd324;
$L__BB6_82:
	bar.sync 	0;
	setp.ne.s32 	%p147, %r4, 0;
	@%p147 bra 	$L__BB6_201;
	setp.lt.s32 	%p148, %r3, 33;
	mov.f32 	%f206, %f242;
	mov.u64 	%rd284, %rd324;
	@%p148 bra 	$L__BB6_87;
	ld.shared.f32 	%f73, [_ZN6thrust24THRUST_300001_SM_1000_NS8cuda_cub4core6detail5shmemE+24];
	ld.shared.u64 	%rd84, [_ZN6thrust24THRUST_300001_SM_1000_NS8cuda_cub4core6detail5shmemE+32];
	setp.lt.f32 	%p149, %f242, %f73;
	mov.f32 	%f206, %f242;
	mov.u64 	%rd284, %rd324;
	@%p149 bra 	$L__BB6_87;
	setp.lt.f32 	%p150, %f73, %f242;
	mov.f32 	%f206, %f73;
	mov.u64 	%rd284, %rd84;
	@%p150 bra 	$L__BB6_87;
	setp.lt.s64 	%p151, %rd324, %rd84;
	selp.f32 	%f206, %f242, %f73, %p151;
	min.s64 	%rd284, %rd324, %rd84;
$L__BB6_87:
	setp.lt.s32 	%p152, %r3, 65;
	mov.f32 	%f207, %f206;
	mov.u64 	%rd285, %rd284;
	@%p152 bra 	$L__BB6_91;
	ld.shared.f32 	%f76, [_ZN6thrust24THRUST_300001_SM_1000_NS8cuda_cub4core6detail5shmemE+40];
	ld.shared.u64 	%rd87, [_ZN6thrust24THRUST_300001_SM_1000_NS8cuda_cub4core6detail5shmemE+48];
	setp.lt.f32 	%p153, %f206, %f76;
	mov.f32 	%f207, %f206;
	mov.u64 	%rd285, %rd284;
	@%p153 bra 	$L__BB6_91;
	setp.lt.f32 	%p154, %f76, %f206;
	mov.f32 	%f207, %f76;
	mov.u64 	%rd285, %rd87;
	@%p154 bra 	$L__BB6_91;
	setp.lt.s64 	%p155, %rd284, %rd87;
	selp.f32 	%f207, %f206, %f76, %p155;
	min.s64 	%rd285, %rd284, %rd87;
$L__BB6_91:
	setp.lt.s32 	%p156, %r3, 97;
	mov.f32 	%f208, %f207;
	mov.u64 	%rd286, %rd285;
	@%p156 bra 	$L__BB6_95;
	ld.shared.f32 	%f79, [_ZN6thrust24THRUST_300001_SM_1000_NS8cuda_cub4core6detail5shmemE+56];
	ld.shared.u64 	%rd90, [_ZN6thrust24THRUST_300001_SM_1000_NS8cuda_cub4core6detail5shmemE+64];
	setp.lt.f32 	%p157, %f207, %f79;
	mov.f32 	%f208, %f207;
	mov.u64 	%rd286, %rd285;
	@%p157 bra 	$L__BB6_95;
	setp.lt.f32 	%p158, %f79, %f207;
	mov.f32 	%f208, %f79;
	mov.u64 	%rd286, %rd90;
	@%p158 bra 	$L__BB6_95;
	setp.lt.s64 	%p159, %rd285, %rd90;
	selp.f32 	%f208, %f207, %f79, %p159;
	min.s64 	%rd286, %rd285, %rd90;
$L__BB6_95:
	setp.lt.s32 	%p160, %r3, 129;
	mov.f32 	%f209, %f208;
	mov.u64 	%rd287, %rd286;
	@%p160 bra 	$L__BB6_99;
	ld.shared.f32 	%f82, [_ZN6thrust24THRUST_300001_SM_1000_NS8cuda_cub4core6detail5shmemE+72];
	ld.shared.u64 	%rd93, [_ZN6thrust24THRUST_300001_SM_1000_NS8cuda_cub4core6detail5shmemE+80];
	setp.lt.f32 	%p161, %f208, %f82;
	mov.f32 	%f209, %f208;
	mov.u64 	%rd287, %rd286;
	@%p161 bra 	$L__BB6_99;
	setp.lt.f32 	%p162, %f82, %f208;
	mov.f32 	%f209, %f82;
	mov.u64 	%rd287, %rd93;
	@%p162 bra 	$L__BB6_99;
	setp.lt.s64 	%p163, %rd286, %rd93;
	selp.f32 	%f209, %f208, %f82, %p163;
	min.s64 	%rd287, %rd286, %rd93;
$L__BB6_99:
	setp.lt.s32 	%p164, %r3, 161;
	mov.f32 	%f210, %f209;
	mov.u64 	%rd288, %rd287;
	@%p164 bra 	$L__BB6_103;
	ld.shared.f32 	%f85, [_ZN6thrust24THRUST_300001_SM_1000_NS8cuda_cub4core6detail5shmemE+88];
	ld.shared.u64 	%rd96, [_ZN6thrust24THRUST_300001_SM_1000_NS8cuda_cub4core6detail5shmemE+96];
	setp.lt.f32 	%p165, %f209, %f85;
	mov.f32 	%f210, %f209;
	mov.u64 	%rd288, %rd287;
	@%p165 bra 	$L__BB6_103;
	setp.lt.f32 	%p166, %f85, %f209;
	mov.f32 	%f210, %f85;
	mov.u64 	%rd288, %rd96;
	@%p166 bra 	$L__BB6_103;
	setp.lt.s64 	%p167, %rd287, %rd96;
	selp.f32 	%f210, %f209, %f85, %p167;
	min.s64 	%rd288, %rd287, %rd96;
$L__BB6_103:
	setp.lt.s32 	%p168, %r3, 193;
	mov.f32 	%f211, %f210;
	mov.u64 	%rd289, %rd288;
	@%p168 bra 	$L__BB6_107;
	ld.shared.f32 	%f88, [_ZN6thrust24THRUST_300001_SM_1000_NS8cuda_cub4core6detail5shmemE+104];
	ld.shared.u64 	%rd99, [_ZN6thrust24THRUST_300001_SM_1000_NS8cuda_cub4core6detail5shmemE+112];
	setp.lt.f32 	%p169, %f210, %f88;
	mov.f32 	%f211, %f210;
	mov.u64 	%rd289, %rd288;
	@%p169 bra 	$L__BB6_107;
	setp.lt.f32 	%p170, %f88, %f210;
	mov.f32 	%f211, %f88;
	mov.u64 	%rd289, %rd99;
	@%p170 bra 	$L__BB6_107;
	setp.lt.s64 	%p171, %rd288, %rd99;
	selp.f32 	%f211, %f210, %f88, %p171;
	min.s64 	%rd289, %rd288, %rd99;
$L__BB6_107:
	setp.lt.s32 	%p172, %r3, 225;
	mov.f32 	%f242, %f211;
	mov.u64 	%rd324, %rd289;
	@%p172 bra 	$L__BB6_201;
	ld.shared.f32 	%f91, [_ZN6thrust24THRUST_300001_SM_1000_NS8cuda_cub4core6detail5shmemE+120];
	ld.shared.u64 	%rd102, [_ZN6thrust24THRUST_300001_SM_1000_NS8cuda_cub4core6detail5shmemE+128];
	setp.lt.f32 	%p173, %f211, %f91;
	mov.f32 	%f242, %f211;
	mov.u64 	%rd324, %rd289;
	@%p173 bra 	$L__BB6_201;
	setp.lt.f32 	%p174, %f91, %f211;
	mov.f32 	%f242, %f91;
	mov.u64 	%rd324, %rd102;
	@%p174 bra 	$L__BB6_201;
	setp.lt.s64 	%p175, %rd289, %rd102;
	selp.f32 	%f242, %f211, %f91, %p175;
	min.s64 	%rd324, %rd289, %rd102;
	bra.uni 	$L__BB6_201;
$L__BB6_111:
	mov.u32 	%r20, %tid.x;
	add.s64 	%rd104, %rd199, %rd4;
	cvt.u64.u32 	%rd105, %r20;
	add.s64 	%rd204, %rd105, %rd4;
	cvta.to.global.u64 	%rd205, %rd198;
	shl.b64 	%rd206, %rd204, 2;
	add.s64 	%rd207, %rd205, %rd206;
	ld.global.f32 	%f172, [%rd207];
	add.s32 	%r36, %r20, 256;
	cvt.u64.u32 	%rd208, %r36;
	ld.global.f32 	%f173, [%rd207+1024];
	add.s32 	%r37, %r20, 512;
	cvt.u64.u32 	%rd209, %r37;
	ld.global.f32 	%f174, [%rd207+2048];
	ld.global.f32 	%f93, [%rd207+3072];
	or.b32  	%r38, %r20, 1024;
	cvt.u64.u32 	%rd106, %r38;
	add.s64 	%rd107, %rd104, %rd106;
	ld.global.f32 	%f94, [%rd207+4096];
	setp.lt.f32 	%p2, %f173, %f172;
	selp.f32 	%f175, %f173, %f172, %p2;
	selp.b64 	%rd210, %rd208, %rd105, %p2;
	setp.lt.f32 	%p3, %f174, %f175;
	selp.f32 	%f95, %f174, %f175, %p3;
	selp.b64 	%rd108, %rd209, %rd210, %p3;
	setp.lt.f32 	%p4, %f95, %f93;
	mov.f32 	%f212, %f95;
	mov.u64 	%rd290, %rd108;
	@%p4 bra 	$L__BB6_114;
	add.s32 	%r39, %r20, 768;
	cvt.u64.u32 	%rd290, %r39;
	setp.lt.f32 	%p5, %f93, %f95;
	mov.f32 	%f212, %f93;
	@%p5 bra 	$L__BB6_114;
	mov.f32 	%f212, %f95;
	mov.u64 	%rd290, %rd108;
$L__BB6_114:
	add.s64 	%rd111, %rd104, %rd290;
	setp.lt.f32 	%p6, %f212, %f94;
	mov.f32 	%f230, %f212;
	mov.u64 	%rd312, %rd111;
	@%p6 bra 	$L__BB6_117;
	setp.lt.f32 	%p7, %f94, %f212;
	mov.f32 	%f230, %f94;
	mov.u64 	%rd312, %rd107;
	@%p7 bra 	$L__BB6_117;
	setp.lt.s64 	%p8, %rd290, %rd106;
	selp.f32 	%f230, %f212, %f94, %p8;
	selp.b64 	%rd312, %rd111, %rd107, %p8;
$L__BB6_117:
	setp.le.u64 	%p9, %rd201, %rd5;
	@%p9 bra 	$L__BB6_162;
	setp.ne.s32 	%p10, %r20, 0;
	@%p10 bra 	$L__BB6_120;
	atom.global.add.u64 	%rd211, [%rd1+8], 1280;
	add.s64 	%rd212, %rd211, %rd5;
	st.shared.u64 	[_ZN6thrust24THRUST_300001_SM_1000_NS8cuda_cub4core6detail5shmemE+152], %rd212;
$L__BB6_120:
	bar.sync 	0;
	ld.shared.u64 	%rd300, [_ZN6thrust24THRUST_300001_SM_1000_NS8cuda_cub4core6detail5shmemE+152];
	add.s64 	%rd213, %rd300, 1280;
	setp.gt.s64 	%p11, %rd213, %rd201;
	@%p11 bra 	$L__BB6_139;
$L__BB6_121:
	add.s64 	%rd214, %rd300, %rd105;
	cvta.to.global.u64 	%rd215, %rd198;
	shl.b64 	%rd216, %rd214, 2;
	add.s64 	%rd217, %rd215, %rd216;
	add.s64 	%rd117, %rd214, %rd199;
	ld.global.f32 	%f100, [%rd217];
	add.s64 	%rd118, %rd117, 256;
	ld.global.f32 	%f101, [%rd217+1024];
	add.s64 	%rd119, %rd117, 512;
	ld.global.f32 	%f102, [%rd217+2048];
	add.s64 	%rd120, %rd117, 768;
	ld.global.f32 	%f103, [%rd217+3072];
	add.s64 	%rd121, %rd117, 1024;
	ld.global.f32 	%f104, [%rd217+4096];
	setp.lt.f32 	%p12, %f230, %f100;
	mov.f32 	%f215, %f230;
	mov.u64 	%rd294, %rd312;
	@%p12 bra 	$L__BB6_124;
	setp.lt.f32 	%p13, %f100, %f230;
	mov.f32 	%f215, %f100;
	mov.u64 	%rd294, %rd117;
	@%p13 bra 	$L__BB6_124;
	setp.lt.s64 	%p14, %rd312, %rd117;
	selp.f32 	%f215, %f230, %f100, %p14;
	min.s64 	%rd294, %rd312, %rd117;
$L__BB6_124:
	setp.lt.f32 	%p15, %f215, %f101;
	mov.f32 	%f216, %f215;
	mov.u64 	%rd295, %rd294;
	@%p15 bra 	$L__BB6_127;
	setp.lt.f32 	%p16, %f101, %f215;
	mov.f32 	%f216, %f101;
	mov.u64 	%rd295, %rd118;
	@%p16 bra 	$L__BB6_127;
	setp.lt.s64 	%p17, %rd294, %rd118;
	selp.f32 	%f216, %f215, %f101, %p17;
	min.s64 	%rd295, %rd294, %rd118;
$L__BB6_127:
	setp.lt.f32 	%p18, %f216, %f102;
	mov.f32 	%f217, %f216;
	mov.u64 	%rd296, %rd295;
	@%p18 bra 	$L__BB6_130;
	setp.lt.f32 	%p19, %f102, %f216;
	mov.f32 	%f217, %f102;
	mov.u64 	%rd296, %rd119;
	@%p19 bra 	$L__BB6_130;
	setp.lt.s64 	%p20, %rd295, %rd119;
	selp.f32 	%f217, %f216, %f102, %p20;
	min.s64 	%rd296, %rd295, %rd119;
$L__BB6_130:
	setp.lt.f32 	%p21, %f217, %f103;
	mov.f32 	%f218, %f217;
	mov.u64 	%rd297, %rd296;
	@%p21 bra 	$L__BB6_133;
	setp.lt.f32 	%p22, %f103, %f217;
	mov.f32 	%f218, %f103;
	mov.u64 	%rd297, %rd120;
	@%p22 bra 	$L__BB6_133;
	setp.lt.s64 	%p23, %rd296, %rd120;
	selp.f32 	%f218, %f217, %f103, %p23;
	min.s64 	%rd297, %rd296, %rd120;
$L__BB6_133:
	setp.lt.f32 	%p24, %f218, %f104;
	mov.f32 	%f230, %f218;
	mov.u64 	%rd312, %rd297;
	@%p24 bra 	$L__BB6_136;
	setp.lt.f32 	%p25, %f104, %f218;
	mov.f32 	%f230, %f104;
	mov.u64 	%rd312, %rd121;
	@%p25 bra 	$L__BB6_136;
	setp.lt.s64 	%p26, %rd297, %rd121;
	selp.f32 	%f230, %f218, %f104, %p26;
	min.s64 	%rd312, %rd297, %rd121;
$L__BB6_136:
	setp.ne.s32 	%p27, %r20, 0;
	bar.sync 	0;
	@%p27 bra 	$L__BB6_138;
	atom.global.add.u64 	%rd218, [%rd1+8], 1280;
	add.s64 	%rd219, %rd218, %rd5;
	st.shared.u64 	[_ZN6thrust24THRUST_300001_SM_1000_NS8cuda_cub4core6detail5shmemE+152], %rd219;
$L__BB6_138:
	bar.sync 	0;
	ld.shared.u64 	%rd300, [_ZN6thrust24THRUST_300001_SM_1000_NS8cuda_cub4core6detail5shmemE+152];
	add.s64 	%rd220, %rd300, 1280;
	setp.le.s64 	%p28, %rd220, %rd201;
	@%p28 bra 	$L__BB6_121;
$L__BB6_139:
	setp.le.s64 	%p29, %rd201, %rd300;
	@%p29 bra 	$L__BB6_162;
	cvt.u32.u64 	%r40, %rd300;
	cvt.u32.u64 	%r41, %rd201;
	sub.s32 	%r21, %r41, %r40;
	setp.ge.s32 	%p30, %r20, %r21;
	@%p30 bra 	$L__BB6_162;
	cvta.to.global.u64 	%rd135, %rd198;
	not.b32 	%r43, %r20;
	add.s32 	%r44, %r43, %r41;
	sub.s32 	%r22, %r44, %r40;
	and.b32  	%r46, %r22, 768;
	setp.eq.s32 	%p31, %r46, 768;
	mov.u32 	%r397, %r20;
	@%p31 bra 	$L__BB6_147;
	add.s64 	%rd222, %rd300, %rd105;
	add.s64 	%rd302, %rd222, %rd199;
	shl.b64 	%rd223, %rd222, 2;
	add.s64 	%rd301, %rd135, %rd223;
	shr.u32 	%r47, %r22, 8;
	add.s32 	%r48, %r47, 1;
	and.b32  	%r49, %r48, 3;
	neg.s32 	%r395, %r49;
	mov.u32 	%r397, %r20;
$L__BB6_143:
	.pragma "nounroll";
	mov.u64 	%rd140, %rd312;
	mov.f32 	%f116, %f230;
	ld.global.f32 	%f117, [%rd301];
	setp.lt.f32 	%p32, %f116, %f117;
	@%p32 bra 	$L__BB6_146;
	setp.lt.f32 	%p33, %f117, %f116;
	mov.f32 	%f230, %f117;
	mov.u64 	%rd312, %rd302;
	@%p33 bra 	$L__BB6_146;
	setp.lt.s64 	%p34, %rd140, %rd302;
	selp.f32 	%f230, %f116, %f117, %p34;
	min.s64 	%rd312, %rd140, %rd302;
$L__BB6_146:
	add.s32 	%r397, %r397, 256;
	add.s64 	%rd302, %rd302, 256;
	add.s64 	%rd301, %rd301, 1024;
	add.s32 	%r395, %r395, 1;
	setp.ne.s32 	%p35, %r395, 0;
	@%p35 bra 	$L__BB6_143;
$L__BB6_147:
	setp.lt.u32 	%p36, %r22, 768;
	@%p36 bra 	$L__BB6_162;
	add.s32 	%r398, %r397, 512;
$L__BB6_149:
	mov.u32 	%r30, %r398;
	add.s32 	%r50, %r30, -512;
	cvt.u64.u32 	%rd224, %r50;
	add.s64 	%rd225, %rd300, %rd224;
	shl.b64 	%rd226, %rd225, 2;
	add.s64 	%rd148, %rd135, %rd226;
	add.s64 	%rd149, %rd225, %rd199;
	ld.global.f32 	%f123, [%rd148];
	setp.lt.f32 	%p37, %f230, %f123;
	mov.f32 	%f226, %f230;
	mov.u64 	%rd308, %rd312;
	@%p37 bra 	$L__BB6_152;
	setp.lt.f32 	%p38, %f123, %f230;
	mov.f32 	%f226, %f123;
	mov.u64 	%rd308, %rd149;
	@%p38 bra 	$L__BB6_152;
	setp.lt.s64 	%p39, %rd312, %rd149;
	selp.f32 	%f226, %f230, %f123, %p39;
	min.s64 	%rd308, %rd312, %rd149;
$L__BB6_152:
	add.s32 	%r51, %r30, -256;
	cvt.u64.u32 	%rd227, %r51;
	add.s64 	%rd228, %rd300, %rd227;
	add.s64 	%rd152, %rd228, %rd199;
	ld.global.f32 	%f126, [%rd148+1024];
	setp.lt.f32 	%p40, %f226, %f126;
	mov.f32 	%f227, %f226;
	mov.u64 	%rd309, %rd308;
	@%p40 bra 	$L__BB6_155;
	setp.lt.f32 	%p41, %f126, %f226;
	mov.f32 	%f227, %f126;
	mov.u64 	%rd309, %rd152;
	@%p41 bra 	$L__BB6_155;
	setp.lt.s64 	%p42, %rd308, %rd152;
	selp.f32 	%f227, %f226, %f126, %p42;
	min.s64 	%rd309, %rd308, %rd152;
$L__BB6_155:
	cvt.u64.u32 	%rd229, %r30;
	add.s64 	%rd230, %rd300, %rd229;
	add.s64 	%rd155, %rd230, %rd199;
	ld.global.f32 	%f129, [%rd148+2048];
	setp.lt.f32 	%p43, %f227, %f129;
	mov.f32 	%f228, %f227;
	mov.u64 	%rd310, %rd309;
	@%p43 bra 	$L__BB6_158;
	setp.lt.f32 	%p44, %f129, %f227;
	mov.f32 	%f228, %f129;
	mov.u64 	%rd310, %rd155;
	@%p44 bra 	$L__BB6_158;
	setp.lt.s64 	%p45, %rd309, %rd155;
	selp.f32 	%f228, %f227, %f129, %p45;
	min.s64 	%rd310, %rd309, %rd155;
$L__BB6_158:
	add.s32 	%r52, %r30, 256;
	cvt.u64.u32 	%rd231, %r52;
	add.s64 	%rd232, %rd300, %rd231;
	add.s64 	%rd158, %rd232, %rd199;
	ld.global.f32 	%f132, [%rd148+3072];
	setp.lt.f32 	%p46, %f228, %f132;
	mov.f32 	%f230, %f228;
	mov.u64 	%rd312, %rd310;
	@%p46 bra 	$L__BB6_161;
	setp.lt.f32 	%p47, %f132, %f228;
	mov.f32 	%f230, %f132;
	mov.u64 	%rd312, %rd158;
	@%p47 bra 	$L__BB6_161;
	setp.lt.s64 	%p48, %rd310, %rd158;
	selp.f32 	%f230, %f228, %f132, %p48;
	min.s64 	%rd312, %rd310, %rd158;
$L__BB6_161:
	add.s32 	%r398, %r30, 1024;
	add.s32 	%r53, %r30, 512;
	setp.lt.s32 	%p49, %r53, %r21;
	@%p49 bra 	$L__BB6_149;
$L__BB6_162:
	// begin inline asm
	mov.u32 %r54, %laneid;
	// end inline asm
	mov.b32 	%r56, %f230;
	mov.b32 	%r72, 1;
	mov.b32 	%r73, 31;
	mov.b32 	%r74, -1;
	// begin inline asm
	shfl.sync.down.b32 %r55, %r56, %r72, %r73, %r74;
	// end inline asm
	mov.b32 	%f136, %r55;
	// begin inline asm
	shfl.sync.down.b32 %r60, %r61, %r72, %r73, %r74;
	// end inline asm
	mov.b64 	{%r66, %r71}, %rd312;
	// begin inline asm
	shfl.sync.down.b32 %r65, %r66, %r72, %r73, %r74;
	// end inline asm
	// begin inline asm
	shfl.sync.down.b32 %r70, %r71, %r72, %r73, %r74;
	// end inline asm
	mov.b64 	%rd162, {%r65, %r70};
	setp.gt.s32 	%p50, %r54, 30;
	setp.lt.f32 	%p51, %f230, %f136;
	or.pred  	%p52, %p50, %p51;
	mov.f32 	%f231, %f230;
	mov.u64 	%rd313, %rd312;
	@%p52 bra 	$L__BB6_165;
	setp.gt.f32 	%p53, %f230, %f136;
	mov.f32 	%f231, %f136;
	mov.u64 	%rd313, %rd162;
	@%p53 bra 	$L__BB6_165;
	setp.lt.s64 	%p54, %rd312, %rd162;
	selp.f32 	%f231, %f230, %f136, %p54;
	min.s64 	%rd313, %rd312, %rd162;
$L__BB6_165:
	mov.b32 	%r76, %f231;
	mov.b32 	%r92, 2;
	mov.b32 	%r93, 31;
	mov.b32 	%r94, -1;
	// begin inline asm
	shfl.sync.down.b32 %r75, %r76, %r92, %r93, %r94;
	// end inline asm
	mov.b32 	%f139, %r75;
	// begin inline asm
	shfl.sync.down.b32 %r80, %r81, %r92, %r93, %r94;
	// end inline asm
	mov.b64 	{%r86, %r91}, %rd313;
	// begin inline asm
	shfl.sync.down.b32 %r85, %r86, %r92, %r93, %r94;
	// end inline asm
	// begin inline asm
	shfl.sync.down.b32 %r90, %r91, %r92, %r93, %r94;
	// end inline asm
	mov.b64 	%rd165, {%r85, %r90};
	setp.gt.s32 	%p55, %r54, 29;
	setp.lt.f32 	%p56, %f231, %f139;
	or.pred  	%p57, %p55, %p56;
	mov.f32 	%f232, %f231;
	mov.u64 	%rd314, %rd313;
	@%p57 bra 	$L__BB6_168;
	setp.gt.f32 	%p58, %f231, %f139;
	mov.f32 	%f232, %f139;
	mov.u64 	%rd314, %rd165;
	@%p58 bra 	$L__BB6_168;
	setp.lt.s64 	%p59, %rd313, %rd165;
	selp.f32 	%f232, %f231, %f139, %p59;
	min.s64 	%rd314, %rd313, %rd165;
$L__BB6_168:
	mov.b32 	%r96, %f232;
	mov.b32 	%r112, 4;
	mov.b32 	%r113, 31;
	mov.b32 	%r114, -1;
	// begin inline asm
	shfl.sync.down.b32 %r95, %r96, %r112, %r113, %r114;
	// end inline asm
	mov.b32 	%f142, %r95;
	// begin inline asm
	shfl.sync.down.b32 %r100, %r101, %r112, %r113, %r114;
	// end inline asm
	mov.b64 	{%r106, %r111}, %rd314;
	// begin inline asm
	shfl.sync.down.b32 %r105, %r106, %r112, %r113, %r114;
	// end inline asm
	// begin inline asm
	shfl.sync.down.b32 %r110, %r111, %r112, %r113, %r114;
	// end inline asm
	mov.b64 	%rd168, {%r105, %r110};
	setp.gt.s32 	%p60, %r54, 27;
	setp.lt.f32 	%p61, %f232, %f142;
	or.pred  	%p62, %p60, %p61;
	mov.f32 	%f233, %f232;
	mov.u64 	%rd315, %rd314;
	@%p62 bra 	$L__BB6_171;
	setp.gt.f32 	%p63, %f232, %f142;
	mov.f32 	%f233, %f142;
	mov.u64 	%rd315, %rd168;
	@%p63 bra 	$L__BB6_171;
	setp.lt.s64 	%p64, %rd314, %rd168;
	selp.f32 	%f233, %f232, %f142, %p64;
	min.s64 	%rd315, %rd314, %rd168;
$L__BB6_171:
	mov.b32 	%r116, %f233;
	mov.b32 	%r132, 8;
	mov.b32 	%r133, 31;
	mov.b32 	%r134, -1;
	// begin inline asm
	shfl.sync.down.b32 %r115, %r116, %r132, %r133, %r134;
	// end inline asm
	mov.b32 	%f145, %r115;
	// begin inline asm
	shfl.sync.down.b32 %r120, %r121, %r132, %r133, %r134;
	// end inline asm
	mov.b64 	{%r126, %r131}, %rd315;
	// begin inline asm
	shfl.sync.down.b32 %r125, %r126, %r132, %r133, %r134;
	// end inline asm
	// begin inline asm
	shfl.sync.down.b32 %r130, %r131, %r132, %r133, %r134;
	// end inline asm
	mov.b64 	%rd171, {%r125, %r130};
	setp.gt.s32 	%p65, %r54, 23;
	setp.lt.f32 	%p66, %f233, %f145;
	or.pred  	%p67, %p65, %p66;
	mov.f32 	%f234, %f233;
	mov.u64 	%rd316, %rd315;
	@%p67 bra 	$L__BB6_174;
	setp.gt.f32 	%p68, %f233, %f145;
	mov.f32 	%f234, %f145;
	mov.u64 	%rd316, %rd171;
	@%p68 bra 	$L__BB6_174;
	setp.lt.s64 	%p69, %rd315, %rd171;
	selp.f32 	%f234, %f233, %f145, %p69;
	min.s64 	%rd316, %rd315, %rd171;
$L__BB6_174:
	mov.b32 	%r136, %f234;
	mov.b32 	%r152, 16;
	mov.b32 	%r153, 31;
	mov.b32 	%r154, -1;
	// begin inline asm
	shfl.sync.down.b32 %r135, %r136, %r152, %r153, %r154;
	// end inline asm
	mov.b32 	%f148, %r135;
	// begin inline asm
	shfl.sync.down.b32 %r140, %r141, %r152, %r153, %r154;
	// end inline asm
	mov.b64 	{%r146, %r151}, %rd316;
	// begin inline asm
	shfl.sync.down.b32 %r145, %r146, %r152, %r153, %r154;
	// end inline asm
	// begin inline asm
	shfl.sync.down.b32 %r150, %r151, %r152, %r153, %r154;
	// end inline asm
	mov.b64 	%rd174, {%r145, %r150};
	setp.gt.s32 	%p70, %r54, 15;
	setp.lt.f32 	%p71, %f234, %f148;
	or.pred  	%p72, %p70, %p71;
	mov.f32 	%f242, %f234;
	mov.u64 	%rd324, %rd316;
	@%p72 bra 	$L__BB6_177;
	setp.gt.f32 	%p73, %f234, %f148;
	mov.f32 	%f242, %f148;
	mov.u64 	%rd324, %rd174;
	@%p73 bra 	$L__BB6_177;
	setp.lt.s64 	%p74, %rd316, %rd174;
	selp.f32 	%f242, %f234, %f148, %p74;
	min.s64 	%rd324, %rd316, %rd174;
$L__BB6_177:
	setp.ne.s32 	%p75, %r54, 0;
	@%p75 bra 	$L__BB6_179;
	shr.u32 	%r155, %r20, 1;
	and.b32  	%r156, %r155, 496;
	mov.u32 	%r157, _ZN6thrust24THRUST_300001_SM_1000_NS8cuda_cub4core6detail5shmemE;
	add.s32 	%r158, %r157, %r156;
	st.shared.f32 	[%r158+8], %f242;
	st.shared.u64 	[%r158+16], %rd324;
$L__BB6_179:
	bar.sync 	0;
	setp.ne.s32 	%p76, %r20, 0;
	@%p76 bra 	$L__BB6_201;
	ld.shared.f32 	%f151, [_ZN6thrust24THRUST_300001_SM_1000_NS8cuda_cub4core6detail5shmemE+24];
	ld.shared.u64 	%rd177, [_ZN6thrust24THRUST_300001_SM_1000_NS8cuda_cub4core6detail5shmemE+32];
	setp.lt.f32 	%p77, %f242, %f151;
	mov.f32 	%f236, %f242;
	mov.u64 	%rd318, %rd324;
	@%p77 bra 	$L__BB6_183;
	setp.lt.f32 	%p78, %f151, %f242;
	mov.f32 	%f236, %f151;
	mov.u64 	%rd318, %rd177;
	@%p78 bra 	$L__BB6_183;
	setp.lt.s64 	%p79, %rd324, %rd177;
	selp.f32 	%f236, %f242, %f151, %p79;
	min.s64 	%rd318, %rd324, %rd177;
$L__BB6_183:
	ld.shared.f32 	%f154, [_ZN6thrust24THRUST_300001_SM_1000_NS8cuda_cub4core6detail5shmemE+40];
	ld.shared.u64 	%rd180, [_ZN6thrust24THRUST_300001_SM_1000_NS8cuda_cub4core6detail5shmemE+48];
	setp.lt.f32 	%p80, %f236, %f154;
	mov.f32 	%f237, %f236;
	mov.u64 	%rd319, %rd318;
	@%p80 bra 	$L__BB6_186;
	setp.lt.f32 	%p81, %f154, %f236;
	mov.f32 	%f237, %f154;
	mov.u64 	%rd319, %rd180;
	@%p81 bra 	$L__BB6_186;
	setp.lt.s64 	%p82, %rd318, %rd180;
	selp.f32 	%f237, %f236, %f154, %p82;
	min.s64 	%rd319, %rd318, %rd180;
$L__BB6_186:
	ld.shared.f32 	%f157, [_ZN6thrust24THRUST_300001_SM_1000_NS8cuda_cub4core6detail5shmemE+56];
	ld.shared.u64 	%rd183, [_ZN6thrust24THRUST_300001_SM_1000_NS8cuda_cub4core6detail5shmemE+64];
	setp.lt.f32 	%p83, %f237, %f157;
	mov.f32 	%f238, %f237;
	mov.u64 	%rd320, %rd319;
	@%p83 bra 	$L__BB6_189;
	setp.lt.f32 	%p84, %f157, %f237;
	mov.f32 	%f238, %f157;
	mov.u64 	%rd320, %rd183;
	@%p84 bra 	$L__BB6_189;
	setp.lt.s64 	%p85, %rd319, %rd183;
	selp.f32 	%f238, %f237, %f157, %p85;
	min.s64 	%rd320, %rd319, %rd183;
$L__BB6_189:
	ld.shared.f32 	%f160, [_ZN6thrust24THRUST_300001_SM_1000_NS8cuda_cub4core6detail5shmemE+72];
	ld.shared.u64 	%rd186, [_ZN6thrust24THRUST_300001_SM_1000_NS8cuda_cub4core6detail5shmemE+80];
	setp.lt.f32 	%p86, %f238, %f160;
	mov.f32 	%f239, %f238;
	mov.u64 	%rd321, %rd320;
	@%p86 bra 	$L__BB6_192;
	setp.lt.f32 	%p87, %f160, %f238;
	mov.f32 	%f239, %f160;
	mov.u64 	%rd321, %rd186;
	@%p87 bra 	$L__BB6_192;
	setp.lt.s64 	%p88, %rd320, %rd186;
	selp.f32 	%f239, %f238, %f160, %p88;
	min.s64 	%rd321, %rd320, %rd186;
$L__BB6_192:
	ld.shared.f32 	%f163, [_ZN6thrust24THRUST_300001_SM_1000_NS8cuda_cub4core6detail5shmemE+88];
	ld.shared.u64 	%rd189, [_ZN6thrust24THRUST_300001_SM_1000_NS8cuda_cub4core6detail5shmemE+96];
	setp.lt.f32 	%p89, %f239, %f163;
	mov.f32 	%f240, %f239;
	mov.u64 	%rd322, %rd321;
	@%p89 bra 	$L__BB6_195;
	setp.lt.f32 	%p90, %f163, %f239;
	mov.f32 	%f240, %f163;
	mov.u64 	%rd322, %rd189;
	@%p90 bra 	$L__BB6_195;
	setp.lt.s64 	%p91, %rd321, %rd189;
	selp.f32 	%f240, %f239, %f163, %p91;
	min.s64 	%rd322, %rd321, %rd189;
$L__BB6_195:
	ld.shared.f32 	%f166, [_ZN6thrust24THRUST_300001_SM_1000_NS8cuda_cub4core6detail5shmemE+104];
	ld.shared.u64 	%rd192, [_ZN6thrust24THRUST_300001_SM_1000_NS8cuda_cub4core6detail5shmemE+112];
	setp.lt.f32 	%p92, %f240, %f166;
	mov.f32 	%f241, %f240;
	mov.u64 	%rd323, %rd322;
	@%p92 bra 	$L__BB6_198;
	setp.lt.f32 	%p93, %f166, %f240;
	mov.f32 	%f241, %f166;
	mov.u64 	%rd323, %rd192;
	@%p93 bra 	$L__BB6_198;
	setp.lt.s64 	%p94, %rd322, %rd192;
	selp.f32 	%f241, %f240, %f166, %p94;
	min.s64 	%rd323, %rd322, %rd192;
$L__BB6_198:
	ld.shared.f32 	%f169, [_ZN6thrust24THRUST_300001_SM_1000_NS8cuda_cub4core6detail5shmemE+120];
	ld.shared.u64 	%rd195, [_ZN6thrust24THRUST_300001_SM_1000_NS8cuda_cub4core6detail5shmemE+128];
	setp.lt.f32 	%p95, %f241, %f169;
	mov.f32 	%f242, %f241;
	mov.u64 	%rd324, %rd323;
	@%p95 bra 	$L__BB6_201;
	setp.lt.f32 	%p96, %f169, %f241;
	mov.f32 	%f242, %f169;
	mov.u64 	%rd324, %rd195;
	@%p96 bra 	$L__BB6_201;
	setp.lt.s64 	%p97, %rd323, %rd195;
	selp.f32 	%f242, %f241, %f169, %p97;
	min.s64 	%rd324, %rd323, %rd195;
$L__BB6_201:
	mov.u32 	%r389, %tid.x;
	setp.ne.s32 	%p224, %r389, 0;
	@%p224 bra 	$L__BB6_203;
	ld.param.u64 	%rd254, [_ZN6thrust24THRUST_300001_SM_1000_NS8cuda_cub4core6detail13_kernel_agentINS1_8__reduce11ReduceAgentINS0_12zip_iteratorIN4cuda3std3__45tupleIJPfNS0_17counting_iteratorIlNS0_11use_defaultESE_SE_EEEEEEEPNSB_IJflEEESI_lNS1_9__extrema9arg_min_fIflNSA_4lessIfEEEEEEJSH_SJ_lN3cub18CUB_300001_SM_100013GridEvenShareIlEENSR_9GridQueueIyEESO_EEEvDpT0__param_1];
	cvta.to.global.u64 	%rd251, %rd254;
	mul.wide.u32 	%rd252, %r1, 16;
	add.s64 	%rd253, %rd251, %rd252;
	st.global.f32 	[%rd253], %f242;
	st.global.u64 	[%rd253+8], %rd324;
$L__BB6_203:
	ret;

}
	// .globl	_ZN6thrust24THRUST_300001_SM_1000_NS8cuda_cub4core6detail13_kernel_agentINS1_8__reduce10DrainAgentIlEEJN3cub18CUB_300001_SM_10009GridQueueIyEElEEEvDpT0_
.visible .entry _ZN6thrust24THRUST_300001_SM_1000_NS8cuda_cub4core6detail13_kernel_agentINS1_8__reduce10DrainAgentIlEEJN3cub18CUB_300001_SM_10009GridQueueIyEElEEEvDpT0_(
	.param .align 8 .b8 _ZN6thrust24THRUST_300001_SM_1000_NS8cuda_cub4core6detail13_kernel_agentINS1_8__reduce10DrainAgentIlEEJN3cub18CUB_300001_SM_10009GridQueueIyEElEEEvDpT0__param_0[8],
	.param .u64 _ZN6thrust24THRUST_300001_SM_1000_NS8cuda_cub4core6detail13_kernel_agentINS1_8__reduce10DrainAgentIlEEJN3cub18CUB_300001_SM_10009GridQueueIyEElEEEvDpT0__param_1
)
.maxntid 1
{
	.reg .b64 	%rd<5>;

	ld.param.u64 	%rd1, [_ZN6thrust24THRUST_300001_SM_1000_NS8cuda_cub4core6detail13_kernel_agentINS1_8__reduce10DrainAgentIlEEJN3cub18CUB_300001_SM_10009GridQueueIyEElEEEvDpT0__param_0];
	ld.param.u64 	%rd2, [_ZN6thrust24THRUST_300001_SM_1000_NS8cuda_cub4core6detail13_kernel_agentINS1_8__reduce10DrainAgentIlEEJN3cub18CUB_300001_SM_10009GridQueueIyEElEEEvDpT0__param_1];
	cvta.to.global.u64 	%rd3, %rd1;
	st.global.u64 	[%rd3], %rd2;
	mov.b64 	%rd4, 0;
	st.global.u64 	[%rd3+8], %rd4;
	ret;

}
	// .globl	_ZN6thrust24THRUST_300001_SM_1000_NS8cuda_cub4core6detail13_kernel_agentINS1_8__reduce11ReduceAgentIPN4cuda3std3__45tupleIJflEEESC_SB_lNS1_9__extrema9arg_min_fIflNS9_4lessIfEEEEEEJSC_SC_iSH_EEEvDpT0_
.visible .entry _ZN6thrust24THRUST_300001_SM_1000_NS8cuda_cub4core6detail13_kernel_agentINS1_8__reduce11ReduceAgentIPN4cuda3std3__45tupleIJflEEESC_SB_lNS1_9__extrema9arg_min_fIflNS9_4lessIfEEEEEEJSC_SC_iSH_EEEvDpT0_(
	.param .u64 .ptr .align 1 _ZN6thrust24THRUST_300001_SM_1000_NS8cuda_cub4core6detail13_kernel_agentINS1_8__reduce11ReduceAgentIPN4cuda3std3__45tupleIJflEEESC_SB_lNS1_9__extrema9arg_min_fIflNS9_4lessIfEEEEEEJSC_SC_iSH_EEEvDpT0__param_0,
	.param .u64 .ptr .align 1 _ZN6thrust24THRUST_300001_SM_1000_NS8cuda_cub4core6detail13_kernel_agentINS1_8__reduce11ReduceAgentIPN4cuda3std3__45tupleIJflEEESC_SB_lNS1_9__extrema9arg_min_fIflNS9_4lessIfEEEEEEJSC_SC_iSH_EEEvDpT0__param_1,
	.param .u32 _ZN6thrust24THRUST_300001_SM_1000_NS8cuda_cub4core6detail13_kernel_agentINS1_8__reduce11ReduceAgentIPN4cuda3std3__45tupleIJflEEESC_SB_lNS1_9__extrema9arg_min_fIflNS9_4lessIfEEEEEEJSC_SC_iSH_EEEvDpT0__param_2,
	.param .align 1 .b8 _ZN6thrust24THRUST_300001_SM_1000_NS8cuda_cub4core6detail13_kernel_agentINS1_8__reduce11ReduceAgentIPN4cuda3std3__45tupleIJflEEESC_SB_lNS1_9__extrema9arg_min_fIflNS9_4lessIfEEEEEEJSC_SC_iSH_EEEvDpT0__param_3[1]
)
.maxntid 256
{
	.reg .pred 	%p<260>;
	.reg .b32 	%r<436>;
	.reg .b32 	%f<293>;
	.reg .b64 	%rd<479>;

	ld.param.u64 	%rd236, [_ZN6thrust24THRUST_300001_SM_1000_NS8cuda_cub4core6detail13_kernel_agentINS1_8__reduce11ReduceAgentIPN4cuda3std3__45tupleIJflEEESC_SB_lNS1_9__extrema9arg_min_fIflNS9_4lessIfEEEEEEJSC_SC_iSH_EEEvDpT0__param_0];
	ld.param.u32 	%r29, [_ZN6thrust24THRUST_300001_SM_1000_NS8cuda_cub4core6detail13_kernel_agentINS1_8__reduce11ReduceAgentIPN4cuda3std3__45tupleIJflEEESC_SB_lNS1_9__extrema9arg_min_fIflNS9_4lessIfEEEEEEJSC_SC_iSH_EEEvDpT0__param_2];
	cvt.s64.s32 	%rd1, %r29;
	setp.eq.s32 	%p1, %r29, 0;
	@%p1 bra 	$L__BB8_238;
	setp.gt.s32 	%p2, %r29, 1279;
	@%p2 bra 	$L__BB8_111;
	mov.u32 	%r1, %tid.x;
	setp.ge.s32 	%p133, %r1, %r29;
	mov.f32 	%f224, 0f00000000;
	mov.b64 	%rd402, 0;
	mov.u32 	%r430, %r1;
	@%p133 bra 	$L__BB8_4;
	mul.wide.u32 	%rd366, %r1, 16;
	add.s64 	%rd363, %rd236, %rd366;
	// begin inline asm
	ld.global.nc.u64 %rd362, [%rd363];
	// end inline asm
	mov.b64 	{%r191, %r192}, %rd362;
	mov.b32 	%f224, %r191;
	add.s64 	%rd365, %rd363, 8;
	// begin inline asm
	ld.global.nc.u64 %rd402, [%rd365];
	// end inline asm
	add.s32 	%r430, %r1, 256;
$L__BB8_4:
	setp.ge.s32 	%p134, %r430, %r29;
	@%p134 bra 	$L__BB8_25;
	not.b32 	%r193, %r430;
	add.s32 	%r4, %r29, %r193;
	and.b32  	%r194, %r4, 768;
	setp.eq.s32 	%p135, %r194, 768;
	@%p135 bra 	$L__BB8_11;
	mul.wide.u32 	%rd368, %r430, 16;
	add.s64 	%rd393, %rd236, %rd368;
	shr.u32 	%r195, %r4, 8;
	add.s32 	%r196, %r195, 1;
	and.b32  	%r197, %r196, 3;
	neg.s32 	%r428, %r197;
$L__BB8_7:
	.pragma "nounroll";
	mov.u64 	%rd6, %rd402;
	mov.f32 	%f3, %f224;
	// begin inline asm
	ld.global.nc.u64 %rd369, [%rd393];
	// end inline asm
	mov.b64 	{%r198, %r199}, %rd369;
	mov.b32 	%f4, %r198;
	add.s64 	%rd372, %rd393, 8;
	// begin inline asm
	ld.global.nc.u64 %rd371, [%rd372];
	// end inline asm
	setp.lt.f32 	%p136, %f3, %f4;
	@%p136 bra 	$L__BB8_10;
	setp.lt.f32 	%p137, %f4, %f3;
	mov.u64 	%rd402, %rd371;
	mov.f32 	%f224, %f4;
	@%p137 bra 	$L__BB8_10;
	setp.lt.s64 	%p138, %rd6, %rd371;
	min.s64 	%rd402, %rd6, %rd371;
	selp.f32 	%f224, %f3, %f4, %p138;
$L__BB8_10:
	add.s32 	%r430, %r430, 256;
	add.s64 	%rd393, %rd393, 4096;
	add.s32 	%r428, %r428, 1;
	setp.ne.s32 	%p139, %r428, 0;
	@%p139 bra 	$L__BB8_7;
$L__BB8_11:
	setp.lt.u32 	%p140, %r4, 768;
	@%p140 bra 	$L__BB8_25;
$L__BB8_12:
	mul.wide.s32 	%rd377, %r430, 16;
	add.s64 	%rd374, %rd236, %rd377;
	// begin inline asm
	ld.global.nc.u64 %rd373, [%rd374];
	// end inline asm
	mov.b64 	{%r200, %r201}, %rd373;
	mov.b32 	%f10, %r200;
	add.s64 	%rd376, %rd374, 8;
	// begin inline asm
	ld.global.nc.u64 %rd375, [%rd376];
	// end inline asm
	setp.lt.f32 	%p141, %f224, %f10;
	mov.u64 	%rd399, %rd402;
	mov.f32 	%f221, %f224;
	@%p141 bra 	$L__BB8_15;
	setp.lt.f32 	%p142, %f10, %f224;
	mov.u64 	%rd399, %rd375;
	mov.f32 	%f221, %f10;
	@%p142 bra 	$L__BB8_15;
	setp.lt.s64 	%p143, %rd402, %rd375;
	min.s64 	%rd399, %rd402, %rd375;
	selp.f32 	%f221, %f224, %f10, %p143;
$L__BB8_15:
	add.s64 	%rd379, %rd374, 4096;
	// begin inline asm
	ld.global.nc.u64 %rd378, [%rd379];
	// end inline asm
	mov.b64 	{%r202, %r203}, %rd378;
	mov.b32 	%f13, %r202;
	add.s64 	%rd381, %rd374, 4104;
	// begin inline asm
	ld.global.nc.u64 %rd380, [%rd381];
	// end inline asm
	setp.lt.f32 	%p144, %f221, %f13;
	mov.u64 	%rd400, %rd399;
	mov.f32 	%f222, %f221;
	@%p144 bra 	$L__BB8_18;
	setp.lt.f32 	%p145, %f13, %f221;
	mov.u64 	%rd400, %rd380;
	mov.f32 	%f222, %f13;
	@%p145 bra 	$L__BB8_18;
	setp.lt.s64 	%p146, %rd399, %rd380;
	min.s64 	%rd400, %rd399, %rd380;
	selp.f32 	%f222, %f221, %f13, %p146;
$L__BB8_18:
	add.s64 	%rd383, %rd374, 8192;
	// begin inline asm
	ld.global.nc.u64 %rd382, [%rd383];
	// end inline asm
	mov.b64 	{%r204, %r205}, %rd382;
	mov.b32 	%f16, %r204;
	add.s64 	%rd385, %rd374, 8200;
	// begin inline asm
	ld.global.nc.u64 %rd384, [%rd385];
	// end inline asm
	setp.lt.f32 	%p147, %f222, %f16;
	mov.u64 	%rd401, %rd400;
	mov.f32 	%f223, %f222;
	@%p147 bra 	$L__BB8_21;
	setp.lt.f32 	%p148, %f16, %f222;
	mov.u64 	%rd401, %rd384;
	mov.f32 	%f223, %f16;
	@%p148 bra 	$L__BB8_21;
	setp.lt.s64 	%p149, %rd400, %rd384;
	min.s64 	%rd401, %rd400, %rd384;
	selp.f32 	%f223, %f222, %f16, %p149;
$L__BB8_21:
	add.s64 	%rd387, %rd374, 12288;
	// begin inline asm
	ld.global.nc.u64 %rd386, [%rd387];
	// end inline asm
	mov.b64 	{%r206, %r207}, %rd386;
	mov.b32 	%f19, %r206;
	add.s64 	%rd389, %rd374, 12296;
	// begin inline asm
	ld.global.nc.u64 %rd388, [%rd389];
	// end inline asm
	setp.lt.f32 	%p150, %f223, %f19;
	mov.u64 	%rd402, %rd401;
	mov.f32 	%f224, %f223;
	@%p150 bra 	$L__BB8_24;
	setp.lt.f32 	%p151, %f19, %f223;
	mov.u64 	%rd402, %rd388;
	mov.f32 	%f224, %f19;
	@%p151 bra 	$L__BB8_24;
	setp.lt.s64 	%p152, %rd401, %rd388;
	min.s64 	%rd402, %rd401, %rd388;
	selp.f32 	%f224, %f223, %f19, %p152;
$L__BB8_24:
	add.s32 	%r430, %r430, 1024;
	setp.lt.s32 	%p153, %r430, %r29;
	@%p153 bra 	$L__BB8_12;
$L__BB8_25:
	setp.lt.s32 	%p154, %r29, 256;
	@%p154 bra 	$L__BB8_65;
	// begin inline asm
	mov.u32 %r321, %laneid;
	// end inline asm
	mov.b32 	%r323, %f224;
	mov.b32 	%r339, 1;
	mov.b32 	%r340, 31;
	mov.b32 	%r341, -1;
	// begin inline asm
	shfl.sync.down.b32 %r322, %r323, %r339, %r340, %r341;
	// end inline asm
	mov.b32 	%f23, %r322;
	// begin inline asm
	shfl.sync.down.b32 %r327, %r328, %r339, %r340, %r341;
	// end inline asm
	mov.b64 	{%r333, %r338}, %rd402;
	// begin inline asm
	shfl.sync.down.b32 %r332, %r333, %r339, %r340, %r341;
	// end inline asm
	// begin inline asm
	shfl.sync.down.b32 %r337, %r338, %r339, %r340, %r341;
	// end inline asm
	mov.b64 	%rd28, {%r332, %r337};
	setp.gt.s32 	%p211, %r321, 30;
	setp.lt.f32 	%p212, %f224, %f23;
	or.pred  	%p213, %p211, %p212;
	mov.u64 	%rd404, %rd402;
	mov.f32 	%f226, %f224;
	@%p213 bra 	$L__BB8_29;
	setp.gt.f32 	%p214, %f224, %f23;
	mov.u64 	%rd404, %rd28;
	mov.f32 	%f226, %f23;
	@%p214 bra 	$L__BB8_29;
	setp.lt.s64 	%p215, %rd402, %rd28;
	min.s64 	%rd404, %rd402, %rd28;
	selp.f32 	%f226, %f224, %f23, %p215;
$L__BB8_29:
	mov.b32 	%r343, %f226;
	mov.b32 	%r359, 2;
	mov.b32 	%r360, 31;
	mov.b32 	%r361, -1;
	// begin inline asm
	shfl.sync.down.b32 %r342, %r343, %r359, %r360, %r361;
	// end inline asm
	mov.b32 	%f26, %r342;
	// begin inline asm
	shfl.sync.down.b32 %r347, %r348, %r359, %r360, %r361;
	// end inline asm
	mov.b64 	{%r353, %r358}, %rd404;
	// begin inline asm
	shfl.sync.down.b32 %r352, %r353, %r359, %r360, %r361;
	// end inline asm
	// begin inline asm
	shfl.sync.down.b32 %r357, %r358, %r359, %r360, %r361;
	// end inline asm
	mov.b64 	%rd31, {%r352, %r357};
	setp.gt.s32 	%p216, %r321, 29;
	setp.lt.f32 	%p217, %f226, %f26;
	or.pred  	%p218, %p216, %p217;
	mov.u64 	%rd405, %rd404;
	mov.f32 	%f227, %f226;
	@%p218 bra 	$L__BB8_32;
	setp.gt.f32 	%p219, %f226, %f26;
	mov.u64 	%rd405, %rd31;
	mov.f32 	%f227, %f26;
	@%p219 bra 	$L__BB8_32;
	setp.lt.s64 	%p220, %rd404, %rd31;
	min.s64 	%rd405, %rd404, %rd31;
	selp.f32 	%f227, %f226, %f26, %p220;
$L__BB8_32:
	mov.b32 	%r363, %f227;
	mov.b32 	%r379, 4;
	mov.b32 	%r380, 31;
	mov.b32 	%r381, -1;
	// begin inline asm
	shfl.sync.down.b32 %r362, %r363, %r379, %r380, %r381;
	// end inline asm
	mov.b32 	%f29, %r362;
	// begin inline asm
	shfl.sync.down.b32 %r367, %r368, %r379, %r380, %r381;
	// end inline asm
	mov.b64 	{%r373, %r378}, %rd405;
	// begin inline asm
	shfl.sync.down.b32 %r372, %r373, %r379, %r380, %r381;
	// end inline asm
	// begin inline asm
	shfl.sync.down.b32 %r377, %r378, %r379, %r380, %r381;
	// end inline asm
	mov.b64 	%rd34, {%r372, %r377};
	setp.gt.s32 	%p221, %r321, 27;
	setp.lt.f32 	%p222, %f227, %f29;
	or.pred  	%p223, %p221, %p222;
	mov.u64 	%rd406, %rd405;
	mov.f32 	%f228, %f227;
	@%p223 bra 	$L__BB8_35;
	setp.gt.f32 	%p224, %f227, %f29;
	mov.u64 	%rd406, %rd34;
	mov.f32 	%f228, %f29;
	@%p224 bra 	$L__BB8_35;
	setp.lt.s64 	%p225, %rd405, %rd34;
	min.s64 	%rd406, %rd405, %rd34;
	selp.f32 	%f228, %f227, %f29, %p225;
$L__BB8_35:
	mov.b32 	%r383, %f228;
	mov.b32 	%r399, 8;
	mov.b32 	%r400, 31;
	mov.b32 	%r401, -1;
	// begin inline asm
	shfl.sync.down.b32 %r382, %r383, %r399, %r400, %r401;
	// end inline asm
	mov.b32 	%f32, %r382;
	// begin inline asm
	shfl.sync.down.b32 %r387, %r388, %r399, %r400, %r401;
	// end inline asm
	mov.b64 	{%r393, %r398}, %rd406;
	// begin inline asm
	shfl.sync.down.b32 %r392, %r393, %r399, %r400, %r401;
	// end inline asm
	// begin inline asm
	shfl.sync.down.b32 %r397, %r398, %r399, %r400, %r401;
	// end inline asm
	mov.b64 	%rd37, {%r392, %r397};
	setp.gt.s32 	%p226, %r321, 23;
	setp.lt.f32 	%p227, %f228, %f32;
	or.pred  	%p228, %p226, %p227;
	mov.u64 	%rd407, %rd406;
	mov.f32 	%f229, %f228;
	@%p228 bra 	$L__BB8_38;
	setp.gt.f32 	%p229, %f228, %f32;
	mov.u64 	%rd407, %rd37;
	mov.f32 	%f229, %f32;
	@%p229 bra 	$L__BB8_38;
	setp.lt.s64 	%p230, %rd406, %rd37;
	min.s64 	%rd407, %rd406, %rd37;
	selp.f32 	%f229, %f228, %f32, %p230;
$L__BB8_38:
	mov.b32 	%r403, %f229;
	mov.b32 	%r419, 16;
	mov.b32 	%r420, 31;
	mov.b32 	%r421, -1;
	// begin inline asm
	shfl.sync.down.b32 %r402, %r403, %r419, %r420, %r421;
	// end inline asm
	mov.b32 	%f35, %r402;
	// begin inline asm
	shfl.sync.down.b32 %r407, %r408, %r419, %r420, %r421;
	// end inline asm
	mov.b64 	{%r413, %r418}, %rd407;
	// begin inline asm
	shfl.sync.down.b32 %r412, %r413, %r419, %r420, %r421;
	// end inline asm
	// begin inline asm
	shfl.sync.down.b32 %r417, %r418, %r419, %r420, %r421;
	// end inline asm
	mov.b64 	%rd40, {%r412, %r417};
	setp.gt.s32 	%p231, %r321, 15;
	setp.lt.f32 	%p232, %f229, %f35;
	or.pred  	%p233, %p231, %p232;
	mov.u64 	%rd478, %rd407;
	mov.f32 	%f292, %f229;
	@%p233 bra 	$L__BB8_41;
	setp.gt.f32 	%p234, %f229, %f35;
	mov.u64 	%rd478, %rd40;
	mov.f32 	%f292, %f35;
	@%p234 bra 	$L__BB8_41;
	setp.lt.s64 	%p235, %rd407, %rd40;
	min.s64 	%rd478, %rd407, %rd40;
	selp.f32 	%f292, %f229, %f35, %p235;
$L__BB8_41:
	setp.ne.s32 	%p236, %r321, 0;
	@%p236 bra 	$L__BB8_43;
	shr.u32 	%r422, %r1, 1;
	and.b32  	%r423, %r422, 496;
	mov.u32 	%r424, _ZN6thrust24THRUST_300001_SM_1000_NS8cuda_cub4core6detail5shmemE;
	add.s32 	%r425, %r424, %r423;
	st.shared.f32 	[%r425+8], %f292;
	st.shared.u64 	[%r425+16], %rd478;
$L__BB8_43:
	bar.sync 	0;
	setp.ne.s32 	%p237, %r1, 0;
	@%p237 bra 	$L__BB8_236;
	ld.shared.f32 	%f38, [_ZN6thrust24THRUST_300001_SM_1000_NS8cuda_cub4core6detail5shmemE+24];
	ld.shared.u64 	%rd43, [_ZN6thrust24THRUST_300001_SM_1000_NS8cuda_cub4core6detail5shmemE+32];
	setp.lt.f32 	%p238, %f292, %f38;
	mov.u64 	%rd409, %rd478;
	mov.f32 	%f231, %f292;
	@%p238 bra 	$L__BB8_47;
	setp.lt.f32 	%p239, %f38, %f292;
	mov.u64 	%rd409, %rd43;
	mov.f32 	%f231, %f38;
	@%p239 bra 	$L__BB8_47;
	setp.lt.s64 	%p240, %rd478, %rd43;
	min.s64 	%rd409, %rd478, %rd43;
	selp.f32 	%f231, %f292, %f38, %p240;
$L__BB8_47:
	ld.shared.f32 	%f41, [_ZN6thrust24THRUST_300001_SM_1000_NS8cuda_cub4core6detail5shmemE+40];
	ld.shared.u64 	%rd46, [_ZN6thrust24THRUST_300001_SM_1000_NS8cuda_cub4core6detail5shmemE+48];
	setp.lt.f32 	%p241, %f231, %f41;
	mov.u64 	%rd410, %rd409;
	mov.f32 	%f232, %f231;
	@%p241 bra 	$L__BB8_50;
	setp.lt.f32 	%p242, %f41, %f231;
	mov.u64 	%rd410, %rd46;
	mov.f32 	%f232, %f41;
	@%p242 bra 	$L__BB8_50;
	setp.lt.s64 	%p243, %rd409, %rd46;
	min.s64 	%rd410, %rd409, %rd46;
	selp.f32 	%f232, %f231, %f41, %p243;
$L__BB8_50:
	ld.shared.f32 	%f44, [_ZN6thrust24THRUST_300001_SM_1000_NS8cuda_cub4core6detail5shmemE+56];
	ld.shared.u64 	%rd49, [_ZN6thrust24THRUST_300001_SM_1000_NS8cuda_cub4core6detail5shmemE+64];
	setp.lt.f32 	%p244, %f232, %f44;
	mov.u64 	%rd411, %rd410;
	mov.f32 	%f233, %f232;
	@%p244 bra 	$L__BB8_53;
	setp.lt.f32 	%p245, %f44, %f232;
	mov.u64 	%rd411, %rd49;
	mov.f32 	%f233, %f44;
	@%p245 bra 	$L__BB8_53;
	setp.lt.s64 	%p246, %rd410, %rd49;
	min.s64 	%rd411, %rd410, %rd49;
	selp.f32 	%f233, %f232, %f44, %p246;
$L__BB8_53:
	ld.shared.f32 	%f47, [_ZN6thrust24THRUST_300001_SM_1000_NS8cuda_cub4core6detail5shmemE+72];
	ld.shared.u64 	%rd52, [_ZN6thrust24THRUST_300001_SM_1000_NS8cuda_cub4core6detail5shmemE+80];
	setp.lt.f32 	%p247, %f233, %f47;
	mov.u64 	%rd412, %rd411;
	mov.f32 	%f234, %f233;
	@%p247 bra 	$L__BB8_56;
	setp.lt.f32 	%p248, %f47, %f233;
	mov.u64 	%rd412, %rd52;
	mov.f32 	%f234, %f47;
	@%p248 bra 	$L__BB8_56;
	setp.lt.s64 	%p249, %rd411, %rd52;
	min.s64 	%rd412, %rd411, %rd52;
	selp.f32 	%f234, %f233, %f47, %p249;
$L__BB8_56:
	ld.shared.f32 	%f50, [_ZN6thrust24THRUST_300001_SM_1000_NS8cuda_cub4core6detail5shmemE+88];
	ld.shared.u64 	%rd55, [_ZN6thrust24THRUST_300001_SM_1000_NS8cuda_cub4core6detail5shmemE+96];
	setp.lt.f32 	%p250, %f234, %f50;
	mov.u64 	%rd413, %rd412;
	mov.f32 	%f235, %f234;
	@%p250 bra 	$L__BB8_59;
	setp.lt.f32 	%p251, %f50, %f234;
	mov.u64 	%rd413, %rd55;
	mov.f32 	%f235, %f50;
	@%p251 bra 	$L__BB8_59;
	setp.lt.s64 	%p252, %rd412, %rd55;
	min.s64 	%rd413, %rd412, %rd55;
	selp.f32 	%f235, %f234, %f50, %p252;
$L__BB8_59:
	ld.shared.f32 	%f53, [_ZN6thrust24THRUST_300001_SM_1000_NS8cuda_cub4core6detail5shmemE+104];
	ld.shared.u64 	%rd58, [_ZN6thrust24THRUST_300001_SM_1000_NS8cuda_cub4core6detail5shmemE+112];
	setp.lt.f32 	%p253, %f235, %f53;
	mov.u64 	%rd414, %rd413;
	mov.f32 	%f236, %f235;
	@%p253 bra 	$L__BB8_62;
	setp.lt.f32 	%p254, %f53, %f235;
	mov.u64 	%rd414, %rd58;
	mov.f32 	%f236, %f53;
	@%p254 bra 	$L__BB8_62;
	setp.lt.s64 	%p255, %rd413, %rd58;
	min.s64 	%rd414, %rd413, %rd58;
	selp.f32 	%f236, %f235, %f53, %p255;
$L__BB8_62:
	ld.shared.f32 	%f56, [_ZN6thrust24THRUST_300001_SM_1000_NS8cuda_cub4core6detail5shmemE+120];
	ld.shared.u64 	%rd61, [_ZN6thrust24THRUST_300001_SM_1000_NS8cuda_cub4core6detail5shmemE+128];
	setp.lt.f32 	%p256, %f236, %f56;
	mov.f32 	%f292, %f236;
	mov.u64 	%rd478, %rd414;
	@%p256 bra 	$L__BB8_236;
	setp.lt.f32 	%p257, %f56, %f236;
	mov.f32 	%f292, %f56;
	mov.u64 	%rd478, %rd61;
	@%p257 bra 	$L__BB8_236;
	setp.lt.s64 	%p258, %rd414, %rd61;
	min.s64 	%rd478, %rd414, %rd61;
	selp.f32 	%f292, %f236, %f56, %p258;
	bra.uni 	$L__BB8_236;
$L__BB8_65:
	// begin inline asm
	mov.u32 %r208, %laneid;
	// end inline asm
	and.b32  	%r229, %r1, 992;
	add.s32 	%r230, %r229, 32;
	setp.gt.s32 	%p155, %r230, %r29;
	not.b32 	%r231, %r229;
	add.s32 	%r232, %r29, %r231;
	selp.b32 	%r227, %r232, 31, %p155;
	mov.b32 	%r210, %f224;
	mov.b32 	%r226, 1;
	mov.b32 	%r228, -1;
	// begin inline asm
	shfl.sync.down.b32 %r209, %r210, %r226, %r227, %r228;
	// end inline asm
	mov.b32 	%f58, %r209;
	// begin inline asm
	shfl.sync.down.b32 %r214, %r215, %r226, %r227, %r228;
	// end inline asm
	mov.b64 	{%r220, %r225}, %rd402;
	// begin inline asm
	shfl.sync.down.b32 %r219, %r220, %r226, %r227, %r228;
	// end inline asm
	// begin inline asm
	shfl.sync.down.b32 %r224, %r225, %r226, %r227, %r228;
	// end inline asm
	mov.b64 	%rd63, {%r219, %r224};
	setp.ge.s32 	%p156, %r208, %r227;
	setp.lt.f32 	%p157, %f224, %f58;
	or.pred  	%p158, %p156, %p157;
	mov.u64 	%rd415, %rd402;
	mov.f32 	%f237, %f224;
	@%p158 bra 	$L__BB8_68;
	setp.gt.f32 	%p159, %f224, %f58;
	mov.u64 	%rd415, %rd63;
	mov.f32 	%f237, %f58;
	@%p159 bra 	$L__BB8_68;
	setp.lt.s64 	%p160, %rd402, %rd63;
	min.s64 	%rd415, %rd402, %rd63;
	selp.f32 	%f237, %f224, %f58, %p160;
$L__BB8_68:
	mov.b32 	%r234, %f237;
	mov.b32 	%r250, 2;
	mov.b32 	%r252, -1;
	// begin inline asm
	shfl.sync.down.b32 %r233, %r234, %r250, %r227, %r252;
	// end inline asm
	mov.b32 	%f61, %r233;
	// begin inline asm
	shfl.sync.down.b32 %r238, %r239, %r250, %r227, %r252;
	// end inline asm
	mov.b64 	{%r244, %r249}, %rd415;
	// begin inline asm
	shfl.sync.down.b32 %r243, %r244, %r250, %r227, %r252;
	// end inline asm
	// begin inline asm
	shfl.sync.down.b32 %r248, %r249, %r250, %r227, %r252;
	// end inline asm
	mov.b64 	%rd66, {%r243, %r248};
	add.s32 	%r253, %r208, 2;
	setp.gt.s32 	%p161, %r253, %r227;
	setp.lt.f32 	%p162, %f237, %f61;
	or.pred  	%p163, %p161, %p162;
	mov.u64 	%rd416, %rd415;
	mov.f32 	%f238, %f237;
	@%p163 bra 	$L__BB8_71;
	setp.gt.f32 	%p164, %f237, %f61;
	mov.u64 	%rd416, %rd66;
	mov.f32 	%f238, %f61;
	@%p164 bra 	$L__BB8_71;
	setp.lt.s64 	%p165, %rd415, %rd66;
	min.s64 	%rd416, %rd415, %rd66;
	selp.f32 	%f238, %f237, %f61, %p165;
$L__BB8_71:
	mov.b32 	%r255, %f238;
	mov.b32 	%r271, 4;
	mov.b32 	%r273, -1;
	// begin inline asm
	shfl.sync.down.b32 %r254, %r255, %r271, %r227, %r273;
	// end inline asm
	mov.b32 	%f64, %r254;
	// begin inline asm
	shfl.sync.down.b32 %r259, %r260, %r271, %r227, %r273;
	// end inline asm
	mov.b64 	{%r265, %r270}, %rd416;
	// begin inline asm
	shfl.sync.down.b32 %r264, %r265, %r271, %r227, %r273;
	// end inline asm
	// begin inline asm
	shfl.sync.down.b32 %r269, %r270, %r271, %r227, %r273;
	// end inline asm
	mov.b64 	%rd69, {%r264, %r269};
	add.s32 	%r274, %r208, 4;
	setp.gt.s32 	%p166, %r274, %r227;
	setp.lt.f32 	%p167, %f238, %f64;
	or.pred  	%p168, %p166, %p167;
	mov.f32 	%f239, %f238;
	mov.u64 	%rd417, %rd416;
	@%p168 bra 	$L__BB8_74;
	setp.gt.f32 	%p169, %f238, %f64;
	mov.f32 	%f239, %f64;
	mov.u64 	%rd417, %rd69;
	@%p169 bra 	$L__BB8_74;
	setp.lt.s64 	%p170, %rd416, %rd69;
	selp.f32 	%f239, %f238, %f64, %p170;
	min.s64 	%rd417, %rd416, %rd69;
$L__BB8_74:
	mov.b32 	%r276, %f239;
	mov.b32 	%r292, 8;
	mov.b32 	%r294, -1;
	// begin inline asm
	shfl.sync.down.b32 %r275, %r276, %r292, %r227, %r294;
	// end inline asm
	mov.b32 	%f67, %r275;
	// begin inline asm
	shfl.sync.down.b32 %r280, %r281, %r292, %r227, %r294;
	// end inline asm
	mov.b64 	{%r286, %r291}, %rd417;
	// begin inline asm
	shfl.sync.down.b32 %r285, %r286, %r292, %r227, %r294;
	// end inline asm
	// begin inline asm
	shfl.sync.down.b32 %r290, %r291, %r292, %r227, %r294;
	// end inline asm
	mov.b64 	%rd72, {%r285, %r290};
	add.s32 	%r295, %r208, 8;
	setp.gt.s32 	%p171, %r295, %r227;
	setp.lt.f32 	%p172, %f239, %f67;
	or.pred  	%p173, %p171, %p172;
	mov.f32 	%f240, %f239;
	mov.u64 	%rd418, %rd417;
	@%p173 bra 	$L__BB8_77;
	setp.gt.f32 	%p174, %f239, %f67;
	mov.f32 	%f240, %f67;
	mov.u64 	%rd418, %rd72;
	@%p174 bra 	$L__BB8_77;
	setp.lt.s64 	%p175, %rd417, %rd72;
	selp.f32 	%f240, %f239, %f67, %p175;
	min.s64 	%rd418, %rd417, %rd72;
$L__BB8_77:
	mov.b32 	%r297, %f240;
	mov.b32 	%r313, 16;
	mov.b32 	%r315, -1;
	// begin inline asm
	shfl.sync.down.b32 %r296, %r297, %r313, %r227, %r315;
	// end inline asm
	mov.b32 	%f70, %r296;
	// begin inline asm
	shfl.sync.down.b32 %r301, %r302, %r313, %r227, %r315;
	// end inline asm
	mov.b64 	{%r307, %r312}, %rd418;
	// begin inline asm
	shfl.sync.down.b32 %r306, %r307, %r313, %r227, %r315;
	// end inline asm
	// begin inline asm
	shfl.sync.down.b32 %r311, %r312, %r313, %r227, %r315;
	// end inline asm
	mov.b64 	%rd75, {%r306, %r311};
	add.s32 	%r316, %r208, 16;
	setp.gt.s32 	%p176, %r316, %r227;
	setp.lt.f32 	%p177, %f240, %f70;
	or.pred  	%p178, %p176, %p177;
	mov.f32 	%f292, %f240;
	mov.u64 	%rd478, %rd418;
	@%p178 bra 	$L__BB8_80;
	setp.gt.f32 	%p179, %f240, %f70;
	mov.f32 	%f292, %f70;
	mov.u64 	%rd478, %rd75;
	@%p179 bra 	$L__BB8_80;
	setp.lt.s64 	%p180, %rd418, %rd75;
	selp.f32 	%f292, %f240, %f70, %p180;
	min.s64 	%rd478, %rd418, %rd75;
$L__BB8_80:
	setp.ne.s32 	%p181, %r208, 0;
	@%p181 bra 	$L__BB8_82;
	shr.u32 	%r317, %r1, 1;
	and.b32  	%r318, %r317, 496;
	mov.u32 	%r319, _ZN6thrust24THRUST_300001_SM_1000_NS8cuda_cub4core6detail5shmemE;
	add.s32 	%r320, %r319, %r318;
	st.shared.f32 	[%r320+8], %f292;
	st.shared.u64 	[%r320+16], %rd478;
$L__BB8_82:
	bar.sync 	0;
	setp.ne.s32 	%p182, %r1, 0;
	@%p182 bra 	$L__BB8_236;
	setp.lt.s32 	%p183, %r29, 33;
	mov.f32 	%f242, %f292;
	mov.u64 	%rd420, %rd478;
	@%p183 bra 	$L__BB8_87;
	ld.shared.f32 	%f73, [_ZN6thrust24THRUST_300001_SM_1000_NS8cuda_cub4core6detail5shmemE+24];
	ld.shared.u64 	%rd78, [_ZN6thrust24THRUST_300001_SM_1000_NS8cuda_cub4core6detail5shmemE+32];
	setp.lt.f32 	%p184, %f292, %f73;
	mov.f32 	%f242, %f292;
	mov.u64 	%rd420, %rd478;
	@%p184 bra 	$L__BB8_87;
	setp.lt.f32 	%p185, %f73, %f292;
	mov.f32 	%f242, %f73;
	mov.u64 	%rd420, %rd78;
	@%p185 bra 	$L__BB8_87;
	setp.lt.s64 	%p186, %rd478, %rd78;
	selp.f32 	%f242, %f292, %f73, %p186;
	min.s64 	%rd420, %rd478, %rd78;
$L__BB8_87:
	setp.lt.s32 	%p187, %r29, 65;
	mov.f32 	%f243, %f242;
	mov.u64 	%rd421, %rd420;
	@%p187 bra 	$L__BB8_91;
	ld.shared.f32 	%f76, [_ZN6thrust24THRUST_300001_SM_1000_NS8cuda_cub4core6detail5shmemE+40];
	ld.shared.u64 	%rd81, [_ZN6thrust24THRUST_300001_SM_1000_NS8cuda_cub4core6detail5shmemE+48];
	setp.lt.f32 	%p188, %f242, %f76;
	mov.f32 	%f243, %f242;
	mov.u64 	%rd421, %rd420;
	@%p188 bra 	$L__BB8_91;
	setp.lt.f32 	%p189, %f76, %f242;
	mov.f32 	%f243, %f76;
	mov.u64 	%rd421, %rd81;
	@%p189 bra 	$L__BB8_91;
	setp.lt.s64 	%p190, %rd420, %rd81;
	selp.f32 	%f243, %f242, %f76, %p190;
	min.s64 	%rd421, %rd420, %rd81;
$L__BB8_91:
	setp.lt.s32 	%p191, %r29, 97;
	mov.f32 	%f244, %f243;
	mov.u64 	%rd422, %rd421;
	@%p191 bra 	$L__BB8_95;
	ld.shared.f32 	%f79, [_ZN6thrust24THRUST_300001_SM_1000_NS8cuda_cub4core6detail5shmemE+56];
	ld.shared.u64 	%rd84, [_ZN6thrust24THRUST_300001_SM_1000_NS8cuda_cub4core6detail5shmemE+64];
	setp.lt.f32 	%p192, %f243, %f79;
	mov.f32 	%f244, %f243;
	mov.u64 	%rd422, %rd421;
	@%p192 bra 	$L__BB8_95;
	setp.lt.f32 	%p193, %f79, %f243;
	mov.f32 	%f244, %f79;
	mov.u64 	%rd422, %rd84;
	@%p193 bra 	$L__BB8_95;
	setp.lt.s64 	%p194, %rd421, %rd84;
	selp.f32 	%f244, %f243, %f79, %p194;
	min.s64 	%rd422, %rd421, %rd84;
$L__BB8_95:
	setp.lt.s32 	%p195, %r29, 129;
	mov.f32 	%f245, %f244;
	mov.u64 	%rd423, %rd422;
	@%p195 bra 	$L__BB8_99;
	ld.shared.f32 	%f82, [_ZN6thrust24THRUST_300001_SM_1000_NS8cuda_cub4core6detail5shmemE+72];
	ld.shared.u64 	%rd87, [_ZN6thrust24THRUST_300001_SM_1000_NS8cuda_cub4core6detail5shmemE+80];
	setp.lt.f32 	%p196, %f244, %f82;
	mov.f32 	%f245, %f244;
	mov.u64 	%rd423, %rd422;
	@%p196 bra 	$L__BB8_99;
	setp.lt.f32 	%p197, %f82, %f244;
	mov.f32 	%f245, %f82;
	mov.u64 	%rd423, %rd87;
	@%p197 bra 	$L__BB8_99;
	setp.lt.s64 	%p198, %rd422, %rd87;
	selp.f32 	%f245, %f244, %f82, %p198;
	min.s64 	%rd423, %rd422, %rd87;
$L__BB8_99:
	setp.lt.s32 	%p199, %r29, 161;
	mov.f32 	%f246, %f245;
	mov.u64 	%rd424, %rd423;
	@%p199 bra 	$L__BB8_103;
	ld.shared.f32 	%f85, [_ZN6thrust24THRUST_300001_SM_1000_NS8cuda_cub4core6detail5shmemE+88];
	ld.shared.u64 	%rd90, [_ZN6thrust24THRUST_300001_SM_1000_NS8cuda_cub4core6detail5shmemE+96];
	setp.lt.f32 	%p200, %f245, %f85;
	mov.f32 	%f246, %f245;
	mov.u64 	%rd424, %rd423;
	@%p200 bra 	$L__BB8_103;
	setp.lt.f32 	%p201, %f85, %f245;
	mov.f32 	%f246, %f85;
	mov.u64 	%rd424, %rd90;
	@%p201 bra 	$L__BB8_103;
	setp.lt.s64 	%p202, %rd423, %rd90;
	selp.f32 	%f246, %f245, %f85, %p202;
	min.s64 	%rd424, %rd423, %rd90;
$L__BB8_103:
	setp.lt.s32 	%p203, %r29, 193;
	mov.f32 	%f247, %f246;
	mov.u64 	%rd425, %rd424;
	@%p203 bra 	$L__BB8_107;
	ld.shared.f32 	%f88, [_ZN6thrust24THRUST_300001_SM_1000_NS8cuda_cub4core6detail5shmemE+104];
	ld.shared.u64 	%rd93, [_ZN6thrust24THRUST_300001_SM_1000_NS8cuda_cub4core6detail5shmemE+112];
	setp.lt.f32 	%p204, %f246, %f88;
	mov.f32 	%f247, %f246;
	mov.u64 	%rd425, %rd424;
	@%p204 bra 	$L__BB8_107;
	setp.lt.f32 	%p205, %f88, %f246;
	mov.f32 	%f247, %f88;
	mov.u64 	%rd425, %rd93;
	@%p205 bra 	$L__BB8_107;
	setp.lt.s64 	%p206, %rd424, %rd93;
	selp.f32 	%f247, %f246, %f88, %p206;
	min.s64 	%rd425, %rd424, %rd93;
$L__BB8_107:
	setp.lt.s32 	%p207, %r29, 225;
	mov.f32 	%f292, %f247;
	mov.u64 	%rd478, %rd425;
	@%p207 bra 	$L__BB8_236;
	ld.shared.f32 	%f91, [_ZN6thrust24THRUST_300001_SM_1000_NS8cuda_cub4core6detail5shmemE+120];
	ld.shared.u64 	%rd96, [_ZN6thrust24THRUST_300001_SM_1000_NS8cuda_cub4core6detail5shmemE+128];
	setp.lt.f32 	%p208, %f247, %f91;
	mov.f32 	%f292, %f247;
	mov.u64 	%rd478, %rd425;
	@%p208 bra 	$L__BB8_236;
	setp.lt.f32 	%p209, %f91, %f247;
	mov.f32 	%f292, %f91;
	mov.u64 	%rd478, %rd96;
	@%p209 bra 	$L__BB8_236;
	setp.lt.s64 	%p210, %rd425, %rd96;
	selp.f32 	%f292, %f247, %f91, %p210;
	min.s64 	%rd478, %rd425, %rd96;
	bra.uni 	$L__BB8_236;
$L__BB8_111:
	mov.u32 	%r16, %tid.x;
	cvt.u64.u32 	%rd98, %r16;
	mul.wide.u32 	%rd258, %r16, 16;
	add.s64 	%rd239, %rd236, %rd258;
	// begin inline asm
	ld.global.nc.u64 %rd238, [%rd239];
	// end inline asm
	mov.b64 	{%r30, %r31}, %rd238;
	mov.b32 	%f93, %r30;
	add.s64 	%rd241, %rd239, 8;
	// begin inline asm
	ld.global.nc.u64 %rd240, [%rd241];
	// end inline asm
	add.s64 	%rd243, %rd239, 4096;
	// begin inline asm
	ld.global.nc.u64 %rd242, [%rd243];
	// end inline asm
	mov.b64 	{%r32, %r33}, %rd242;
	mov.b32 	%f94, %r32;
	add.s64 	%rd245, %rd239, 4104;
	// begin inline asm
	ld.global.nc.u64 %rd244, [%rd245];
	// end inline asm
	add.s64 	%rd247, %rd239, 8192;
	// begin inline asm
	ld.global.nc.u64 %rd246, [%rd247];
	// end inline asm
	mov.b64 	{%r34, %r35}, %rd246;
	mov.b32 	%f95, %r34;
	add.s64 	%rd249, %rd239, 8200;
	// begin inline asm
	ld.global.nc.u64 %rd248, [%rd249];
	// end inline asm
	add.s64 	%rd251, %rd239, 12288;
	// begin inline asm
	ld.global.nc.u64 %rd250, [%rd251];
	// end inline asm
	mov.b64 	{%r36, %r37}, %rd250;
	mov.b32 	%f96, %r36;
	add.s64 	%rd253, %rd239, 12296;
	// begin inline asm
	ld.global.nc.u64 %rd252, [%rd253];
	// end inline asm
	add.s64 	%rd255, %rd239, 16384;
	// begin inline asm
	ld.global.nc.u64 %rd254, [%rd255];
	// end inline asm
	mov.b64 	{%r38, %r39}, %rd254;
	mov.b32 	%f97, %r38;
	add.s64 	%rd257, %rd239, 16392;
	// begin inline asm
	ld.global.nc.u64 %rd256, [%rd257];
	// end inline asm
	setp.lt.f32 	%p3, %f93, %f94;
	mov.f32 	%f248, %f93;
	mov.u64 	%rd426, %rd240;
	@%p3 bra 	$L__BB8_114;
	setp.lt.f32 	%p4, %f94, %f93;
	mov.f32 	%f248, %f94;
	mov.u64 	%rd426, %rd244;
	@%p4 bra 	$L__BB8_114;
	setp.lt.s64 	%p5, %rd240, %rd244;
	selp.f32 	%f248, %f93, %f94, %p5;
	min.s64 	%rd426, %rd240, %rd244;
$L__BB8_114:
	setp.lt.f32 	%p6, %f248, %f95;
	mov.f32 	%f249, %f248;
	mov.u64 	%rd427, %rd426;
	@%p6 bra 	$L__BB8_117;
	setp.lt.f32 	%p7, %f95, %f248;
	mov.f32 	%f249, %f95;
	mov.u64 	%rd427, %rd248;
	@%p7 bra 	$L__BB8_117;
	setp.lt.s64 	%p8, %rd426, %rd248;
	selp.f32 	%f249, %f248, %f95, %p8;
	min.s64 	%rd427, %rd426, %rd248;
$L__BB8_117:
	setp.lt.f32 	%p9, %f249, %f96;
	mov.f32 	%f250, %f249;
	mov.u64 	%rd428, %rd427;
	@%p9 bra 	$L__BB8_120;
	setp.lt.f32 	%p10, %f96, %f249;
	mov.f32 	%f250, %f96;
	mov.u64 	%rd428, %rd252;
	@%p10 bra 	$L__BB8_120;
	setp.lt.s64 	%p11, %rd427, %rd252;
	selp.f32 	%f250, %f249, %f96, %p11;
	min.s64 	%rd428, %rd427, %rd252;
$L__BB8_120:
	setp.lt.f32 	%p12, %f250, %f97;
	mov.f32 	%f279, %f250;
	mov.u64 	%rd465, %rd428;
	@%p12 bra 	$L__BB8_123;
	setp.lt.f32 	%p13, %f97, %f250;
	mov.f32 	%f279, %f97;
	mov.u64 	%rd465, %rd256;
	@%p13 bra 	$L__BB8_123;
	setp.lt.s64 	%p14, %rd428, %rd256;
	selp.f32 	%f279, %f250, %f97, %p14;
	min.s64 	%rd465, %rd428, %rd256;
$L__BB8_123:
	setp.lt.u32 	%p15, %r29, 2560;
	mov.b64 	%rd444, 1280;
	@%p15 bra 	$L__BB8_174;
	add.s64 	%rd262, %rd1, -2560;
	mul.hi.u64 	%rd263, %rd262, -3689348814741910323;
	shr.u64 	%rd112, %rd263, 10;
	setp.lt.u64 	%p16, %rd262, 1280;
	mov.b64 	%rd444, 1280;
	@%p16 bra 	$L__BB8_157;
	add.s64 	%rd265, %rd112, 1;
	and.b64  	%rd430, %rd265, 36028797018963966;
	shl.b64 	%rd266, %rd98, 4;
	add.s64 	%rd267, %rd266, %rd236;
	add.s64 	%rd431, %rd267, 57352;
	mov.b64 	%rd444, 1280;
$L__BB8_126:
	add.s64 	%rd269, %rd431, -36872;
	// begin inline asm
	ld.global.nc.u64 %rd268, [%rd269];
	// end inline asm
	mov.b64 	{%r40, %r41}, %rd268;
	mov.b32 	%f107, %r40;
	add.s64 	%rd271, %rd431, -36864;
	// begin inline asm
	ld.global.nc.u64 %rd270, [%rd271];
	// end inline asm
	add.s64 	%rd273, %rd431, -32776;
	// begin inline asm
	ld.global.nc.u64 %rd272, [%rd273];
	// end inline asm
	mov.b64 	{%r42, %r43}, %rd272;
	mov.b32 	%f108, %r42;
	add.s64 	%rd275, %rd431, -32768;
	// begin inline asm
	ld.global.nc.u64 %rd274, [%rd275];
	// end inline asm
	add.s64 	%rd277, %rd431, -28680;
	// begin inline asm
	ld.global.nc.u64 %rd276, [%rd277];
	// end inline asm
	mov.b64 	{%r44, %r45}, %rd276;
	mov.b32 	%f109, %r44;
	add.s64 	%rd279, %rd431, -28672;
	// begin inline asm
	ld.global.nc.u64 %rd278, [%rd279];
	// end inline asm
	add.s64 	%rd281, %rd431, -24584;
	// begin inline asm
	ld.global.nc.u64 %rd280, [%rd281];
	// end inline asm
	mov.b64 	{%r46, %r47}, %rd280;
	mov.b32 	%f110, %r46;
	add.s64 	%rd283, %rd431, -24576;
	// begin inline asm
	ld.global.nc.u64 %rd282, [%rd283];
	// end inline asm
	add.s64 	%rd285, %rd431, -20488;
	// begin inline asm
	ld.global.nc.u64 %rd284, [%rd285];
	// end inline asm
	mov.b64 	{%r48, %r49}, %rd284;
	mov.b32 	%f111, %r48;
	add.s64 	%rd287, %rd431, -20480;
	// begin inline asm
	ld.global.nc.u64 %rd286, [%rd287];
	// end inline asm
	setp.lt.f32 	%p17, %f279, %f107;
	mov.f32 	%f253, %f279;
	mov.u64 	%rd434, %rd465;
	@%p17 bra 	$L__BB8_129;
	setp.lt.f32 	%p18, %f107, %f279;
	mov.f32 	%f253, %f107;
	mov.u64 	%rd434, %rd270;
	@%p18 bra 	$L__BB8_129;
	setp.lt.s64 	%p19, %rd465, %rd270;
	selp.f32 	%f253, %f279, %f107, %p19;
	min.s64 	%rd434, %rd465, %rd270;
$L__BB8_129:
	setp.lt.f32 	%p20, %f253, %f108;
	mov.f32 	%f254, %f253;
	mov.u64 	%rd435, %rd434;
	@%p20 bra 	$L__BB8_132;
	setp.lt.f32 	%p21, %f108, %f253;
	mov.f32 	%f254, %f108;
	mov.u64 	%rd435, %rd274;
	@%p21 bra 	$L__BB8_132;
	setp.lt.s64 	%p22, %rd434, %rd274;
	selp.f32 	%f254, %f253, %f108, %p22;
	min.s64 	%rd435, %rd434, %rd274;
$L__BB8_132:
	setp.lt.f32 	%p23, %f254, %f109;
	mov.f32 	%f255, %f254;
	mov.u64 	%rd436, %rd435;
	@%p23 bra 	$L__BB8_135;
	setp.lt.f32 	%p24, %f109, %f254;
	mov.f32 	%f255, %f109;
	mov.u64 	%rd436, %rd278;
	@%p24 bra 	$L__BB8_135;
	setp.lt.s64 	%p25, %rd435, %rd278;
	selp.f32 	%f255, %f254, %f109, %p25;
	min.s64 	%rd436, %rd435, %rd278;
$L__BB8_135:
	setp.lt.f32 	%p26, %f255, %f110;
	mov.f32 	%f256, %f255;
	mov.u64 	%rd437, %rd436;
	@%p26 bra 	$L__BB8_138;
	setp.lt.f32 	%p27, %f110, %f255;
	mov.f32 	%f256, %f110;
	mov.u64 	%rd437, %rd282;
	@%p27 bra 	$L__BB8_138;
	setp.lt.s64 	%p28, %rd436, %rd282;
	selp.f32 	%f256, %f255, %f110, %p28;
	min.s64 	%rd437, %rd436, %rd282;
$L__BB8_138:
	setp.lt.f32 	%p29, %f256, %f111;
	mov.f32 	%f257, %f256;
	mov.u64 	%rd438, %rd437;
	@%p29 bra 	$L__BB8_141;
	setp.lt.f32 	%p30, %f111, %f256;
	mov.f32 	%f257, %f111;
	mov.u64 	%rd438, %rd286;
	@%p30 bra 	$L__BB8_141;
	setp.lt.s64 	%p31, %rd437, %rd286;
	selp.f32 	%f257, %f256, %f111, %p31;
	min.s64 	%rd438, %rd437, %rd286;
$L__BB8_141:
	add.s64 	%rd289, %rd431, -16392;
	// begin inline asm
	ld.global.nc.u64 %rd288, [%rd289];
	// end inline asm
	mov.b64 	{%r50, %r51}, %rd288;
	mov.b32 	%f122, %r50;
	add.s64 	%rd291, %rd431, -16384;
	// begin inline asm
	ld.global.nc.u64 %rd290, [%rd291];
	// end inline asm
	add.s64 	%rd293, %rd431, -12296;
	// begin inline asm
	ld.global.nc.u64 %rd292, [%rd293];
	// end inline asm
	mov.b64 	{%r52, %r53}, %rd292;
	mov.b32 	%f123, %r52;
	add.s64 	%rd295, %rd431, -12288;
	// begin inline asm
	ld.global.nc.u64 %rd294, [%rd295];
	// end inline asm
	add.s64 	%rd297, %rd431, -8200;
	// begin inline asm
	ld.global.nc.u64 %rd296, [%rd297];
	// end inline asm
	mov.b64 	{%r54, %r55}, %rd296;
	mov.b32 	%f124, %r54;
	add.s64 	%rd299, %rd431, -8192;
	// begin inline asm
	ld.global.nc.u64 %rd298, [%rd299];
	// end inline asm
	add.s64 	%rd301, %rd431, -4104;
	// begin inline asm
	ld.global.nc.u64 %rd300, [%rd301];
	// end inline asm
	mov.b64 	{%r56, %r57}, %rd300;
	mov.b32 	%f125, %r56;
	add.s64 	%rd303, %rd431, -4096;
	// begin inline asm
	ld.global.nc.u64 %rd302, [%rd303];
	// end inline asm
	add.s64 	%rd305, %rd431, -8;
	// begin inline asm
	ld.global.nc.u64 %rd304, [%rd305];
	// end inline asm
	mov.b64 	{%r58, %r59}, %rd304;
	mov.b32 	%f126, %r58;
	// begin inline asm
	ld.global.nc.u64 %rd306, [%rd431];
	// end inline asm
	setp.lt.f32 	%p32, %f257, %f122;
	mov.f32 	%f258, %f257;
	mov.u64 	%rd439, %rd438;
	@%p32 bra 	$L__BB8_144;
	setp.lt.f32 	%p33, %f122, %f257;
	mov.f32 	%f258, %f122;
	mov.u64 	%rd439, %rd290;
	@%p33 bra 	$L__BB8_144;
	setp.lt.s64 	%p34, %rd438, %rd290;
	selp.f32 	%f258, %f257, %f122, %p34;
	min.s64 	%rd439, %rd438, %rd290;
$L__BB8_144:
	setp.lt.f32 	%p35, %f258, %f123;
	mov.f32 	%f259, %f258;
	mov.u64 	%rd440, %rd439;
	@%p35 bra 	$L__BB8_147;
	setp.lt.f32 	%p36, %f123, %f258;
	mov.f32 	%f259, %f123;
	mov.u64 	%rd440, %rd294;
	@%p36 bra 	$L__BB8_147;
	setp.lt.s64 	%p37, %rd439, %rd294;
	selp.f32 	%f259, %f258, %f123, %p37;
	min.s64 	%rd440, %rd439, %rd294;
$L__BB8_147:
	setp.lt.f32 	%p38, %f259, %f124;
	mov.f32 	%f260, %f259;
	mov.u64 	%rd441, %rd440;
	@%p38 bra 	$L__BB8_150;
	setp.lt.f32 	%p39, %f124, %f259;
	mov.f32 	%f260, %f124;
	mov.u64 	%rd441, %rd298;
	@%p39 bra 	$L__BB8_150;
	setp.lt.s64 	%p40, %rd440, %rd298;
	selp.f32 	%f260, %f259, %f124, %p40;
	min.s64 	%rd441, %rd440, %rd298;
$L__BB8_150:
	setp.lt.f32 	%p41, %f260, %f125;
	mov.f32 	%f261, %f260;
	mov.u64 	%rd442, %rd441;
	@%p41 bra 	$L__BB8_153;
	setp.lt.f32 	%p42, %f125, %f260;
	mov.f32 	%f261, %f125;
	mov.u64 	%rd442, %rd302;
	@%p42 bra 	$L__BB8_153;
	setp.lt.s64 	%p43, %rd441, %rd302;
	selp.f32 	%f261, %f260, %f125, %p43;
	min.s64 	%rd442, %rd441, %rd302;
$L__BB8_153:
	setp.lt.f32 	%p44, %f261, %f126;
	mov.f32 	%f279, %f261;
	mov.u64 	%rd465, %rd442;
	@%p44 bra 	$L__BB8_156;
	setp.lt.f32 	%p45, %f126, %f261;
	mov.f32 	%f279, %f126;
	mov.u64 	%rd465, %rd306;
	@%p45 bra 	$L__BB8_156;
	setp.lt.s64 	%p46, %rd442, %rd306;
	selp.f32 	%f279, %f261, %f126, %p46;
	min.s64 	%rd465, %rd442, %rd306;
$L__BB8_156:
	add.s64 	%rd444, %rd444, 2560;
	add.s64 	%rd431, %rd431, 40960;
	add.s64 	%rd430, %rd430, -2;
	setp.ne.s64 	%p47, %rd430, 0;
	@%p47 bra 	$L__BB8_126;
$L__BB8_157:
	and.b64  	%rd308, %rd112, 1;
	setp.eq.b64 	%p48, %rd308, 1;
	@%p48 bra 	$L__BB8_174;
	shl.b64 	%rd329, %rd444, 4;
	mul.wide.u32 	%rd330, %r16, 16;
	add.s64 	%rd331, %rd236, %rd330;
	add.s64 	%rd310, %rd331, %rd329;
	// begin inline asm
	ld.global.nc.u64 %rd309, [%rd310];
	// end inline asm
	mov.b64 	{%r60, %r61}, %rd309;
	mov.b32 	%f139, %r60;
	add.s64 	%rd312, %rd310, 8;
	// begin inline asm
	ld.global.nc.u64 %rd311, [%rd312];
	// end inline asm
	add.s64 	%rd314, %rd310, 4096;
	// begin inline asm
	ld.global.nc.u64 %rd313, [%rd314];
	// end inline asm
	mov.b64 	{%r62, %r63}, %rd313;
	mov.b32 	%f140, %r62;
	add.s64 	%rd316, %rd310, 4104;
	// begin inline asm
	ld.global.nc.u64 %rd315, [%rd316];
	// end inline asm
	add.s64 	%rd318, %rd310, 8192;
	// begin inline asm
	ld.global.nc.u64 %rd317, [%rd318];
	// end inline asm
	mov.b64 	{%r64, %r65}, %rd317;
	mov.b32 	%f141, %r64;
	add.s64 	%rd320, %rd310, 8200;
	// begin inline asm
	ld.global.nc.u64 %rd319, [%rd320];
	// end inline asm
	add.s64 	%rd322, %rd310, 12288;
	// begin inline asm
	ld.global.nc.u64 %rd321, [%rd322];
	// end inline asm
	mov.b64 	{%r66, %r67}, %rd321;
	mov.b32 	%f142, %r66;
	add.s64 	%rd324, %rd310, 12296;
	// begin inline asm
	ld.global.nc.u64 %rd323, [%rd324];
	// end inline asm
	add.s64 	%rd326, %rd310, 16384;
	// begin inline asm
	ld.global.nc.u64 %rd325, [%rd326];
	// end inline asm
	mov.b64 	{%r68, %r69}, %rd325;
	mov.b32 	%f143, %r68;
	add.s64 	%rd328, %rd310, 16392;
	// begin inline asm
	ld.global.nc.u64 %rd327, [%rd328];
	// end inline asm
	setp.lt.f32 	%p49, %f279, %f139;
	mov.f32 	%f265, %f279;
	mov.u64 	%rd448, %rd465;
	@%p49 bra 	$L__BB8_161;
	setp.lt.f32 	%p50, %f139, %f279;
	mov.f32 	%f265, %f139;
	mov.u64 	%rd448, %rd311;
	@%p50 bra 	$L__BB8_161;
	setp.lt.s64 	%p51, %rd465, %rd311;
	selp.f32 	%f265, %f279, %f139, %p51;
	min.s64 	%rd448, %rd465, %rd311;
$L__BB8_161:
	setp.lt.f32 	%p52, %f265, %f140;
	mov.f32 	%f266, %f265;
	mov.u64 	%rd449, %rd448;
	@%p52 bra 	$L__BB8_164;
	setp.lt.f32 	%p53, %f140, %f265;
	mov.f32 	%f266, %f140;
	mov.u64 	%rd449, %rd315;
	@%p53 bra 	$L__BB8_164;
	setp.lt.s64 	%p54, %rd448, %rd315;
	selp.f32 	%f266, %f265, %f140, %p54;
	min.s64 	%rd449, %rd448, %rd315;
$L__BB8_164:
	setp.lt.f32 	%p55, %f266, %f141;
	mov.f32 	%f267, %f266;
	mov.u64 	%rd450, %rd449;
	@%p55 bra 	$L__BB8_167;
	setp.lt.f32 	%p56, %f141, %f266;
	mov.f32 	%f267, %f141;
	mov.u64 	%rd450, %rd319;
	@%p56 bra 	$L__BB8_167;
	setp.lt.s64 	%p57, %rd449, %rd319;
	selp.f32 	%f267, %f266, %f141, %p57;
	min.s64 	%rd450, %rd449, %rd319;
$L__BB8_167:
	setp.lt.f32 	%p58, %f267, %f142;
	mov.f32 	%f268, %f267;
	mov.u64 	%rd451, %rd450;
	@%p58 bra 	$L__BB8_170;
	setp.lt.f32 	%p59, %f142, %f267;
	mov.f32 	%f268, %f142;
	mov.u64 	%rd451, %rd323;
	@%p59 bra 	$L__BB8_170;
	setp.lt.s64 	%p60, %rd450, %rd323;
	selp.f32 	%f268, %f267, %f142, %p60;
	min.s64 	%rd451, %rd450, %rd323;
$L__BB8_170:
	setp.lt.f32 	%p61, %f268, %f143;
	mov.f32 	%f279, %f268;
	mov.u64 	%rd465, %rd451;
	@%p61 bra 	$L__BB8_173;
	setp.lt.f32 	%p62, %f143, %f268;
	mov.f32 	%f279, %f143;
	mov.u64 	%rd465, %rd327;
	@%p62 bra 	$L__BB8_173;
	setp.lt.s64 	%p63, %rd451, %rd327;
	selp.f32 	%f279, %f268, %f143, %p63;
	min.s64 	%rd465, %rd451, %rd327;
$L__BB8_173:
	add.s64 	%rd444, %rd444, 1280;
$L__BB8_174:
	cvt.s64.s32 	%rd332, %r29;
	setp.ge.s64 	%p64, %rd444, %rd332;
	@%p64 bra 	$L__BB8_197;
	cvt.u32.u64 	%r17, %rd444;
	sub.s32 	%r18, %r29, %r17;
	setp.ge.s32 	%p65, %r16, %r18;
	@%p65 bra 	$L__BB8_197;
	not.b32 	%r70, %r16;
	add.s32 	%r71, %r29, %r70;
	sub.s32 	%r19, %r71, %r17;
	and.b32  	%r72, %r19, 768;
	setp.eq.s32 	%p66, %r72, 768;
	mov.u32 	%r434, %r16;
	@%p66 bra 	$L__BB8_182;
	cvt.u64.u32 	%rd334, %r16;
	add.s64 	%rd335, %rd444, %rd334;
	shl.b64 	%rd336, %rd335, 4;
	add.s64 	%rd455, %rd236, %rd336;
	shr.u32 	%r73, %r19, 8;
	add.s32 	%r74, %r73, 1;
	and.b32  	%r75, %r74, 3;
	neg.s32 	%r432, %r75;
	mov.u32 	%r434, %r16;
$L__BB8_178:
	.pragma "nounroll";
	mov.u64 	%rd176, %rd465;
	mov.f32 	%f155, %f279;
	// begin inline asm
	ld.global.nc.u64 %rd337, [%rd455];
	// end inline asm
	mov.b64 	{%r76, %r77}, %rd337;
	mov.b32 	%f156, %r76;
	add.s64 	%rd340, %rd455, 8;
	// begin inline asm
	ld.global.nc.u64 %rd339, [%rd340];
	// end inline asm
	setp.lt.f32 	%p67, %f155, %f156;
	@%p67 bra 	$L__BB8_181;
	setp.lt.f32 	%p68, %f156, %f155;
	mov.f32 	%f279, %f156;
	mov.u64 	%rd465, %rd339;
	@%p68 bra 	$L__BB8_181;
	setp.lt.s64 	%p69, %rd176, %rd339;
	selp.f32 	%f279, %f155, %f156, %p69;
	min.s64 	%rd465, %rd176, %rd339;
$L__BB8_181:
	add.s32 	%r434, %r434, 256;
	add.s64 	%rd455, %rd455, 4096;
	add.s32 	%r432, %r432, 1;
	setp.ne.s32 	%p70, %r432, 0;
	@%p70 bra 	$L__BB8_178;
$L__BB8_182:
	setp.lt.u32 	%p71, %r19, 768;
	@%p71 bra 	$L__BB8_197;
	cvt.u64.u32 	%rd341, %r434;
	add.s64 	%rd342, %rd444, %rd341;
	shl.b64 	%rd343, %rd342, 4;
	add.s64 	%rd344, %rd343, %rd236;
	add.s64 	%rd460, %rd344, 12296;
$L__BB8_184:
	add.s64 	%rd346, %rd460, -12296;
	// begin inline asm
	ld.global.nc.u64 %rd345, [%rd346];
	// end inline asm
	mov.b64 	{%r78, %r79}, %rd345;
	mov.b32 	%f162, %r78;
	add.s64 	%rd348, %rd460, -12288;
	// begin inline asm
	ld.global.nc.u64 %rd347, [%rd348];
	// end inline asm
	setp.lt.f32 	%p72, %f279, %f162;
	mov.f32 	%f276, %f279;
	mov.u64 	%rd462, %rd465;
	@%p72 bra 	$L__BB8_187;
	setp.lt.f32 	%p73, %f162, %f279;
	mov.f32 	%f276, %f162;
	mov.u64 	%rd462, %rd347;
	@%p73 bra 	$L__BB8_187;
	setp.lt.s64 	%p74, %rd465, %rd347;
	selp.f32 	%f276, %f279, %f162, %p74;
	min.s64 	%rd462, %rd465, %rd347;
$L__BB8_187:
	add.s64 	%rd350, %rd460, -8200;
	// begin inline asm
	ld.global.nc.u64 %rd349, [%rd350];
	// end inline asm
	mov.b64 	{%r80, %r81}, %rd349;
	mov.b32 	%f165, %r80;
	add.s64 	%rd352, %rd460, -8192;
	// begin inline asm
	ld.global.nc.u64 %rd351, [%rd352];
	// end inline asm
	setp.lt.f32 	%p75, %f276, %f165;
	mov.f32 	%f277, %f276;
	mov.u64 	%rd463, %rd462;
	@%p75 bra 	$L__BB8_190;
	setp.lt.f32 	%p76, %f165, %f276;
	mov.f32 	%f277, %f165;
	mov.u64 	%rd463, %rd351;
	@%p76 bra 	$L__BB8_190;
	setp.lt.s64 	%p77, %rd462, %rd351;
	selp.f32 	%f277, %f276, %f165, %p77;
	min.s64 	%rd463, %rd462, %rd351;
$L__BB8_190:
	add.s64 	%rd354, %rd460, -4104;
	// begin inline asm
	ld.global.nc.u64 %rd353, [%rd354];
	// end inline asm
	mov.b64 	{%r82, %r83}, %rd353;
	mov.b32 	%f168, %r82;
	add.s64 	%rd356, %rd460, -4096;
	// begin inline asm
	ld.global.nc.u64 %rd355, [%rd356];
	// end inline asm
	setp.lt.f32 	%p78, %f277, %f168;
	mov.f32 	%f278, %f277;
	mov.u64 	%rd464, %rd463;
	@%p78 bra 	$L__BB8_193;
	setp.lt.f32 	%p79, %f168, %f277;
	mov.f32 	%f278, %f168;
	mov.u64 	%rd464, %rd355;
	@%p79 bra 	$L__BB8_193;
	setp.lt.s64 	%p80, %rd463, %rd355;
	selp.f32 	%f278, %f277, %f168, %p80;
	min.s64 	%rd464, %rd463, %rd355;
$L__BB8_193:
	add.s64 	%rd358, %rd460, -8;
	// begin inline asm
	ld.global.nc.u64 %rd357, [%rd358];
	// end inline asm
	mov.b64 	{%r84, %r85}, %rd357;
	mov.b32 	%f171, %r84;
	// begin inline asm
	ld.global.nc.u64 %rd359, [%rd460];
	// end inline asm
	setp.lt.f32 	%p81, %f278, %f171;
	mov.f32 	%f279, %f278;
	mov.u64 	%rd465, %rd464;
	@%p81 bra 	$L__BB8_196;
	setp.lt.f32 	%p82, %f171, %f278;
	mov.f32 	%f279, %f171;
	mov.u64 	%rd465, %rd359;
	@%p82 bra 	$L__BB8_196;
	setp.lt.s64 	%p83, %rd464, %rd359;
	selp.f32 	%f279, %f278, %f171, %p83;
	min.s64 	%rd465, %rd464, %rd359;
$L__BB8_196:
	add.s32 	%r434, %r434, 1024;
	add.s64 	%rd460, %rd460, 16384;
	setp.lt.s32 	%p84, %r434, %r18;
	@%p84 bra 	$L__BB8_184;
$L__BB8_197:
	// begin inline asm
	mov.u32 %r86, %laneid;
	// end inline asm
	mov.b32 	%r88, %f279;
	mov.b32 	%r104, 1;
	mov.b32 	%r105, 31;
	mov.b32 	%r106, -1;
	// begin inline asm
	shfl.sync.down.b32 %r87, %r88, %r104, %r105, %r106;
	// end inline asm
	mov.b32 	%f175, %r87;
	// begin inline asm
	shfl.sync.down.b32 %r92, %r93, %r104, %r105, %r106;
	// end inline asm
	mov.b64 	{%r98, %r103}, %rd465;
	// begin inline asm
	shfl.sync.down.b32 %r97, %r98, %r104, %r105, %r106;
	// end inline asm
	// begin inline asm
	shfl.sync.down.b32 %r102, %r103, %r104, %r105, %r106;
	// end inline asm
	mov.b64 	%rd200, {%r97, %r102};
	setp.gt.s32 	%p85, %r86, 30;
	setp.lt.f32 	%p86, %f279, %f175;
	or.pred  	%p87, %p85, %p86;
	mov.f32 	%f281, %f279;
	mov.u64 	%rd467, %rd465;
	@%p87 bra 	$L__BB8_200;
	setp.gt.f32 	%p88, %f279, %f175;
	mov.f32 	%f281, %f175;
	mov.u64 	%rd467, %rd200;
	@%p88 bra 	$L__BB8_200;
	setp.lt.s64 	%p89, %rd465, %rd200;
	selp.f32 	%f281, %f279, %f175, %p89;
	min.s64 	%rd467, %rd465, %rd200;
$L__BB8_200:
	mov.b32 	%r108, %f281;
	mov.b32 	%r124, 2;
	mov.b32 	%r125, 31;
	mov.b32 	%r126, -1;
	// begin inline asm
	shfl.sync.down.b32 %r107, %r108, %r124, %r125, %r126;
	// end inline asm
	mov.b32 	%f178, %r107;
	// begin inline asm
	shfl.sync.down.b32 %r112, %r113, %r124, %r125, %r126;
	// end inline asm
	mov.b64 	{%r118, %r123}, %rd467;
	// begin inline asm
	shfl.sync.down.b32 %r117, %r118, %r124, %r125, %r126;
	// end inline asm
	// begin inline asm
	shfl.sync.down.b32 %r122, %r123, %r124, %r125, %r126;
	// end inline asm
	mov.b64 	%rd203, {%r117, %r122};
	setp.gt.s32 	%p90, %r86, 29;
	setp.lt.f32 	%p91, %f281, %f178;
	or.pred  	%p92, %p90, %p91;
	mov.f32 	%f282, %f281;
	mov.u64 	%rd468, %rd467;
	@%p92 bra 	$L__BB8_203;
	setp.gt.f32 	%p93, %f281, %f178;
	mov.f32 	%f282, %f178;
	mov.u64 	%rd468, %rd203;
	@%p93 bra 	$L__BB8_203;
	setp.lt.s64 	%p94, %rd467, %rd203;
	selp.f32 	%f282, %f281, %f178, %p94;
	min.s64 	%rd468, %rd467, %rd203;
$L__BB8_203:
	mov.b32 	%r128, %f282;
	mov.b32 	%r144, 4;
	mov.b32 	%r145, 31;
	mov.b32 	%r146, -1;
	// begin inline asm
	shfl.sync.down.b32 %r127, %r128, %r144, %r145, %r146;
	// end inline asm
	mov.b32 	%f181, %r127;
	// begin inline asm
	shfl.sync.down.b32 %r132, %r133, %r144, %r145, %r146;
	// end inline asm
	mov.b64 	{%r138, %r143}, %rd468;
	// begin inline asm
	shfl.sync.down.b32 %r137, %r138, %r144, %r145, %r146;
	// end inline asm
	// begin inline asm
	shfl.sync.down.b32 %r142, %r143, %r144, %r145, %r146;
	// end inline asm
	mov.b64 	%rd206, {%r137, %r142};
	setp.gt.s32 	%p95, %r86, 27;
	setp.lt.f32 	%p96, %f282, %f181;
	or.pred  	%p97, %p95, %p96;
	mov.f32 	%f283, %f282;
	mov.u64 	%rd469, %rd468;
	@%p97 bra 	$L__BB8_206;
	setp.gt.f32 	%p98, %f282, %f181;
	mov.f32 	%f283, %f181;
	mov.u64 	%rd469, %rd206;
	@%p98 bra 	$L__BB8_206;
	setp.lt.s64 	%p99, %rd468, %rd206;
	selp.f32 	%f283, %f282, %f181, %p99;
	min.s64 	%rd469, %rd468, %rd206;
$L__BB8_206:
	mov.b32 	%r148, %f283;
	mov.b32 	%r164, 8;
	mov.b32 	%r165, 31;
	mov.b32 	%r166, -1;
	// begin inline asm
	shfl.sync.down.b32 %r147, %r148, %r164, %r165, %r166;
	// end inline asm
	mov.b32 	%f184, %r147;
	// begin inline asm
	shfl.sync.down.b32 %r152, %r153, %r164, %r165, %r166;
	// end inline asm
	mov.b64 	{%r158, %r163}, %rd469;
	// begin inline asm
	shfl.sync.down.b32 %r157, %r158, %r164, %r165, %r166;
	// end inline asm
	// begin inline asm
	shfl.sync.down.b32 %r162, %r163, %r164, %r165, %r166;
	// end inline asm
	mov.b64 	%rd209, {%r157, %r162};
	setp.gt.s32 	%p100, %r86, 23;
	setp.lt.f32 	%p101, %f283, %f184;
	or.pred  	%p102, %p100, %p101;
	mov.f32 	%f284, %f283;
	mov.u64 	%rd470, %rd469;
	@%p102 bra 	$L__BB8_209;
	setp.gt.f32 	%p103, %f283, %f184;
	mov.f32 	%f284, %f184;
	mov.u64 	%rd470, %rd209;
	@%p103 bra 	$L__BB8_209;
	setp.lt.s64 	%p104, %rd469, %rd209;
	selp.f32 	%f284, %f283, %f184, %p104;
	min.s64 	%rd470, %rd469, %rd209;
$L__BB8_209:
	mov.b32 	%r168, %f284;
	mov.b32 	%r184, 16;
	mov.b32 	%r185, 31;
	mov.b32 	%r186, -1;
	// begin inline asm
	shfl.sync.down.b32 %r167, %r168, %r184, %r185, %r186;
	// end inline asm
	mov.b32 	%f187, %r167;
	// begin inline asm
	shfl.sync.down.b32 %r172, %r173, %r184, %r185, %r186;
	// end inline asm
	mov.b64 	{%r178, %r183}, %rd470;
	// begin inline asm
	shfl.sync.down.b32 %r177, %r178, %r184, %r185, %r186;
	// end inline asm
	// begin inline asm
	shfl.sync.down.b32 %r182, %r183, %r184, %r185, %r186;
	// end inline asm
	mov.b64 	%rd212, {%r177, %r182};
	setp.gt.s32 	%p105, %r86, 15;
	setp.lt.f32 	%p106, %f284, %f187;
	or.pred  	%p107, %p105, %p106;
	mov.f32 	%f292, %f284;
	mov.u64 	%rd478, %rd470;
	@%p107 bra 	$L__BB8_212;
	setp.gt.f32 	%p108, %f284, %f187;
	mov.f32 	%f292, %f187;
	mov.u64 	%rd478, %rd212;
	@%p108 bra 	$L__BB8_212;
	setp.lt.s64 	%p109, %rd470, %rd212;
	selp.f32 	%f292, %f284, %f187, %p109;
	min.s64 	%rd478, %rd470, %rd212;
$L__BB8_212:
	setp.ne.s32 	%p110, %r86, 0;
	@%p110 bra 	$L__BB8_214;
	shr.u32 	%r187, %r16, 1;
	and.b32  	%r188, %r187, 496;
	mov.u32 	%r189, _ZN6thrust24THRUST_300001_SM_1000_NS8cuda_cub4core6detail5shmemE;
	add.s32 	%r190, %r189, %r188;
	st.shared.f32 	[%r190+8], %f292;
	st.shared.u64 	[%r190+16], %rd478;
$L__BB8_214:
	bar.sync 	0;
	setp.ne.s32 	%p111, %r16, 0;
	@%p111 bra 	$L__BB8_236;
	ld.shared.f32 	%f190, [_ZN6thrust24THRUST_300001_SM_1000_NS8cuda_cub4core6detail5shmemE+24];
	ld.shared.u64 	%rd215, [_ZN6thrust24THRUST_300001_SM_1000_NS8cuda_cub4core6detail5shmemE+32];
	setp.lt.f32 	%p112, %f292, %f190;
	mov.f32 	%f286, %f292;
	mov.u64 	%rd472, %rd478;
	@%p112 bra 	$L__BB8_218;
	setp.lt.f32 	%p113, %f190, %f292;
	mov.f32 	%f286, %f190;
	mov.u64 	%rd472, %rd215;
	@%p113 bra 	$L__BB8_218;
	setp.lt.s64 	%p114, %rd478, %rd215;
	selp.f32 	%f286, %f292, %f190, %p114;
	min.s64 	%rd472, %rd478, %rd215;
$L__BB8_218:
	ld.shared.f32 	%f193, [_ZN6thrust24THRUST_300001_SM_1000_NS8cuda_cub4core6detail5shmemE+40];
	ld.shared.u64 	%rd218, [_ZN6thrust24THRUST_300001_SM_1000_NS8cuda_cub4core6detail5shmemE+48];
	setp.lt.f32 	%p115, %f286, %f193;
	mov.f32 	%f287, %f286;
	mov.u64 	%rd473, %rd472;
	@%p115 bra 	$L__BB8_221;
	setp.lt.f32 	%p116, %f193, %f286;
	mov.f32 	%f287, %f193;
	mov.u64 	%rd473, %rd218;
	@%p116 bra 	$L__BB8_221;
	setp.lt.s64 	%p117, %rd472, %rd218;
	selp.f32 	%f287, %f286, %f193, %p117;
	min.s64 	%rd473, %rd472, %rd218;
$L__BB8_221:
	ld.shared.f32 	%f196, [_ZN6thrust24THRUST_300001_SM_1000_NS8cuda_cub4core6detail5shmemE+56];
	ld.shared.u64 	%rd221, [_ZN6thrust24THRUST_300001_SM_1000_NS8cuda_cub4core6detail5shmemE+64];
	setp.lt.f32 	%p118, %f287, %f196;
	mov.f32 	%f288, %f287;
	mov.u64 	%rd474, %rd473;
	@%p118 bra 	$L__BB8_224;
	setp.lt.f32 	%p119, %f196, %f287;
	mov.f32 	%f288, %f196;
	mov.u64 	%rd474, %rd221;
	@%p119 bra 	$L__BB8_224;
	setp.lt.s64 	%p120, %rd473, %rd221;
	selp.f32 	%f288, %f287, %f196, %p120;
	min.s64 	%rd474, %rd473, %rd221;
$L__BB8_224:
	ld.shared.f32 	%f199, [_ZN6thrust24THRUST_300001_SM_1000_NS8cuda_cub4core6detail5shmemE+72];
	ld.shared.u64 	%rd224, [_ZN6thrust24THRUST_300001_SM_1000_NS8cuda_cub4core6detail5shmemE+80];
	setp.lt.f32 	%p121, %f288, %f199;
	mov.f32 	%f289, %f288;
	mov.u64 	%rd475, %rd474;
	@%p121 bra 	$L__BB8_227;
	setp.lt.f32 	%p122, %f199, %f288;
	mov.f32 	%f289, %f199;
	mov.u64 	%rd475, %rd224;
	@%p122 bra 	$L__BB8_227;
	setp.lt.s64 	%p123, %rd474, %rd224;
	selp.f32 	%f289, %f288, %f199, %p123;
	min.s64 	%rd475, %rd474, %rd224;
$L__BB8_227:
	ld.shared.f32 	%f202, [_ZN6thrust24THRUST_300001_SM_1000_NS8cuda_cub4core6detail5shmemE+88];
	ld.shared.u64 	%rd227, [_ZN6thrust24THRUST_300001_SM_1000_NS8cuda_cub4core6detail5shmemE+96];
	setp.lt.f32 	%p124, %f289, %f202;
	mov.f32 	%f290, %f289;
	mov.u64 	%rd476, %rd475;
	@%p124 bra 	$L__BB8_230;
	setp.lt.f32 	%p125, %f202, %f289;
	mov.f32 	%f290, %f202;
	mov.u64 	%rd476, %rd227;
	@%p125 bra 	$L__BB8_230;
	setp.lt.s64 	%p126, %rd475, %rd227;
	selp.f32 	%f290, %f289, %f202, %p126;
	min.s64 	%rd476, %rd475, %rd227;
$L__BB8_230:
	ld.shared.f32 	%f205, [_ZN6thrust24THRUST_300001_SM_1000_NS8cuda_cub4core6detail5shmemE+104];
	ld.shared.u64 	%rd230, [_ZN6thrust24THRUST_300001_SM_1000_NS8cuda_cub4core6detail5shmemE+112];
	setp.lt.f32 	%p127, %f290, %f205;
	mov.f32 	%f291, %f290;
	mov.u64 	%rd477, %rd476;
	@%p127 bra 	$L__BB8_233;
	setp.lt.f32 	%p128, %f205, %f290;
	mov.f32 	%f291, %f205;
	mov.u64 	%rd477, %rd230;
	@%p128 bra 	$L__BB8_233;
	setp.lt.s64 	%p129, %rd476, %rd230;
	selp.f32 	%f291, %f290, %f205, %p129;
	min.s64 	%rd477, %rd476, %rd230;
$L__BB8_233:
	ld.shared.f32 	%f208, [_ZN6thrust24THRUST_300001_SM_1000_NS8cuda_cub4core6detail5shmemE+120];
	ld.shared.u64 	%rd233, [_ZN6thrust24THRUST_300001_SM_1000_NS8cuda_cub4core6detail5shmemE+128];
	setp.lt.f32 	%p130, %f291, %f208;
	mov.f32 	%f292, %f291;
	mov.u64 	%rd478, %rd477;
	@%p130 bra 	$L__BB8_236;
	setp.lt.f32 	%p131, %f208, %f291;
	mov.f32 	%f292, %f208;
	mov.u64 	%rd478, %rd233;
	@%p131 bra 	$L__BB8_236;
	setp.lt.s64 	%p132, %rd477, %rd233;
	selp.f32 	%f292, %f291, %f208, %p132;
	min.s64 	%rd478, %rd477, %rd233;
$L__BB8_236:
	mov.u32 	%r426, %tid.x;
	setp.ne.s32 	%p259, %r426, 0;
	@%p259 bra 	$L__BB8_238;
	ld.param.u64 	%rd391, [_ZN6thrust24THRUST_300001_SM_1000_NS8cuda_cub4core6detail13_kernel_agentINS1_8__reduce11ReduceAgentIPN4cuda3std3__45tupleIJflEEESC_SB_lNS1_9__extrema9arg_min_fIflNS9_4lessIfEEEEEEJSC_SC_iSH_EEEvDpT0__param_1];
	cvta.to.global.u64 	%rd390, %rd391;
	st.global.f32 	[%rd390], %f292;
	st.global.u64 	[%rd390+8], %rd478;
$L__BB8_238:
	ret;

}
	// .globl	_ZN3cub18CUB_300001_SM_10006detail11EmptyKernelIvEEvv
.visible .entry _ZN3cub18CUB_300001_SM_10006detail11EmptyKernelIvEEvv()
{


	ret;

}


// ===== COMPILED SASS (sm_100) =====

	.target	sm_100

	.elftype	@"ET_EXEC"


//--------------------- .note.nv.tkinfo           --------------------------
	.section	.note.nv.tkinfo,"",@"SHT_NOTE"
	.sectionflags	@"SHF_NOTE_NV_TKINFO"
	.tkinfo
        /*0018*/ 	.word	0x00000002
        /*0030*/ 	.string	""
        /*0030*/ 	.string	"ptxas"
        /*0030*/ 	.string	"Cuda compilation tools, release 13.0, V13.0.88"
        /*0030*/ 	.string	"Build cuda_13.0.r13.0/compiler.36424714_0"
        /*0030*/ 	.string	"-arch sm_100 -m 64 "



//--------------------- .note.nv.cuinfo           --------------------------
	.section	.note.nv.cuinfo,"",@"SHT_NOTE"
	.sectionflags	@"SHF_NOTE_NV_CUINFO"
        /*0018*/ 	.short	0x0002
        /*001a*/ 	.short	0x0064
        /*001c*/ 	.short	0x0082
	.zero		2


//--------------------- .nv.info                  --------------------------
	.section	.nv.info,"",@"SHT_CUDA_INFO"
	.align	4


	//----- nvinfo : EIATTR_REGCOUNT
	.align		4
        /*0000*/ 	.byte	0x04, 0x2f
        /*0002*/ 	.short	(.L_46 - .L_45)
	.align		4
.L_45:
        /*0004*/ 	.word	index@(_Z6kernelPfS_S_)
        /*0008*/ 	.word	0x00000020


	//----- nvinfo : EIATTR_FRAME_SIZE
	.align		4
.L_46:
        /*000c*/ 	.byte	0x04, 0x11
        /*000e*/ 	.short	(.L_48 - .L_47)
	.align		4
.L_47:
        /*0010*/ 	.word	index@($__internal_0_$__cuda_sm20_sqrt_rn_f32_slowpath)
        /*0014*/ 	.word	0x00000000


	//----- nvinfo : EIATTR_FRAME_SIZE
	.align		4
.L_48:
        /*0018*/ 	.byte	0x04, 0x11
        /*001a*/ 	.short	(.L_50 - .L_49)
	.align		4
.L_49:
        /*001c*/ 	.word	index@(_Z6kernelPfS_S_)
        /*0020*/ 	.word	0x00000000


	//----- nvinfo : EIATTR_REGCOUNT
	.align		4
.L_50:
        /*0024*/ 	.byte	0x04, 0x2f
        /*0026*/ 	.short	(.L_52 - .L_51)
	.align		4
.L_51:
        /*0028*/ 	.word	index@(_ZN6thrust24THRUST_300001_SM_1000_NS8cuda_cub4core6detail13_kernel_agentINS1_8__reduce11ReduceAgentINS0_12zip_iteratorIN4cuda3std3__45tupleIJPfNS0_17counting_iteratorIlNS0_11use_defaultESE_SE_EEEEEEEPNSB_IJflEEESI_iNS1_9__extrema9arg_min_fIflNSA_4lessIfEEEEEEJSH_SJ_iSO_EEEvDpT0_)
        /*002c*/ 	.word	0x0000001e


	//----- nvinfo : EIATTR_FRAME_SIZE
	.align		4
.L_52:
        /*0030*/ 	.byte	0x04, 0x11
        /*0032*/ 	.short	(.L_54 - .L_53)
	.align		4
.L_53:
        /*0034*/ 	.word	index@(_ZN6thrust24THRUST_300001_SM_1000_NS8cuda_cub4core6detail13_kernel_agentINS1_8__reduce11ReduceAgentINS0_12zip_iteratorIN4cuda3std3__45tupleIJPfNS0_17counting_iteratorIlNS0_11use_defaultESE_SE_EEEEEEEPNSB_IJflEEESI_iNS1_9__extrema9arg_min_fIflNSA_4lessIfEEEEEEJSH_SJ_iSO_EEEvDpT0_)
        /*0038*/ 	.word	0x00000000


	//----- nvinfo : EIATTR_REGCOUNT
	.align		4
.L_54:
        /*003c*/ 	.byte	0x04, 0x2f
        /*003e*/ 	.short	(.L_56 - .L_55)
	.align		4
.L_55:
        /*0040*/ 	.word	index@(_ZN6thrust24THRUST_300001_SM_1000_NS8cuda_cub4core6detail13_kernel_agentINS1_8__reduce11ReduceAgentINS0_12zip_iteratorIN4cuda3std3__45tupleIJPfNS0_17counting_iteratorIlNS0_11use_defaultESE_SE_EEEEEEEPNSB_IJflEEESI_iNS1_9__extrema9arg_min_fIflNSA_4lessIfEEEEEEJSH_SJ_iN3cub18CUB_300001_SM_100013GridEvenShareIiEENSR_9GridQueueIjEESO_EEEvDpT0_)
        /*0044*/ 	.word	0x0000001d


	//----- nvinfo : EIATTR_FRAME_SIZE
	.align		4
.L_56:
        /*0048*/ 	.byte	0x04, 0x11
        /*004a*/ 	.short	(.L_58 - .L_57)
	.align		4
.L_57:
        /*004c*/ 	.word	index@(_ZN6thrust24THRUST_300001_SM_1000_NS8cuda_cub4core6detail13_kernel_agentINS1_8__reduce11ReduceAgentINS0_12zip_iteratorIN4cuda3std3__45tupleIJPfNS0_17counting_iteratorIlNS0_11use_defaultESE_SE_EEEEEEEPNSB_IJflEEESI_iNS1_9__extrema9arg_min_fIflNSA_4lessIfEEEEEEJSH_SJ_iN3cub18CUB_300001_SM_100013GridEvenShareIiEENSR_9GridQueueIjEESO_EEEvDpT0_)
        /*0050*/ 	.word	0x00000000


	//----- nvinfo : EIATTR_REGCOUNT
	.align		4
.L_58:
        /*0054*/ 	.byte	0x04, 0x2f
        /*0056*/ 	.short	(.L_60 - .L_59)
	.align		4
.L_59:
        /*0058*/ 	.word	index@(_ZN6thrust24THRUST_300001_SM_1000_NS8cuda_cub4core6detail13_kernel_agentINS1_8__reduce10DrainAgentIiEEJN3cub18CUB_300001_SM_10009GridQueueIjEEiEEEvDpT0_)
        /*005c*/ 	.word	0x00000008


	//----- nvinfo : EIATTR_FRAME_SIZE
	.align		4
.L_60:
        /*0060*/ 	.byte	0x04, 0x11
        /*0062*/ 	.short	(.L_62 - .L_61)
	.align		4
.L_61:
        /*0064*/ 	.word	index@(_ZN6thrust24THRUST_300001_SM_1000_NS8cuda_cub4core6detail13_kernel_agentINS1_8__reduce10DrainAgentIiEEJN3cub18CUB_300001_SM_10009GridQueueIjEEiEEEvDpT0_)
        /*0068*/ 	.word	0x00000000


	//----- nvinfo : EIATTR_REGCOUNT
	.align		4
.L_62:
        /*006c*/ 	.byte	0x04, 0x2f
        /*006e*/ 	.short	(.L_64 - .L_63)
	.align		4
.L_63:
        /*0070*/ 	.word	index@(_ZN6thrust24THRUST_300001_SM_1000_NS8cuda_cub4core6detail13_kernel_agentINS1_8__reduce11ReduceAgentIPN4cuda3std3__45tupleIJflEEESC_SB_iNS1_9__extrema9arg_min_fIflNS9_4lessIfEEEEEEJSC_SC_iSH_EEEvDpT0_)
        /*0074*/ 	.word	0x0000001e


	//----- nvinfo : EIATTR_FRAME_SIZE
	.align		4
.L_64:
        /*0078*/ 	.byte	0x04, 0x11
        /*007a*/ 	.short	(.L_66 - .L_65)
	.align		4
.L_65:
        /*007c*/ 	.word	index@(_ZN6thrust24THRUST_300001_SM_1000_NS8cuda_cub4core6detail13_kernel_agentINS1_8__reduce11ReduceAgentIPN4cuda3std3__45tupleIJflEEESC_SB_iNS1_9__extrema9arg_min_fIflNS9_4lessIfEEEEEEJSC_SC_iSH_EEEvDpT0_)
        /*0080*/ 	.word	0x00000000


	//----- nvinfo : EIATTR_REGCOUNT
	.align		4
.L_66:
        /*0084*/ 	.byte	0x04, 0x2f
        /*0086*/ 	.short	(.L_68 - .L_67)
	.align		4
.L_67:
        /*0088*/ 	.word	index@(_ZN6thrust24THRUST_300001_SM_1000_NS8cuda_cub4core6detail13_kernel_agentINS1_8__reduce11ReduceAgentINS0_12zip_iteratorIN4cuda3std3__45tupleIJPfNS0_17counting_iteratorIlNS0_11use_defaultESE_SE_EEEEEEEPNSB_IJflEEESI_lNS1_9__extrema9arg_min_fIflNSA_4lessIfEEEEEEJSH_SJ_lSO_EEEvDpT0_)
        /*008c*/ 	.word	0x0000001c


	//----- nvinfo : EIATTR_FRAME_SIZE
	.align		4
.L_68:
        /*0090*/ 	.byte	0x04, 0x11
        /*0092*/ 	.short	(.L_70 - .L_69)
	.align		4
.L_69:
        /*0094*/ 	.word	index@(_ZN6thrust24THRUST_300001_SM_1000_NS8cuda_cub4core6detail13_kernel_agentINS1_8__reduce11ReduceAgentINS0_12zip_iteratorIN4cuda3std3__45tupleIJPfNS0_17counting_iteratorIlNS0_11use_defaultESE_SE_EEEEEEEPNSB_IJflEEESI_lNS1_9__extrema9arg_min_fIflNSA_4lessIfEEEEEEJSH_SJ_lSO_EEEvDpT0_)
        /*0098*/ 	.word	0x00000000


	//----- nvinfo : EIATTR_REGCOUNT
	.align		4
.L_70:
        /*009c*/ 	.byte	0x04, 0x2f
        /*009e*/ 	.short	(.L_72 - .L_71)
	.align		4
.L_71:
        /*00a0*/ 	.word	index@(_ZN6thrust24THRUST_300001_SM_1000_NS8cuda_cub4core6detail13_kernel_agentINS1_8__reduce11ReduceAgentINS0_12zip_iteratorIN4cuda3std3__45tupleIJPfNS0_17counting_iteratorIlNS0_11use_defaultESE_SE_EEEEEEEPNSB_IJflEEESI_lNS1_9__extrema9arg_min_fIflNSA_4lessIfEEEEEEJSH_SJ_lN3cub18CUB_300001_SM_100013GridEvenShareIlEENSR_9GridQueueIyEESO_EEEvDpT0_)
        /*00a4*/ 	.word	0x0000001e


	//----- nvinfo : EIATTR_FRAME_SIZE
	.align		4
.L_72:
        /*00a8*/ 	.byte	0x04, 0x11
        /*00aa*/ 	.short	(.L_74 - .L_73)
	.align		4
.L_73:
        /*00ac*/ 	.word	index@(_ZN6thrust24THRUST_300001_SM_1000_NS8cuda_cub4core6detail13_kernel_agentINS1_8__reduce11ReduceAgentINS0_12zip_iteratorIN4cuda3std3__45tupleIJPfNS0_17counting_iteratorIlNS0_11use_defaultESE_SE_EEEEEEEPNSB_IJflEEESI_lNS1_9__extrema9arg_min_fIflNSA_4lessIfEEEEEEJSH_SJ_lN3cub18CUB_300001_SM_100013GridEvenShareIlEENSR_9GridQueueIyEESO_EEEvDpT0_)
        /*00b0*/ 	.word	0x00000000


	//----- nvinfo : EIATTR_REGCOUNT
	.align		4
.L_74:
        /*00b4*/ 	.byte	0x04, 0x2f
        /*00b6*/ 	.short	(.L_76 - .L_75)
	.align		4
.L_75:
        /*00b8*/ 	.word	index@(_ZN6thrust24THRUST_300001_SM_1000_NS8cuda_cub4core6detail13_kernel_agentINS1_8__reduce10DrainAgentIlEEJN3cub18CUB_300001_SM_10009GridQueueIyEElEEEvDpT0_)
        /*00bc*/ 	.word	0x00000008


	//----- nvinfo : EIATTR_FRAME_SIZE
	.align		4
.L_76:
        /*00c0*/ 	.byte	0x04, 0x11
        /*00c2*/ 	.short	(.L_78 - .L_77)
	.align		4
.L_77:
        /*00c4*/ 	.word	index@(_ZN6thrust24THRUST_300001_SM_1000_NS8cuda_cub4core6detail13_kernel_agentINS1_8__reduce10DrainAgentIlEEJN3cub18CUB_300001_SM_10009GridQueueIyEElEEEvDpT0_)
        /*00c8*/ 	.word	0x00000000


	//----- nvinfo : EIATTR_REGCOUNT
	.align		4
.L_78:
        /*00cc*/ 	.byte	0x04, 0x2f
        /*00ce*/ 	.short	(.L_80 - .L_79)
	.align		4
.L_79:
        /*00d0*/ 	.word	index@(_ZN6thrust24THRUST_300001_SM_1000_NS8cuda_cub4core6detail13_kernel_agentINS1_8__reduce11ReduceAgentIPN4cuda3std3__45tupleIJflEEESC_SB_lNS1_9__extrema9arg_min_fIflNS9_4lessIfEEEEEEJSC_SC_iSH_EEEvDpT0_)
        /*00d4*/ 	.word	0x00000020


	//----- nvinfo : EIATTR_FRAME_SIZE
	.align		4
.L_80:
        /*00d8*/ 	.byte	0x04, 0x11
        /*00da*/ 	.short	(.L_82 - .L_81)
	.align		4
.L_81:
        /*00dc*/ 	.word	index@(_ZN6thrust24THRUST_300001_SM_1000_NS8cuda_cub4core6detail13_kernel_agentINS1_8__reduce11ReduceAgentIPN4cuda3std3__45tupleIJflEEESC_SB_lNS1_9__extrema9arg_min_fIflNS9_4lessIfEEEEEEJSC_SC_iSH_EEEvDpT0_)
        /*00e0*/ 	.word	0x00000000


	//----- nvinfo : EIATTR_REGCOUNT
	.align		4
.L_82:
        /*00e4*/ 	.byte	0x04, 0x2f
        /*00e6*/ 	.short	(.L_84 - .L_83)
	.align		4
.L_83:
        /*00e8*/ 	.word	index@(_ZN3cub18CUB_300001_SM_10006detail11EmptyKernelIvEEvv)
        /*00ec*/ 	.word	0x00000004


	//----- nvinfo : EIATTR_FRAME_SIZE
	.align		4
.L_84:
        /*00f0*/ 	.byte	0x04, 0x11
        /*00f2*/ 	.short	(.L_86 - .L_85)
	.align		4
.L_85:
        /*00f4*/ 	.word	index@(_ZN3cub18CUB_300001_SM_10006detail11EmptyKernelIvEEvv)
        /*00f8*/ 	.word	0x00000000


	//----- nvinfo : EIATTR_MIN_STACK_SIZE
	.align		4
.L_86:
        /*00fc*/ 	.byte	0x04, 0x12
        /*00fe*/ 	.short	(.L_88 - .L_87)
	.align		4
.L_87:
        /*0100*/ 	.word	index@(_ZN3cub18CUB_300001_SM_10006detail11EmptyKernelIvEEvv)
        /*0104*/ 	.word	0x00000000


	//----- nvinfo : EIATTR_MIN_STACK_SIZE
	.align		4
.L_88:
        /*0108*/ 	.byte	0x04, 0x12
        /*010a*/ 	.short	(.L_90 - .L_89)
	.align		4
.L_89:
        /*010c*/ 	.word	index@(_ZN6thrust24THRUST_300001_SM_1000_NS8cuda_cub4core6detail13_kernel_agentINS1_8__reduce11ReduceAgentIPN4cuda3std3__45tupleIJflEEESC_SB_lNS1_9__extrema9arg_min_fIflNS9_4lessIfEEEEEEJSC_SC_iSH_EEEvDpT0_)
        /*0110*/ 	.word	0x00000000


	//----- nvinfo : EIATTR_MIN_STACK_SIZE
	.align		4
.L_90:
        /*0114*/ 	.byte	0x04, 0x12
        /*0116*/ 	.short	(.L_92 - .L_91)
	.align		4
.L_91:
        /*0118*/ 	.word	index@(_ZN6thrust24THRUST_300001_SM_1000_NS8cuda_cub4core6detail13_kernel_agentINS1_8__reduce10DrainAgentIlEEJN3cub18CUB_300001_SM_10009GridQueueIyEElEEEvDpT0_)
        /*011c*/ 	.word	0x00000000


	//----- nvinfo : EIATTR_MIN_STACK_SIZE
	.align		4
.L_92:
        /*0120*/ 	.byte	0x04, 0x12
        /*0122*/ 	.short	(.L_94 - .L_93)
	.align		4
.L_93:
        /*0124*/ 	.word	index@(_ZN6thrust24THRUST_300001_SM_1000_NS8cuda_cub4core6detail13_kernel_agentINS1_8__reduce11ReduceAgentINS0_12zip_iteratorIN4cuda3std3__45tupleIJPfNS0_17counting_iteratorIlNS0_11use_defaultESE_SE_EEEEEEEPNSB_IJflEEESI_lNS1_9__extrema9arg_min_fIflNSA_4lessIfEEEEEEJSH_SJ_lN3cub18CUB_300001_SM_100013GridEvenShareIlEENSR_9GridQueueIyEESO_EEEvDpT0_)
        /*0128*/ 	.word	0x00000000


	//----- nvinfo : EIATTR_MIN_STACK_SIZE
	.align		4
.L_94:
        /*012c*/ 	.byte	0x04, 0x12
        /*012e*/ 	.short	(.L_96 - .L_95)
	.align		4
.L_95:
        /*0130*/ 	.word	index@(_ZN6thrust24THRUST_300001_SM_1000_NS8cuda_cub4core6detail13_kernel_agentINS1_8__reduce11ReduceAgentINS0_12zip_iteratorIN4cuda3std3__45tupleIJPfNS0_17counting_iteratorIlNS0_11use_defaultESE_SE_EEEEEEEPNSB_IJflEEESI_lNS1_9__extrema9arg_min_fIflNSA_4lessIfEEEEEEJSH_SJ_lSO_EEEvDpT0_)
        /*0134*/ 	.word	0x00000000


	//----- nvinfo : EIATTR_MIN_STACK_SIZE
	.align		4
.L_96:
        /*0138*/ 	.byte	0x04, 0x12
        /*013a*/ 	.short	(.L_98 - .L_97)
	.align		4
.L_97:
        /*013c*/ 	.word	index@(_ZN6thrust24THRUST_300001_SM_1000_NS8cuda_cub4core6detail13_kernel_agentINS1_8__reduce11ReduceAgentIPN4cuda3std3__45tupleIJflEEESC_SB_iNS1_9__extrema9arg_min_fIflNS9_4lessIfEEEEEEJSC_SC_iSH_EEEvDpT0_)
        /*0140*/ 	.word	0x00000000


	//----- nvinfo : EIATTR_MIN_STACK_SIZE
	.align		4
.L_98:
        /*0144*/ 	.byte	0x04, 0x12
        /*0146*/ 	.short	(.L_100 - .L_99)
	.align		4
.L_99:
        /*0148*/ 	.word	index@(_ZN6thrust24THRUST_300001_SM_1000_NS8cuda_cub4core6detail13_kernel_agentINS1_8__reduce10DrainAgentIiEEJN3cub18CUB_300001_SM_10009GridQueueIjEEiEEEvDpT0_)
        /*014c*/ 	.word	0x00000000


	//----- nvinfo : EIATTR_MIN_STACK_SIZE
	.align		4
.L_100:
        /*0150*/ 	.byte	0x04, 0x12
        /*0152*/ 	.short	(.L_102 - .L_101)
	.align		4
.L_101:
        /*0154*/ 	.word	index@(_ZN6thrust24THRUST_300001_SM_1000_NS8cuda_cub4core6detail13_kernel_agentINS1_8__reduce11ReduceAgentINS0_12zip_iteratorIN4cuda3std3__45tupleIJPfNS0_17counting_iteratorIlNS0_11use_defaultESE_SE_EEEEEEEPNSB_IJflEEESI_iNS1_9__extrema9arg_min_fIflNSA_4lessIfEEEEEEJSH_SJ_iN3cub18CUB_300001_SM_100013GridEvenShareIiEENSR_9GridQueueIjEESO_EEEvDpT0_)
        /*0158*/ 	.word	0x00000000


	//----- nvinfo : EIATTR_MIN_STACK_SIZE
	.align		4
.L_102:
        /*015c*/ 	.byte	0x04, 0x12
        /*015e*/ 	.short	(.L_104 - .L_103)
	.align		4
.L_103:
        /*0160*/ 	.word	index@(_ZN6thrust24THRUST_300001_SM_1000_NS8cuda_cub4core6detail13_kernel_agentINS1_8__reduce11ReduceAgentINS0_12zip_iteratorIN4cuda3std3__45tupleIJPfNS0_17counting_iteratorIlNS0_11use_defaultESE_SE_EEEEEEEPNSB_IJflEEESI_iNS1_9__extrema9arg_min_fIflNSA_4lessIfEEEEEEJSH_SJ_iSO_EEEvDpT0_)
        /*0164*/ 	.word	0x00000000


	//----- nvinfo : EIATTR_MIN_STACK_SIZE
	.align		4
.L_104:
        /*0168*/ 	.byte	0x04, 0x12
        /*016a*/ 	.short	(.L_106 - .L_105)
	.align		4
.L_105:
        /*016c*/ 	.word	index@(_Z6kernelPfS_S_)
        /*0170*/ 	.word	0x00000000
.L_106:


//--------------------- .nv.compat                --------------------------
	.section	.nv.compat,"",@"SHT_CUDA_COMPAT_INFO"
	.align	4
        /*0000*/ 	.byte	0x02, 0x09, 0x00, 0x00, 0x02, 0x02, 0x01, 0x00, 0x02, 0x05, 0x05, 0x00, 0x03, 0x07, 0x01, 0x01
        /*0010*/ 	.byte	0x02, 0x03, 0x00, 0x00, 0x02, 0x06, 0x01, 0x00, 0x04, 0x0b, 0x08, 0x00, 0x01, 0x00, 0x00, 0x00
        /*0020*/ 	.byte	0x00, 0x00, 0x00, 0x00


//--------------------- .nv.info._ZN3cub18CUB_300001_SM_10006detail11EmptyKernelIvEEvv --------------------------
	.section	.nv.info._ZN3cub18CUB_300001_SM_10006detail11EmptyKernelIvEEvv,"",@"SHT_CUDA_INFO"
	.sectionflags	@""
	.align	4


	//----- nvinfo : EIATTR_CUDA_API_VERSION
	.align		4
        /*0000*/ 	.byte	0x04, 0x37
        /*0002*/ 	.short	(.L_108 - .L_107)
.L_107:
        /*0004*/ 	.word	0x00000082


	//----- nvinfo : EIATTR_SPARSE_MMA_MASK
	.align		4
.L_108:
        /*0008*/ 	.byte	0x03, 0x50
        /*000a*/ 	.short	0x0000


	//----- nvinfo : EIATTR_MAXREG_COUNT
	.align		4
        /*000c*/ 	.byte	0x03, 0x1b
        /*000e*/ 	.short	0x00ff


	//----- nvinfo : EIATTR_MERCURY_ISA_VERSION
	.align		4
        /*0010*/ 	.byte	0x03, 0x5f
        /*0012*/ 	.short	0x0101


	//----- nvinfo : EIATTR_VRC_CTA_INIT_COUNT
	.align		4
        /*0014*/ 	.byte	0x02, 0x4a
	.zero		1
	.zero		1


	//----- nvinfo : EIATTR_EXIT_INSTR_OFFSETS
	.align		4
        /*0018*/ 	.byte	0x04, 0x1c
        /*001a*/ 	.short	(.L_110 - .L_109)


	//   ....[0]....
.L_109:
        /*001c*/ 	.word	0x00000010


	//----- nvinfo : EIATTR_SW_WAR
	.align		4
.L_110:
        /*0020*/ 	.byte	0x04, 0x36
        /*0022*/ 	.short	(.L_112 - .L_111)
.L_111:
        /*0024*/ 	.word	0x00000008
.L_112:


//--------------------- .nv.info._ZN6thrust24THRUST_300001_SM_1000_NS8cuda_cub4core6detail13_kernel_agentINS1_8__reduce11ReduceAgentIPN4cuda3std3__45tupleIJflEEESC_SB_lNS1_9__extrema9arg_min_fIflNS9_4lessIfEEEEEEJSC_SC_iSH_EEEvDpT0_ --------------------------
	.section	.nv.info._ZN6thrust24THRUST_300001_SM_1000_NS8cuda_cub4core6detail13_kernel_agentINS1_8__reduce11ReduceAgentIPN4cuda3std3__45tupleIJflEEESC_SB_lNS1_9__extrema9arg_min_fIflNS9_4lessIfEEEEEEJSC_SC_iSH_EEEvDpT0_,"",@"SHT_CUDA_INFO"
	.sectionflags	@""
	.align	4


	//----- nvinfo : EIATTR_CUDA_API_VERSION
	.align		4
        /*0000*/ 	.byte	0x04, 0x37
        /*0002*/ 	.short	(.L_114 - .L_113)
.L_113:
        /*0004*/ 	.word	0x00000082


	//----- nvinfo : EIATTR_KPARAM_INFO
	.align		4
.L_114:
        /*0008*/ 	.byte	0x04, 0x17
        /*000a*/ 	.short	(.L_116 - .L_115)
.L_115:
        /*000c*/ 	.word	0x00000000
        /*0010*/ 	.short	0x0003
        /*0012*/ 	.short	0x0014
        /*0014*/ 	.byte	0x00, 0xf0, 0x05, 0x00


	//----- nvinfo : EIATTR_KPARAM_INFO
	.align		4
.L_116:
        /*0018*/ 	.byte	0x04, 0x17
        /*001a*/ 	.short	(.L_118 - .L_117)
.L_117:
        /*001c*/ 	.word	0x00000000
        /*0020*/ 	.short	0x0002
        /*0022*/ 	.short	0x0010
        /*0024*/ 	.byte	0x00, 0xf0, 0x11, 0x00


	//----- nvinfo : EIATTR_KPARAM_INFO
	.align		4
.L_118:
        /*0028*/ 	.byte	0x04, 0x17
        /*002a*/ 	.short	(.L_120 - .L_119)
.L_119:
        /*002c*/ 	.word	0x00000000
        /*0030*/ 	.short	0x0001
        /*0032*/ 	.short	0x0008
        /*0034*/ 	.byte	0x00, 0xf5, 0x21, 0x00


	//----- nvinfo : EIATTR_KPARAM_INFO
	.align		4
.L_120:
        /*0038*/ 	.byte	0x04, 0x17
        /*003a*/ 	.short	(.L_122 - .L_121)
.L_121:
        /*003c*/ 	.word	0x00000000
        /*0040*/ 	.short	0x0000
        /*0042*/ 	.short	0x0000
        /*0044*/ 	.byte	0x00, 0xf5, 0x21, 0x00


	//----- nvinfo : EIATTR_SPARSE_MMA_MASK
	.align		4
.L_122:
        /*0048*/ 	.byte	0x03, 0x50
        /*004a*/ 	.short	0x0000


	//----- nvinfo : EIATTR_MAXREG_COUNT
	.align		4
        /*004c*/ 	.byte	0x03, 0x1b
        /*004e*/ 	.short	0x00ff


	//----- nvinfo : EIATTR_NUM_BARRIERS
	.align		4
        /*0050*/ 	.byte	0x02, 0x4c
        /*0052*/ 	.byte	0x01
	.zero		1


	//----- nvinfo : EIATTR_MERCURY_ISA_VERSION
	.align		4
        /*0054*/ 	.byte	0x03, 0x5f
        /*0056*/ 	.short	0x0101


	//----- nvinfo : EIATTR_COOP_GROUP_MASK_REGIDS
	.align		4
        /*0058*/ 	.byte	0x04, 0x29
        /*005a*/ 	.short	(.L_124 - .L_123)


	//   ....[0]....
.L_123:
        /*005c*/ 	.word	0xffffffff


	//   ....[1]....
        /*0060*/ 	.word	0xffffffff


	//   ....[2]....
        /*0064*/ 	.word	0xffffffff


	//   ....[3]....
        /*0068*/ 	.word	0xffffffff


	//   ....[4]....
        /*006c*/ 	.word	0xffffffff


	//   ....[5]....
        /*0070*/ 	.word	0xffffffff


	//   ....[6]....
        /*0074*/ 	.word	0xffffffff


	//   ....[7]....
        /*0078*/ 	.word	0xffffffff


	//   ....[8]....
        /*007c*/ 	.word	0xffffffff


	//   ....[9]....
        /*0080*/ 	.word	0xffffffff


	//   ....[10]....
        /*0084*/ 	.word	0xffffffff


	//   ....[11]....
        /*0088*/ 	.word	0xffffffff


	//   ....[12]....
        /*008c*/ 	.word	0xffffffff


	//   ....[13]....
        /*0090*/ 	.word	0xffffffff


	//   ....[14]....
        /*0094*/ 	.word	0xffffffff


	//   ....[15]....
        /*0098*/ 	.word	0xffffffff


	//   ....[16]....
        /*009c*/ 	.word	0xffffffff


	//   ....[17]....
        /*00a0*/ 	.word	0xffffffff


	//   ....[18]....
        /*00a4*/ 	.word	0xffffffff


	//   ....[19]....
        /*00a8*/ 	.word	0xffffffff


	//   ....[20]....
        /*00ac*/ 	.word	0xffffffff


	//   ....[21]....
        /*00b0*/ 	.word	0xffffffff


	//   ....[22]....
        /*00b4*/ 	.word	0xffffffff


	//   ....[23]....
        /*00b8*/ 	.word	0xffffffff


	//   ....[24]....
        /*00bc*/ 	.word	0xffffffff


	//   ....[25]....
        /*00c0*/ 	.word	0xffffffff


	//   ....[26]....
        /*00c4*/ 	.word	0xffffffff


	//   ....[27]....
        /*00c8*/ 	.word	0xffffffff


	//   ....[28]....
        /*00cc*/ 	.word	0xffffffff


	//   ....[29]....
        /*00d0*/ 	.word	0xffffffff


	//   ....[30]....
        /*00d4*/ 	.word	0xffffffff


	//   ....[31]....
        /*00d8*/ 	.word	0xffffffff


	//   ....[32]....
        /*00dc*/ 	.word	0xffffffff


	//   ....[33]....
        /*00e0*/ 	.word	0xffffffff


	//   ....[34]....
        /*00e4*/ 	.word	0xffffffff


	//   ....[35]....
        /*00e8*/ 	.word	0xffffffff


	//   ....[36]....
        /*00ec*/ 	.word	0xffffffff


	//   ....[37]....
        /*00f0*/ 	.word	0xffffffff


	//   ....[38]....
        /*00f4*/ 	.word	0xffffffff


	//   ....[39]....
        /*00f8*/ 	.word	0xffffffff


	//   ....[40]....
        /*00fc*/ 	.word	0xffffffff


	//   ....[41]....
        /*0100*/ 	.word	0xffffffff


	//   ....[42]....
        /*0104*/ 	.word	0xffffffff


	//   ....[43]....
        /*0108*/ 	.word	0xffffffff


	//   ....[44]....
        /*010c*/ 	.word	0xffffffff


	//----- nvinfo : EIATTR_COOP_GROUP_INSTR_OFFSETS
	.align		4
.L_124:
        /*0110*/ 	.byte	0x04, 0x28
        /*0112*/ 	.short	(.L_126 - .L_125)


	//   ....[0]....
.L_125:
        /*0114*/ 	.word	0x00000a00


	//   ....[1]....
        /*0118*/ 	.word	0x00000a30


	//   ....[2]....
        /*011c*/ 	.word	0x00000a40


	//   ....[3]....
        /*0120*/ 	.word	0x00000b40


	//   ....[4]....
        /*0124*/ 	.word	0x00000b70


	//   ....[5]....
        /*0128*/ 	.word	0x00000ba0


	//   ....[6]....
        /*012c*/ 	.word	0x00000ca0


	//   ....[7]....
        /*0130*/ 	.word	0x00000cd0


	//   ....[8]....
        /*0134*/ 	.word	0x00000d00


	//   ....[9]....
        /*0138*/ 	.word	0x00000e00


	//   ....[10]....
        /*013c*/ 	.word	0x00000e30


	//   ....[11]....
        /*0140*/ 	.word	0x00000e60


	//   ....[12]....
        /*0144*/ 	.word	0x00000f60


	//   ....[13]....
        /*0148*/ 	.word	0x00000fa0


	//   ....[14]....
        /*014c*/ 	.word	0x00000fd0


	//   ....[15]....
        /*0150*/ 	.word	0x00001b70


	//   ....[16]....
        /*0154*/ 	.word	0x00001b80


	//   ....[17]....
        /*0158*/ 	.word	0x00001b90


	//   ....[18]....
        /*015c*/ 	.word	0x00001c90


	//   ....[19]....
        /*0160*/ 	.word	0x00001cd0


	//   ....[20]....
        /*0164*/ 	.word	0x00001cf0


	//   ....[21]....
        /*0168*/ 	.word	0x00001e00


	//   ....[22]....
        /*016c*/ 	.word	0x00001e40


	//   ....[23]....
        /*0170*/ 	.word	0x00001e60


	//   ....[24]....
        /*0174*/ 	.word	0x00001f70


	//   ....[25]....
        /*0178*/ 	.word	0x00001fb0


	//   ....[26]....
        /*017c*/ 	.word	0x00001fe0


	//   ....[27]....
        /*0180*/ 	.word	0x000020e0


	//   ....[28]....
        /*0184*/ 	.word	0x00002120


	//   ....[29]....
        /*0188*/ 	.word	0x00002150


	//   ....[30]....
        /*018c*/ 	.word	0x00005430


	//   ....[31]....
        /*0190*/ 	.word	0x00005460


	//   ....[32]....
        /*0194*/ 	.word	0x00005470


	//   ....[33]....
        /*0198*/ 	.word	0x00005570


	//   ....[34]....
        /*019c*/ 	.word	0x000055a0


	//   ....[35]....
        /*01a0*/ 	.word	0x000055d0


	//   ....[36]....
        /*01a4*/ 	.word	0x000056d0


	//   ....[37]....
        /*01a8*/ 	.word	0x00005700


	//   ....[38]....
        /*01ac*/ 	.word	0x00005730


	//   ....[39]....
        /*01b0*/ 	.word	0x00005830


	//   ....[40]....
        /*01b4*/ 	.word	0x00005860


	//   ....[41]....
        /*01b8*/ 	.word	0x00005890


	//   ....[42]....
        /*01bc*/ 	.word	0x00005990


	//   ....[43]....
        /*01c0*/ 	.word	0x000059d0


	//   ....[44]....
        /*01c4*/ 	.word	0x00005a00


	//----- nvinfo : EIATTR_VRC_CTA_INIT_COUNT
	.align		4
.L_126:
        /*01c8*/ 	.byte	0x02, 0x4a
	.zero		1
	.zero		1


	//----- nvinfo : EIATTR_EXIT_INSTR_OFFSETS
	.align		4
        /*01cc*/ 	.byte	0x04, 0x1c
        /*01ce*/ 	.short	(.L_128 - .L_127)


	//   ....[0]....
.L_127:
        /*01d0*/ 	.word	0x00000030


	//   ....[1]....
        /*01d4*/ 	.word	0x000064e0


	//   ....[2]....
        /*01d8*/ 	.word	0x00006540


	//----- nvinfo : EIATTR_MAX_THREADS
	.align		4
.L_128:
        /*01dc*/ 	.byte	0x04, 0x05
        /*01de*/ 	.short	(.L_130 - .L_129)
.L_129:
        /*01e0*/ 	.word	0x00000100
        /*01e4*/ 	.word	0x00000001
        /*01e8*/ 	.word	0x00000001


	//----- nvinfo : EIATTR_CRS_STACK_SIZE
	.align		4
.L_130:
        /*01ec*/ 	.byte	0x04, 0x1e
        /*01ee*/ 	.short	(.L_132 - .L_131)
.L_131:
        /*01f0*/ 	.word	0x00000000


	//----- nvinfo : EIATTR_CBANK_PARAM_SIZE
	.align		4
.L_132:
        /*01f4*/ 	.byte	0x03, 0x19
        /*01f6*/ 	.short	0x0015


	//----- nvinfo : EIATTR_PARAM_CBANK
	.align		4
        /*01f8*/ 	.byte	0x04, 0x0a
        /*01fa*/ 	.short	(.L_134 - .L_133)
	.align		4
.L_133:
        /*01fc*/ 	.word	index@(.nv.constant0._ZN6thrust24THRUST_300001_SM_1000_NS8cuda_cub4core6detail13_kernel_agentINS1_8__reduce11ReduceAgentIPN4cuda3std3__45tupleIJflEEESC_SB_lNS1_9__extrema9arg_min_fIflNS9_4lessIfEEEEEEJSC_SC_iSH_EEEvDpT0_)
        /*0200*/ 	.short	0x0380
        /*0202*/ 	.short	0x0015


	//----- nvinfo : EIATTR_SW_WAR
	.align		4
.L_134:
        /*0204*/ 	.byte	0x04, 0x36
        /*0206*/ 	.short	(.L_136 - .L_135)
.L_135:
        /*0208*/ 	.word	0x00000008
.L_136:


//--------------------- .nv.info._ZN6thrust24THRUST_300001_SM_1000_NS8cuda_cub4core6detail13_kernel_agentINS1_8__reduce10DrainAgentIlEEJN3cub18CUB_300001_SM_10009GridQueueIyEElEEEvDpT0_ --------------------------
	.section	.nv.info._ZN6thrust24THRUST_300001_SM_1000_NS8cuda_cub4core6detail13_kernel_agentINS1_8__reduce10DrainAgentIlEEJN3cub18CUB_300001_SM_10009GridQueueIyEElEEEvDpT0_,"",@"SHT_CUDA_INFO"
	.sectionflags	@""
	.align	4


	//----- nvinfo : EIATTR_CUDA_API_VERSION
	.align		4
        /*0000*/ 	.byte	0x04, 0x37
        /*0002*/ 	.short	(.L_138 - .L_137)
.L_137:
        /*0004*/ 	.word	0x00000082


	//----- nvinfo : EIATTR_KPARAM_INFO
	.align		4
.L_138:
        /*0008*/ 	.byte	0x04, 0x17
        /*000a*/ 	.short	(.L_140 - .L_139)
.L_139:
        /*000c*/ 	.word	0x00000000
        /*0010*/ 	.short	0x0001
        /*0012*/ 	.short	0x0008
        /*0014*/ 	.byte	0x00, 0xf0, 0x21, 0x00


	//----- nvinfo : EIATTR_KPARAM_INFO
	.align		4
.L_140:
        /*0018*/ 	.byte	0x04, 0x17
        /*001a*/ 	.short	(.L_142 - .L_141)
.L_141:
        /*001c*/ 	.word	0x00000000
        /*0020*/ 	.short	0x0000
        /*0022*/ 	.short	0x0000
        /*0024*/ 	.byte	0x00, 0xf0, 0x21, 0x00


	//----- nvinfo : EIATTR_SPARSE_MMA_MASK
	.align		4
.L_142:
        /*0028*/ 	.byte	0x03, 0x50
        /*002a*/ 	.short	0x0000


	//----- nvinfo : EIATTR_MAXREG_COUNT
	.align		4
        /*002c*/ 	.byte	0x03, 0x1b
        /*002e*/ 	.short	0x00ff


	//----- nvinfo : EIATTR_MERCURY_ISA_VERSION
	.align		4
        /*0030*/ 	.byte	0x03, 0x5f
        /*0032*/ 	.short	0x0101


	//----- nvinfo : EIATTR_VRC_CTA_INIT_COUNT
	.align		4
        /*0034*/ 	.byte	0x02, 0x4a
	.zero		1
	.zero		1


	//----- nvinfo : EIATTR_EXIT_INSTR_OFFSETS
	.align		4
        /*0038*/ 	.byte	0x04, 0x1c
        /*003a*/ 	.short	(.L_144 - .L_143)


	//   ....[0]....
.L_143:
        /*003c*/ 	.word	0x00000060


	//----- nvinfo : EIATTR_MAX_THREADS
	.align		4
.L_144:
        /*0040*/ 	.byte	0x04, 0x05
        /*0042*/ 	.short	(.L_146 - .L_145)
.L_145:
        /*0044*/ 	.word	0x00000001
        /*0048*/ 	.word	0x00000001
        /*004c*/ 	.word	0x00000001


	//----- nvinfo : EIATTR_CBANK_PARAM_SIZE
	.align		4
.L_146:
        /*0050*/ 	.byte	0x03, 0x19
        /*0052*/ 	.short	0x0010


	//----- nvinfo : EIATTR_PARAM_CBANK
	.align		4
        /*0054*/ 	.byte	0x04, 0x0a
        /*0056*/ 	.short	(.L_148 - .L_147)
	.align		4
.L_147:
        /*0058*/ 	.word	index@(.nv.constant0._ZN6thrust24THRUST_300001_SM_1000_NS8cuda_cub4core6detail13_kernel_agentINS1_8__reduce10DrainAgentIlEEJN3cub18CUB_300001_SM_10009GridQueueIyEElEEEvDpT0_)
        /*005c*/ 	.short	0x0380
        /*005e*/ 	.short	0x0010


	//----- nvinfo : EIATTR_SW_WAR
	.align		4
.L_148:
        /*0060*/ 	.byte	0x04, 0x36
        /*0062*/ 	.short	(.L_150 - .L_149)
.L_149:
        /*0064*/ 	.word	0x00000008
.L_150:


//--------------------- .nv.info._ZN6thrust24THRUST_300001_SM_1000_NS8cuda_cub4core6detail13_kernel_agentINS1_8__reduce11ReduceAgentINS0_12zip_iteratorIN4cuda3std3__45tupleIJPfNS0_17counting_iteratorIlNS0_11use_defaultESE_SE_EEEEEEEPNSB_IJflEEESI_lNS1_9__extrema9arg_min_fIflNSA_4lessIfEEEEEEJSH_SJ_lN3cub18CUB_300001_SM_100013GridEvenShareIlEENSR_9GridQueueIyEESO_EEEvDpT0_ --------------------------
	.section	.nv.info._ZN6thrust24THRUST_300001_SM_1000_NS8cuda_cub4core6detail13_kernel_agentINS1_8__reduce11ReduceAgentINS0_12zip_iteratorIN4cuda3std3__45tupleIJPfNS0_17counting_iteratorIlNS0_11use_defaultESE_SE_EEEEEEEPNSB_IJflEEESI_lNS1_9__extrema9arg_min_fIflNSA_4lessIfEEEEEEJSH_SJ_lN3cub18CUB_300001_SM_100013GridEvenShareIlEENSR_9GridQueueIyEESO_EEEvDpT0_,"",@"SHT_CUDA_INFO"
	.sectionflags	@""
	.align	4


	//----- nvinfo : EIATTR_CUDA_API_VERSION
	.align		4
        /*0000*/ 	.byte	0x04, 0x37
        /*0002*/ 	.short	(.L_152 - .L_151)
.L_151:
        /*0004*/ 	.word	0x00000082


	//----- nvinfo : EIATTR_KPARAM_INFO
	.align		4
.L_152:
        /*0008*/ 	.byte	0x04, 0x17
        /*000a*/ 	.short	(.L_154 - .L_153)
.L_153:
        /*000c*/ 	.word	0x00000000
        /*0010*/ 	.short	0x0005
        /*0012*/ 	.short	0x0070
        /*0014*/ 	.byte	0x00, 0xf0, 0x05, 0x00


	//----- nvinfo : EIATTR_KPARAM_INFO
	.align		4
.L_154:
        /*0018*/ 	.byte	0x04, 0x17
        /*001a*/ 	.short	(.L_156 - .L_155)
.L_155:
        /*001c*/ 	.word	0x00000000
        /*0020*/ 	.short	0x0004
        /*0022*/ 	.short	0x0068
        /*0024*/ 	.byte	0x00, 0xf0, 0x21, 0x00


	//----- nvinfo : EIATTR_KPARAM_INFO
	.align		4
.L_156:
        /*0028*/ 	.byte	0x04, 0x17
        /*002a*/ 	.short	(.L_158 - .L_157)
.L_157:
        /*002c*/ 	.word	0x00000000
        /*0030*/ 	.short	0x0003
        /*0032*/ 	.short	0x0020
        /*0034*/ 	.byte	0x00, 0xf0, 0x21, 0x01


	//----- nvinfo : EIATTR_KPARAM_INFO
	.align		4
.L_158:
        /*0038*/ 	.byte	0x04, 0x17
        /*003a*/ 	.short	(.L_160 - .L_159)
.L_159:
        /*003c*/ 	.word	0x00000000
        /*0040*/ 	.short	0x0002
        /*0042*/ 	.short	0x0018
        /*0044*/ 	.byte	0x00, 0xf0, 0x21, 0x00


	//----- nvinfo : EIATTR_KPARAM_INFO
	.align		4
.L_160:
        /*0048*/ 	.byte	0x04, 0x17
        /*004a*/ 	.short	(.L_162 - .L_161)
.L_161:
        /*004c*/ 	.word	0x00000000
        /*0050*/ 	.short	0x0001
        /*0052*/ 	.short	0x0010
        /*0054*/ 	.byte	0x00, 0xf5, 0x21, 0x00


	//----- nvinfo : EIATTR_KPARAM_INFO
	.align		4
.L_162:
        /*0058*/ 	.byte	0x04, 0x17
        /*005a*/ 	.short	(.L_164 - .L_163)
.L_163:
        /*005c*/ 	.word	0x00000000
        /*0060*/ 	.short	0x0000
        /*0062*/ 	.short	0x0000
        /*0064*/ 	.byte	0x00, 0xf0, 0x41, 0x00


	//----- nvinfo : EIATTR_SPARSE_MMA_MASK
	.align		4
.L_164:
        /*0068*/ 	.byte	0x03, 0x50
        /*006a*/ 	.short	0x0000


	//----- nvinfo : EIATTR_MAXREG_COUNT
	.align		4
        /*006c*/ 	.byte	0x03, 0x1b
        /*006e*/ 	.short	0x00ff


	//----- nvinfo : EIATTR_NUM_BARRIERS
	.align		4
        /*0070*/ 	.byte	0x02, 0x4c
        /*0072*/ 	.byte	0x01
	.zero		1


	//----- nvinfo : EIATTR_MERCURY_ISA_VERSION
	.align		4
        /*0074*/ 	.byte	0x03, 0x5f
        /*0076*/ 	.short	0x0101


	//----- nvinfo : EIATTR_COOP_GROUP_MASK_REGIDS
	.align		4
        /*0078*/ 	.byte	0x04, 0x29
        /*007a*/ 	.short	(.L_166 - .L_165)


	//   ....[0]....
.L_165:
        /*007c*/ 	.word	0xffffffff


	//   ....[1]....
        /*0080*/ 	.word	0xffffffff


	//   ....[2]....
        /*0084*/ 	.word	0xffffffff


	//   ....[3]....
        /*0088*/ 	.word	0xffffffff


	//   ....[4]....
        /*008c*/ 	.word	0xffffffff


	//   ....[5]....
        /*0090*/ 	.word	0xffffffff


	//   ....[6]....
        /*0094*/ 	.word	0xffffffff


	//   ....[7]....
        /*0098*/ 	.word	0xffffffff


	//   ....[8]....
        /*009c*/ 	.word	0xffffffff


	//   ....[9]....
        /*00a0*/ 	.word	0xffffffff


	//   ....[10]....
        /*00a4*/ 	.word	0xffffffff


	//   ....[11]....
        /*00a8*/ 	.word	0xffffffff


	//   ....[12]....
        /*00ac*/ 	.word	0xffffffff


	//   ....[13]....
        /*00b0*/ 	.word	0xffffffff


	//   ....[14]....
        /*00b4*/ 	.word	0xffffffff


	//   ....[15]....
        /*00b8*/ 	.word	0xffffffff


	//   ....[16]....
        /*00bc*/ 	.word	0xffffffff


	//   ....[17]....
        /*00c0*/ 	.word	0xffffffff


	//   ....[18]....
        /*00c4*/ 	.word	0xffffffff


	//   ....[19]....
        /*00c8*/ 	.word	0xffffffff


	//   ....[20]....
        /*00cc*/ 	.word	0xffffffff


	//   ....[21]....
        /*00d0*/ 	.word	0xffffffff


	//   ....[22]....
        /*00d4*/ 	.word	0xffffffff


	//   ....[23]....
        /*00d8*/ 	.word	0xffffffff


	//   ....[24]....
        /*00dc*/ 	.word	0xffffffff


	//   ....[25]....
        /*00e0*/ 	.word	0xffffffff


	//   ....[26]....
        /*00e4*/ 	.word	0xffffffff


	//   ....[27]....
        /*00e8*/ 	.word	0xffffffff


	//   ....[28]....
        /*00ec*/ 	.word	0xffffffff


	//   ....[29]....
        /*00f0*/ 	.word	0xffffffff


	//   ....[30]....
        /*00f4*/ 	.word	0xffffffff


	//   ....[31]....
        /*00f8*/ 	.word	0xffffffff


	//   ....[32]....
        /*00fc*/ 	.word	0xffffffff


	//   ....[33]....
        /*0100*/ 	.word	0xffffffff


	//   ....[34]....
        /*0104*/ 	.word	0xffffffff


	//   ....[35]....
        /*0108*/ 	.word	0xffffffff


	//   ....[36]....
        /*010c*/ 	.word	0xffffffff


	//   ....[37]....
        /*0110*/ 	.word	0xffffffff


	//   ....[38]....
        /*0114*/ 	.word	0xffffffff


	//   ....[39]....
        /*0118*/ 	.word	0xffffffff


	//   ....[40]....
        /*011c*/ 	.word	0xffffffff


	//   ....[41]....
        /*0120*/ 	.word	0xffffffff


	//   ....[42]....
        /*0124*/ 	.word	0xffffffff


	//   ....[43]....
        /*0128*/ 	.word	0xffffffff


	//   ....[44]....
        /*012c*/ 	.word	0xffffffff


	//----- nvinfo : EIATTR_COOP_GROUP_INSTR_OFFSETS
	.align		4
.L_166:
        /*0130*/ 	.byte	0x04, 0x28
        /*0132*/ 	.short	(.L_168 - .L_167)


	//   ....[0]....
.L_167:
        /*0134*/ 	.word	0x00000bf0


	//   ....[1]....
        /*0138*/ 	.word	0x00000c20


	//   ....[2]....
        /*013c*/ 	.word	0x00000c30


	//   ....[3]....
        /*0140*/ 	.word	0x00000d30


	//   ....[4]....
        /*0144*/ 	.word	0x00000d60


	//   ....[5]....
        /*0148*/ 	.word	0x00000d90


	//   ....[6]....
        /*014c*/ 	.word	0x00000e90


	//   ....[7]....
        /*0150*/ 	.word	0x00000ec0


	//   ....[8]....
        /*0154*/ 	.word	0x00000ef0


	//   ....[9]....
        /*0158*/ 	.word	0x00000ff0


	//   ....[10]....
        /*015c*/ 	.word	0x00001020


	//   ....[11]....
        /*0160*/ 	.word	0x00001050


	//   ....[12]....
        /*0164*/ 	.word	0x00001150


	//   ....[13]....
        /*0168*/ 	.word	0x00001190


	//   ....[14]....
        /*016c*/ 	.word	0x000011c0


	//   ....[15]....
        /*0170*/ 	.word	0x00001d60


	//   ....[16]....
        /*0174*/ 	.word	0x00001d70


	//   ....[17]....
        /*0178*/ 	.word	0x00001d80


	//   ....[18]....
        /*017c*/ 	.word	0x00001e80


	//   ....[19]....
        /*0180*/ 	.word	0x00001ec0


	//   ....[20]....
        /*0184*/ 	.word	0x00001ee0


	//   ....[21]....
        /*0188*/ 	.word	0x00001ff0


	//   ....[22]....
        /*018c*/ 	.word	0x00002030


	//   ....[23]....
        /*0190*/ 	.word	0x00002050


	//   ....[24]....
        /*0194*/ 	.word	0x00002160


	//   ....[25]....
        /*0198*/ 	.word	0x000021a0


	//   ....[26]....
        /*019c*/ 	.word	0x000021c0


	//   ....[27]....
        /*01a0*/ 	.word	0x000022d0


	//   ....[28]....
        /*01a4*/ 	.word	0x00002310


	//   ....[29]....
        /*01a8*/ 	.word	0x00002340


	//   ....[30]....
        /*01ac*/ 	.word	0x00004a10


	//   ....[31]....
        /*01b0*/ 	.word	0x00004a40


	//   ....[32]....
        /*01b4*/ 	.word	0x00004a50


	//   ....[33]....
        /*01b8*/ 	.word	0x00004b50


	//   ....[34]....
        /*01bc*/ 	.word	0x00004b80


	//   ....[35]....
        /*01c0*/ 	.word	0x00004bb0


	//   ....[36]....
        /*01c4*/ 	.word	0x00004cb0


	//   ....[37]....
        /*01c8*/ 	.word	0x00004ce0


	//   ....[38]....
        /*01cc*/ 	.word	0x00004d10


	//   ....[39]....
        /*01d0*/ 	.word	0x00004e10


	//   ....[40]....
        /*01d4*/ 	.word	0x00004e40


	//   ....[41]....
        /*01d8*/ 	.word	0x00004e70


	//   ....[42]....
        /*01dc*/ 	.word	0x00004f70


	//   ....[43]....
        /*01e0*/ 	.word	0x00004fb0


	//   ....[44]....
        /*01e4*/ 	.word	0x00004fe0


	//----- nvinfo : EIATTR_VRC_CTA_INIT_COUNT
	.align		4
.L_168:
        /*01e8*/ 	.byte	0x02, 0x4a
	.zero		1
	.zero		1


	//----- nvinfo : EIATTR_EXIT_INSTR_OFFSETS
	.align		4
        /*01ec*/ 	.byte	0x04, 0x1c
        /*01ee*/ 	.short	(.L_170 - .L_169)


	//   ....[0]....
.L_169:
        /*01f0*/ 	.word	0x00005aa0


	//   ....[1]....
        /*01f4*/ 	.word	0x00005b20


	//----- nvinfo : EIATTR_MAX_THREADS
	.align		4
.L_170:
        /*01f8*/ 	.byte	0x04, 0x05
        /*01fa*/ 	.short	(.L_172 - .L_171)
.L_171:
        /*01fc*/ 	.word	0x00000100
        /*0200*/ 	.word	0x00000001
        /*0204*/ 	.word	0x00000001


	//----- nvinfo : EIATTR_CRS_STACK_SIZE
	.align		4
.L_172:
        /*0208*/ 	.byte	0x04, 0x1e
        /*020a*/ 	.short	(.L_174 - .L_173)
.L_173:
        /*020c*/ 	.word	0x00000000


	//----- nvinfo : EIATTR_CBANK_PARAM_SIZE
	.align		4
.L_174:
        /*0210*/ 	.byte	0x03, 0x19
        /*0212*/ 	.short	0x0071


	//----- nvinfo : EIATTR_PARAM_CBANK
	.align		4
        /*0214*/ 	.byte	0x04, 0x0a
        /*0216*/ 	.short	(.L_176 - .L_175)
	.align		4
.L_175:
        /*0218*/ 	.word	index@(.nv.constant0._ZN6thrust24THRUST_300001_SM_1000_NS8cuda_cub4core6detail13_kernel_agentINS1_8__reduce11ReduceAgentINS0_12zip_iteratorIN4cuda3std3__45tupleIJPfNS0_17counting_iteratorIlNS0_11use_defaultESE_SE_EEEEEEEPNSB_IJflEEESI_lNS1_9__extrema9arg_min_fIflNSA_4lessIfEEEEEEJSH_SJ_lN3cub18CUB_300001_SM_100013GridEvenShareIlEENSR_9GridQueueIyEESO_EEEvDpT0_)
        /*021c*/ 	.short	0x0380
        /*021e*/ 	.short	0x0071


	//----- nvinfo : EIATTR_SW_WAR
	.align		4
.L_176:
        /*0220*/ 	.byte	0x04, 0x36
        /*0222*/ 	.short	(.L_178 - .L_177)
.L_177:
        /*0224*/ 	.word	0x00000008
.L_178:


//--------------------- .nv.info._ZN6thrust24THRUST_300001_SM_1000_NS8cuda_cub4core6detail13_kernel_agentINS1_8__reduce11ReduceAgentINS0_12zip_iteratorIN4cuda3std3__45tupleIJPfNS0_17counting_iteratorIlNS0_11use_defaultESE_SE_EEEEEEEPNSB_IJflEEESI_lNS1_9__extrema9arg_min_fIflNSA_4lessIfEEEEEEJSH_SJ_lSO_EEEvDpT0_ --------------------------
	.section	.nv.info._ZN6thrust24THRUST_300001_SM_1000_NS8cuda_cub4core6detail13_kernel_agentINS1_8__reduce11ReduceAgentINS0_12zip_iteratorIN4cuda3std3__45tupleIJPfNS0_17counting_iteratorIlNS0_11use_defaultESE_SE_EEEEEEEPNSB_IJflEEESI_lNS1_9__extrema9arg_min_fIflNSA_4lessIfEEEEEEJSH_SJ_lSO_EEEvDpT0_,"",@"SHT_CUDA_INFO"
	.sectionflags	@""
	.align	4


	//----- nvinfo : EIATTR_CUDA_API_VERSION
	.align		4
        /*0000*/ 	.byte	0x04, 0x37
        /*0002*/ 	.short	(.L_180 - .L_179)
.L_179:
        /*0004*/ 	.word	0x00000082


	//----- nvinfo : EIATTR_KPARAM_INFO
	.align		4
.L_180:
        /*0008*/ 	.byte	0x04, 0x17
        /*000a*/ 	.short	(.L_182 - .L_181)
.L_181:
        /*000c*/ 	.word	0x00000000
        /*0010*/ 	.short	0x0003
        /*0012*/ 	.short	0x0020
        /*0014*/ 	.byte	0x00, 0xf0, 0x05, 0x00


	//----- nvinfo : EIATTR_KPARAM_INFO
	.align		4
.L_182:
        /*0018*/ 	.byte	0x04, 0x17
        /*001a*/ 	.short	(.L_184 - .L_183)
.L_183:
        /*001c*/ 	.word	0x00000000
        /*0020*/ 	.short	0x0002
        /*0022*/ 	.short	0x0018
        /*0024*/ 	.byte	0x00, 0xf0, 0x21, 0x00


	//----- nvinfo : EIATTR_KPARAM_INFO
	.align		4
.L_184:
        /*0028*/ 	.byte	0x04, 0x17
        /*002a*/ 	.short	(.L_186 - .L_185)
.L_185:
        /*002c*/ 	.word	0x00000000
        /*0030*/ 	.short	0x0001
        /*0032*/ 	.short	0x0010
        /*0034*/ 	.byte	0x00, 0xf5, 0x21, 0x00


	//----- nvinfo : EIATTR_KPARAM_INFO
	.align		4
.L_186:
        /*0038*/ 	.byte	0x04, 0x17
        /*003a*/ 	.short	(.L_188 - .L_187)
.L_187:
        /*003c*/ 	.word	0x00000000
        /*0040*/ 	.short	0x0000
        /*0042*/ 	.short	0x0000
        /*0044*/ 	.byte	0x00, 0xf0, 0x41, 0x00


	//----- nvinfo : EIATTR_SPARSE_MMA_MASK
	.align		4
.L_188:
        /*0048*/ 	.byte	0x03, 0x50
        /*004a*/ 	.short	0x0000


	//----- nvinfo : EIATTR_MAXREG_COUNT
	.align		4
        /*004c*/ 	.byte	0x03, 0x1b
        /*004e*/ 	.short	0x00ff


	//----- nvinfo : EIATTR_NUM_BARRIERS
	.align		4
        /*0050*/ 	.byte	0x02, 0x4c
        /*0052*/ 	.byte	0x01
	.zero		1


	//----- nvinfo : EIATTR_MERCURY_ISA_VERSION
	.align		4
        /*0054*/ 	.byte	0x03, 0x5f
        /*0056*/ 	.short	0x0101


	//----- nvinfo : EIATTR_COOP_GROUP_MASK_REGIDS
	.align		4
        /*0058*/ 	.byte	0x04, 0x29
        /*005a*/ 	.short	(.L_190 - .L_189)


	//   ....[0]....
.L_189:
        /*005c*/ 	.word	0xffffffff


	//   ....[1]....
        /*0060*/ 	.word	0xffffffff


	//   ....[2]....
        /*0064*/ 	.word	0xffffffff


	//   ....[3]....
        /*0068*/ 	.word	0xffffffff


	//   ....[4]....
        /*006c*/ 	.word	0xffffffff


	//   ....[5]....
        /*0070*/ 	.word	0xffffffff


	//   ....[6]....
        /*0074*/ 	.word	0xffffffff


	//   ....[7]....
        /*0078*/ 	.word	0xffffffff


	//   ....[8]....
        /*007c*/ 	.word	0xffffffff


	//   ....[9]....
        /*0080*/ 	.word	0xffffffff


	//   ....[10]....
        /*0084*/ 	.word	0xffffffff


	//   ....[11]....
        /*0088*/ 	.word	0xffffffff


	//   ....[12]....
        /*008c*/ 	.word	0xffffffff


	//   ....[13]....
        /*0090*/ 	.word	0xffffffff


	//   ....[14]....
        /*0094*/ 	.word	0xffffffff


	//   ....[15]....
        /*0098*/ 	.word	0xffffffff


	//   ....[16]....
        /*009c*/ 	.word	0xffffffff


	//   ....[17]....
        /*00a0*/ 	.word	0xffffffff


	//   ....[18]....
        /*00a4*/ 	.word	0xffffffff


	//   ....[19]....
        /*00a8*/ 	.word	0xffffffff


	//   ....[20]....
        /*00ac*/ 	.word	0xffffffff


	//   ....[21]....
        /*00b0*/ 	.word	0xffffffff


	//   ....[22]....
        /*00b4*/ 	.word	0xffffffff


	//   ....[23]....
        /*00b8*/ 	.word	0xffffffff


	//   ....[24]....
        /*00bc*/ 	.word	0xffffffff


	//   ....[25]....
        /*00c0*/ 	.word	0xffffffff


	//   ....[26]....
        /*00c4*/ 	.word	0xffffffff


	//   ....[27]....
        /*00c8*/ 	.word	0xffffffff


	//   ....[28]....
        /*00cc*/ 	.word	0xffffffff


	//   ....[29]....
        /*00d0*/ 	.word	0xffffffff


	//   ....[30]....
        /*00d4*/ 	.word	0xffffffff


	//   ....[31]....
        /*00d8*/ 	.word	0xffffffff


	//   ....[32]....
        /*00dc*/ 	.word	0xffffffff


	//   ....[33]....
        /*00e0*/ 	.word	0xffffffff


	//   ....[34]....
        /*00e4*/ 	.word	0xffffffff


	//   ....[35]....
        /*00e8*/ 	.word	0xffffffff


	//   ....[36]....
        /*00ec*/ 	.word	0xffffffff


	//   ....[37]....
        /*00f0*/ 	.word	0xffffffff


	//   ....[38]....
        /*00f4*/ 	.word	0xffffffff


	//   ....[39]....
        /*00f8*/ 	.word	0xffffffff


	//   ....[40]....
        /*00fc*/ 	.word	0xffffffff


	//   ....[41]....
        /*0100*/ 	.word	0xffffffff


	//   ....[42]....
        /*0104*/ 	.word	0xffffffff


	//   ....[43]....
        /*0108*/ 	.word	0xffffffff


	//   ....[44]....
        /*010c*/ 	.word	0xffffffff


	//----- nvinfo : EIATTR_COOP_GROUP_INSTR_OFFSETS
	.align		4
.L_190:
        /*0110*/ 	.byte	0x04, 0x28
        /*0112*/ 	.short	(.L_192 - .L_191)


	//   ....[0]....
.L_191:
        /*0114*/ 	.word	0x00000b30


	//   ....[1]....
        /*0118*/ 	.word	0x00000b60


	//   ....[2]....
        /*011c*/ 	.word	0x00000b70


	//   ....[3]....
        /*0120*/ 	.word	0x00000c70


	//   ....[4]....
        /*0124*/ 	.word	0x00000ca0


	//   ....[5]....
        /*0128*/ 	.word	0x00000cd0


	//   ....[6]....
        /*012c*/ 	.word	0x00000dd0


	//   ....[7]....
        /*0130*/ 	.word	0x00000e00


	//   ....[8]....
        /*0134*/ 	.word	0x00000e30


	//   ....[9]....
        /*0138*/ 	.word	0x00000f30


	//   ....[10]....
        /*013c*/ 	.word	0x00000f60


	//   ....[11]....
        /*0140*/ 	.word	0x00000f90


	//   ....[12]....
        /*0144*/ 	.word	0x00001090


	//   ....[13]....
        /*0148*/ 	.word	0x000010d0


	//   ....[14]....
        /*014c*/ 	.word	0x00001100


	//   ....[15]....
        /*0150*/ 	.word	0x00001ca0


	//   ....[16]....
        /*0154*/ 	.word	0x00001cb0


	//   ....[17]....
        /*0158*/ 	.word	0x00001cc0


	//   ....[18]....
        /*015c*/ 	.word	0x00001dc0


	//   ....[19]....
        /*0160*/ 	.word	0x00001e00


	//   ....[20]....
        /*0164*/ 	.word	0x00001e20


	//   ....[21]....
        /*0168*/ 	.word	0x00001f30


	//   ....[22]....
        /*016c*/ 	.word	0x00001f70


	//   ....[23]....
        /*0170*/ 	.word	0x00001f90


	//   ....[24]....
        /*0174*/ 	.word	0x000020a0


	//   ....[25]....
        /*0178*/ 	.word	0x000020e0


	//   ....[26]....
        /*017c*/ 	.word	0x00002110


	//   ....[27]....
        /*0180*/ 	.word	0x00002210


	//   ....[28]....
        /*0184*/ 	.word	0x00002250


	//   ....[29]....
        /*0188*/ 	.word	0x00002280


	//   ....[30]....
        /*018c*/ 	.word	0x00004540


	//   ....[31]....
        /*0190*/ 	.word	0x00004570


	//   ....[32]....
        /*0194*/ 	.word	0x00004580


	//   ....[33]....
        /*0198*/ 	.word	0x00004680


	//   ....[34]....
        /*019c*/ 	.word	0x000046b0


	//   ....[35]....
        /*01a0*/ 	.word	0x000046e0


	//   ....[36]....
        /*01a4*/ 	.word	0x000047e0


	//   ....[37]....
        /*01a8*/ 	.word	0x00004810


	//   ....[38]....
        /*01ac*/ 	.word	0x00004840


	//   ....[39]....
        /*01b0*/ 	.word	0x00004940


	//   ....[40]....
        /*01b4*/ 	.word	0x00004970


	//   ....[41]....
        /*01b8*/ 	.word	0x000049a0


	//   ....[42]....
        /*01bc*/ 	.word	0x00004aa0


	//   ....[43]....
        /*01c0*/ 	.word	0x00004ae0


	//   ....[44]....
        /*01c4*/ 	.word	0x00004b10


	//----- nvinfo : EIATTR_VRC_CTA_INIT_COUNT
	.align		4
.L_192:
        /*01c8*/ 	.byte	0x02, 0x4a
	.zero		1
	.zero		1


	//----- nvinfo : EIATTR_EXIT_INSTR_OFFSETS
	.align		4
        /*01cc*/ 	.byte	0x04, 0x1c
        /*01ce*/ 	.short	(.L_194 - .L_193)


	//   ....[0]....
.L_193:
        /*01d0*/ 	.word	0x00000040


	//   ....[1]....
        /*01d4*/ 	.word	0x000055f0


	//   ....[2]....
        /*01d8*/ 	.word	0x00005650


	//----- nvinfo : EIATTR_MAX_THREADS
	.align		4
.L_194:
        /*01dc*/ 	.byte	0x04, 0x05
        /*01de*/ 	.short	(.L_196 - .L_195)
.L_195:
        /*01e0*/ 	.word	0x00000100
        /*01e4*/ 	.word	0x00000001
        /*01e8*/ 	.word	0x00000001


	//----- nvinfo : EIATTR_CRS_STACK_SIZE
	.align		4
.L_196:
        /*01ec*/ 	.byte	0x04, 0x1e
        /*01ee*/ 	.short	(.L_198 - .L_197)
.L_197:
        /*01f0*/ 	.word	0x00000000


	//----- nvinfo : EIATTR_CBANK_PARAM_SIZE
	.align		4
.L_198:
        /*01f4*/ 	.byte	0x03, 0x19
        /*01f6*/ 	.short	0x0021


	//----- nvinfo : EIATTR_PARAM_CBANK
	.align		4
        /*01f8*/ 	.byte	0x04, 0x0a
        /*01fa*/ 	.short	(.L_200 - .L_199)
	.align		4
.L_199:
        /*01fc*/ 	.word	index@(.nv.constant0._ZN6thrust24THRUST_300001_SM_1000_NS8cuda_cub4core6detail13_kernel_agentINS1_8__reduce11ReduceAgentINS0_12zip_iteratorIN4cuda3std3__45tupleIJPfNS0_17counting_iteratorIlNS0_11use_defaultESE_SE_EEEEEEEPNSB_IJflEEESI_lNS1_9__extrema9arg_min_fIflNSA_4lessIfEEEEEEJSH_SJ_lSO_EEEvDpT0_)
        /*0200*/ 	.short	0x0380
        /*0202*/ 	.short	0x0021


	//----- nvinfo : EIATTR_SW_WAR
	.align		4
.L_200:
        /*0204*/ 	.byte	0x04, 0x36
        /*0206*/ 	.short	(.L_202 - .L_201)
.L_201:
        /*0208*/ 	.word	0x00000008
.L_202:


//--------------------- .nv.info._ZN6thrust24THRUST_300001_SM_1000_NS8cuda_cub4core6detail13_kernel_agentINS1_8__reduce11ReduceAgentIPN4cuda3std3__45tupleIJflEEESC_SB_iNS1_9__extrema9arg_min_fIflNS9_4lessIfEEEEEEJSC_SC_iSH_EEEvDpT0_ --------------------------
	.section	.nv.info._ZN6thrust24THRUST_300001_SM_1000_NS8cuda_cub4core6detail13_kernel_agentINS1_8__reduce11ReduceAgentIPN4cuda3std3__45tupleIJflEEESC_SB_iNS1_9__extrema9arg_min_fIflNS9_4lessIfEEEEEEJSC_SC_iSH_EEEvDpT0_,"",@"SHT_CUDA_INFO"
	.sectionflags	@""
	.align	4


	//----- nvinfo : EIATTR_CUDA_API_VERSION
	.align		4
        /*0000*/ 	.byte	0x04, 0x37
        /*0002*/ 	.short	(.L_204 - .L_203)
.L_203:
        /*0004*/ 	.word	0x00000082


	//----- nvinfo : EIATTR_KPARAM_INFO
	.align		4
.L_204:
        /*0008*/ 	.byte	0x04, 0x17
        /*000a*/ 	.short	(.L_206 - .L_205)
.L_205:
        /*000c*/ 	.word	0x00000000
        /*0010*/ 	.short	0x0003
        /*0012*/ 	.short	0x0014
        /*0014*/ 	.byte	0x00, 0xf0, 0x05, 0x00


	//----- nvinfo : EIATTR_KPARAM_INFO
	.align		4
.L_206:
        /*0018*/ 	.byte	0x04, 0x17
        /*001a*/ 	.short	(.L_208 - .L_207)
.L_207:
        /*001c*/ 	.word	0x00000000
        /*0020*/ 	.short	0x0002
        /*0022*/ 	.short	0x0010
        /*0024*/ 	.byte	0x00, 0xf0, 0x11, 0x00


	//----- nvinfo : EIATTR_KPARAM_INFO
	.align		4
.L_208:
        /*0028*/ 	.byte	0x04, 0x17
        /*002a*/ 	.short	(.L_210 - .L_209)
.L_209:
        /*002c*/ 	.word	0x00000000
        /*0030*/ 	.short	0x0001
        /*0032*/ 	.short	0x0008
        /*0034*/ 	.byte	0x00, 0xf5, 0x21, 0x00


	//----- nvinfo : EIATTR_KPARAM_INFO
	.align		4
.L_210:
        /*0038*/ 	.byte	0x04, 0x17
        /*003a*/ 	.short	(.L_212 - .L_211)
.L_211:
        /*003c*/ 	.word	0x00000000
        /*0040*/ 	.short	0x0000
        /*0042*/ 	.short	0x0000
        /*0044*/ 	.byte	0x00, 0xf5, 0x21, 0x00


	//----- nvinfo : EIATTR_SPARSE_MMA_MASK
	.align		4
.L_212:
        /*0048*/ 	.byte	0x03, 0x50
        /*004a*/ 	.short	0x0000


	//----- nvinfo : EIATTR_MAXREG_COUNT
	.align		4
        /*004c*/ 	.byte	0x03, 0x1b
        /*004e*/ 	.short	0x00ff


	//----- nvinfo : EIATTR_NUM_BARRIERS
	.align		4
        /*0050*/ 	.byte	0x02, 0x4c
        /*0052*/ 	.byte	0x01
	.zero		1


	//----- nvinfo : EIATTR_MERCURY_ISA_VERSION
	.align		4
        /*0054*/ 	.byte	0x03, 0x5f
        /*0056*/ 	.short	0x0101


	//----- nvinfo : EIATTR_COOP_GROUP_MASK_REGIDS
	.align		4
        /*0058*/ 	.byte	0x04, 0x29
        /*005a*/ 	.short	(.L_214 - .L_213)


	//   ....[0]....
.L_213:
        /*005c*/ 	.word	0xffffffff


	//   ....[1]....
        /*0060*/ 	.word	0xffffffff


	//   ....[2]....
        /*0064*/ 	.word	0xffffffff


	//   ....[3]....
        /*0068*/ 	.word	0xffffffff


	//   ....[4]....
        /*006c*/ 	.word	0xffffffff


	//   ....[5]....
        /*0070*/ 	.word	0xffffffff


	//   ....[6]....
        /*0074*/ 	.word	0xffffffff


	//   ....[7]....
        /*0078*/ 	.word	0xffffffff


	//   ....[8]....
        /*007c*/ 	.word	0xffffffff


	//   ....[9]....
        /*0080*/ 	.word	0xffffffff


	//   ....[10]....
        /*0084*/ 	.word	0xffffffff


	//   ....[11]....
        /*0088*/ 	.word	0xffffffff


	//   ....[12]....
        /*008c*/ 	.word	0xffffffff


	//   ....[13]....
        /*0090*/ 	.word	0xffffffff


	//   ....[14]....
        /*0094*/ 	.word	0xffffffff


	//   ....[15]....
        /*0098*/ 	.word	0xffffffff


	//   ....[16]....
        /*009c*/ 	.word	0xffffffff


	//   ....[17]....
        /*00a0*/ 	.word	0xffffffff


	//   ....[18]....
        /*00a4*/ 	.word	0xffffffff


	//   ....[19]....
        /*00a8*/ 	.word	0xffffffff


	//   ....[20]....
        /*00ac*/ 	.word	0xffffffff


	//   ....[21]....
        /*00b0*/ 	.word	0xffffffff


	//   ....[22]....
        /*00b4*/ 	.word	0xffffffff


	//   ....[23]....
        /*00b8*/ 	.word	0xffffffff


	//   ....[24]....
        /*00bc*/ 	.word	0xffffffff


	//   ....[25]....
        /*00c0*/ 	.word	0xffffffff


	//   ....[26]....
        /*00c4*/ 	.word	0xffffffff


	//   ....[27]....
        /*00c8*/ 	.word	0xffffffff


	//   ....[28]....
        /*00cc*/ 	.word	0xffffffff


	//   ....[29]....
        /*00d0*/ 	.word	0xffffffff


	//   ....[30]....
        /*00d4*/ 	.word	0xffffffff


	//   ....[31]....
        /*00d8*/ 	.word	0xffffffff


	//   ....[32]....
        /*00dc*/ 	.word	0xffffffff


	//   ....[33]....
        /*00e0*/ 	.word	0xffffffff


	//   ....[34]....
        /*00e4*/ 	.word	0xffffffff


	//   ....[35]....
        /*00e8*/ 	.word	0xffffffff


	//   ....[36]....
        /*00ec*/ 	.word	0xffffffff


	//   ....[37]....
        /*00f0*/ 	.word	0xffffffff


	//   ....[38]....
        /*00f4*/ 	.word	0xffffffff


	//   ....[39]....
        /*00f8*/ 	.word	0xffffffff


	//   ....[40]....
        /*00fc*/ 	.word	0xffffffff


	//   ....[41]....
        /*0100*/ 	.word	0xffffffff


	//   ....[42]....
        /*0104*/ 	.word	0xffffffff


	//   ....[43]....
        /*0108*/ 	.word	0xffffffff


	//   ....[44]....
        /*010c*/ 	.word	0xffffffff


	//----- nvinfo : EIATTR_COOP_GROUP_INSTR_OFFSETS
	.align		4
.L_214:
        /*0110*/ 	.byte	0x04, 0x28
        /*0112*/ 	.short	(.L_216 - .L_215)


	//   ....[0]....
.L_215:
        /*0114*/ 	.word	0x00000a00


	//   ....[1]....
        /*0118*/ 	.word	0x00000a30


	//   ....[2]....
        /*011c*/ 	.word	0x00000a40


	//   ....[3]....
        /*0120*/ 	.word	0x00000b40


	//   ....[4]....
        /*0124*/ 	.word	0x00000b70


	//   ....[5]....
        /*0128*/ 	.word	0x00000ba0


	//   ....[6]....
        /*012c*/ 	.word	0x00000ca0


	//   ....[7]....
        /*0130*/ 	.word	0x00000cd0


	//   ....[8]....
        /*0134*/ 	.word	0x00000d00


	//   ....[9]....
        /*0138*/ 	.word	0x00000e00


	//   ....[10]....
        /*013c*/ 	.word	0x00000e30


	//   ....[11]....
        /*0140*/ 	.word	0x00000e60


	//   ....[12]....
        /*0144*/ 	.word	0x00000f60


	//   ....[13]....
        /*0148*/ 	.word	0x00000fa0


	//   ....[14]....
        /*014c*/ 	.word	0x00000fd0


	//   ....[15]....
        /*0150*/ 	.word	0x00001b70


	//   ....[16]....
        /*0154*/ 	.word	0x00001b80


	//   ....[17]....
        /*0158*/ 	.word	0x00001b90


	//   ....[18]....
        /*015c*/ 	.word	0x00001c90


	//   ....[19]....
        /*0160*/ 	.word	0x00001cd0


	//   ....[20]....
        /*0164*/ 	.word	0x00001cf0


	//   ....[21]....
        /*0168*/ 	.word	0x00001e00


	//   ....[22]....
        /*016c*/ 	.word	0x00001e40


	//   ....[23]....
        /*0170*/ 	.word	0x00001e60


	//   ....[24]....
        /*0174*/ 	.word	0x00001f70


	//   ....[25]....
        /*0178*/ 	.word	0x00001fb0


	//   ....[26]....
        /*017c*/ 	.word	0x00001fe0


	//   ....[27]....
        /*0180*/ 	.word	0x000020e0


	//   ....[28]....
        /*0184*/ 	.word	0x00002120


	//   ....[29]....
        /*0188*/ 	.word	0x00002150


	//   ....[30]....
        /*018c*/ 	.word	0x00004530


	//   ....[31]....
        /*0190*/ 	.word	0x00004560


	//   ....[32]....
        /*0194*/ 	.word	0x00004570


	//   ....[33]....
        /*0198*/ 	.word	0x00004670


	//   ....[34]....
        /*019c*/ 	.word	0x000046a0


	//   ....[35]....
        /*01a0*/ 	.word	0x000046d0


	//   ....[36]....
        /*01a4*/ 	.word	0x000047d0


	//   ....[37]....
        /*01a8*/ 	.word	0x00004800


	//   ....[38]....
        /*01ac*/ 	.word	0x00004830


	//   ....[39]....
        /*01b0*/ 	.word	0x00004930


	//   ....[40]....
        /*01b4*/ 	.word	0x00004960


	//   ....[41]....
        /*01b8*/ 	.word	0x00004990


	//   ....[42]....
        /*01bc*/ 	.word	0x00004a90


	//   ....[43]....
        /*01c0*/ 	.word	0x00004ad0


	//   ....[44]....
        /*01c4*/ 	.word	0x00004b00


	//----- nvinfo : EIATTR_VRC_CTA_INIT_COUNT
	.align		4
.L_216:
        /*01c8*/ 	.byte	0x02, 0x4a
	.zero		1
	.zero		1


	//----- nvinfo : EIATTR_EXIT_INSTR_OFFSETS
	.align		4
        /*01cc*/ 	.byte	0x04, 0x1c
        /*01ce*/ 	.short	(.L_218 - .L_217)


	//   ....[0]....
.L_217:
        /*01d0*/ 	.word	0x00000030


	//   ....[1]....
        /*01d4*/ 	.word	0x000055e0


	//   ....[2]....
        /*01d8*/ 	.word	0x00005640


	//----- nvinfo : EIATTR_MAX_THREADS
	.align		4
.L_218:
        /*01dc*/ 	.byte	0x04, 0x05
        /*01de*/ 	.short	(.L_220 - .L_219)
.L_219:
        /*01e0*/ 	.word	0x00000100
        /*01e4*/ 	.word	0x00000001
        /*01e8*/ 	.word	0x00000001


	//----- nvinfo : EIATTR_CRS_STACK_SIZE
	.align		4
.L_220:
        /*01ec*/ 	.byte	0x04, 0x1e
        /*01ee*/ 	.short	(.L_222 - .L_221)
.L_221:
        /*01f0*/ 	.word	0x00000000


	//----- nvinfo : EIATTR_CBANK_PARAM_SIZE
	.align		4
.L_222:
        /*01f4*/ 	.byte	0x03, 0x19
        /*01f6*/ 	.short	0x0015


	//----- nvinfo : EIATTR_PARAM_CBANK
	.align		4
        /*01f8*/ 	.byte	0x04, 0x0a
        /*01fa*/ 	.short	(.L_224 - .L_223)
	.align		4
.L_223:
        /*01fc*/ 	.word	index@(.nv.constant0._ZN6thrust24THRUST_300001_SM_1000_NS8cuda_cub4core6detail13_kernel_agentINS1_8__reduce11ReduceAgentIPN4cuda3std3__45tupleIJflEEESC_SB_iNS1_9__extrema9arg_min_fIflNS9_4lessIfEEEEEEJSC_SC_iSH_EEEvDpT0_)
        /*0200*/ 	.short	0x0380
        /*0202*/ 	.short	0x0015


	//----- nvinfo : EIATTR_SW_WAR
	.align		4
.L_224:
        /*0204*/ 	.byte	0x04, 0x36
        /*0206*/ 	.short	(.L_226 - .L_225)
.L_225:
        /*0208*/ 	.word	0x00000008
.L_226:


//--------------------- .nv.info._ZN6thrust24THRUST_300001_SM_1000_NS8cuda_cub4core6detail13_kernel_agentINS1_8__reduce10DrainAgentIiEEJN3cub18CUB_300001_SM_10009GridQueueIjEEiEEEvDpT0_ --------------------------
	.section	.nv.info._ZN6thrust24THRUST_300001_SM_1000_NS8cuda_cub4core6detail13_kernel_agentINS1_8__reduce10DrainAgentIiEEJN3cub18CUB_300001_SM_10009GridQueueIjEEiEEEvDpT0_,"",@"SHT_CUDA_INFO"
	.sectionflags	@""
	.align	4


	//----- nvinfo : EIATTR_CUDA_API_VERSION
	.align		4
        /*0000*/ 	.byte	0x04, 0x37
        /*0002*/ 	.short	(.L_228 - .L_227)
.L_227:
        /*0004*/ 	.word	0x00000082


	//----- nvinfo : EIATTR_KPARAM_INFO
	.align		4
.L_228:
        /*0008*/ 	.byte	0x04, 0x17
        /*000a*/ 	.short	(.L_230 - .L_229)
.L_229:
        /*000c*/ 	.word	0x00000000
        /*0010*/ 	.short	0x0001
        /*0012*/ 	.short	0x0008
        /*0014*/ 	.byte	0x00, 0xf0, 0x11, 0x00


	//----- nvinfo : EIATTR_KPARAM_INFO
	.align		4
.L_230:
        /*0018*/ 	.byte	0x04, 0x17
        /*001a*/ 	.short	(.L_232 - .L_231)
.L_231:
        /*001c*/ 	.word	0x00000000
        /*0020*/ 	.short	0x0000
        /*0022*/ 	.short	0x0000
        /*0024*/ 	.byte	0x00, 0xf0, 0x21, 0x00


	//----- nvinfo : EIATTR_SPARSE_MMA_MASK
	.align		4
.L_232:
        /*0028*/ 	.byte	0x03, 0x50
        /*002a*/ 	.short	0x0000


	//----- nvinfo : EIATTR_MAXREG_COUNT
	.align		4
        /*002c*/ 	.byte	0x03, 0x1b
        /*002e*/ 	.short	0x00ff


	//----- nvinfo : EIATTR_MERCURY_ISA_VERSION
	.align		4
        /*0030*/ 	.byte	0x03, 0x5f
        /*0032*/ 	.short	0x0101


	//----- nvinfo : EIATTR_VRC_CTA_INIT_COUNT
	.align		4
        /*0034*/ 	.byte	0x02, 0x4a
	.zero		1
	.zero		1


	//----- nvinfo : EIATTR_EXIT_INSTR_OFFSETS
	.align		4
        /*0038*/ 	.byte	0x04, 0x1c
        /*003a*/ 	.short	(.L_234 - .L_233)


	//   ....[0]....
.L_233:
        /*003c*/ 	.word	0x00000060


	//----- nvinfo : EIATTR_MAX_THREADS
	.align		4
.L_234:
        /*0040*/ 	.byte	0x04, 0x05
        /*0042*/ 	.short	(.L_236 - .L_235)
.L_235:
        /*0044*/ 	.word	0x00000001
        /*0048*/ 	.word	0x00000001
        /*004c*/ 	.word	0x00000001


	//----- nvinfo : EIATTR_CBANK_PARAM_SIZE
	.align		4
.L_236:
        /*0050*/ 	.byte	0x03, 0x19
        /*0052*/ 	.short	0x000c


	//----- nvinfo : EIATTR_PARAM_CBANK
	.align		4
        /*0054*/ 	.byte	0x04, 0x0a
        /*0056*/ 	.short	(.L_238 - .L_237)
	.align		4
.L_237:
        /*0058*/ 	.word	index@(.nv.constant0._ZN6thrust24THRUST_300001_SM_1000_NS8cuda_cub4core6detail13_kernel_agentINS1_8__reduce10DrainAgentIiEEJN3cub18CUB_300001_SM_10009GridQueueIjEEiEEEvDpT0_)
        /*005c*/ 	.short	0x0380
        /*005e*/ 	.short	0x000c


	//----- nvinfo : EIATTR_SW_WAR
	.align		4
.L_238:
        /*0060*/ 	.byte	0x04, 0x36
        /*0062*/ 	.short	(.L_240 - .L_239)
.L_239:
        /*0064*/ 	.word	0x00000008
.L_240:


//--------------------- .nv.info._ZN6thrust24THRUST_300001_SM_1000_NS8cuda_cub4core6detail13_kernel_agentINS1_8__reduce11ReduceAgentINS0_12zip_iteratorIN4cuda3std3__45tupleIJPfNS0_17counting_iteratorIlNS0_11use_defaultESE_SE_EEEEEEEPNSB_IJflEEESI_iNS1_9__extrema9arg_min_fIflNSA_4lessIfEEEEEEJSH_SJ_iN3cub18CUB_300001_SM_100013GridEvenShareIiEENSR_9GridQueueIjEESO_EEEvDpT0_ --------------------------
	.section	.nv.info._ZN6thrust24THRUST_300001_SM_1000_NS8cuda_cub4core6detail13_kernel_agentINS1_8__reduce11ReduceAgentINS0_12zip_iteratorIN4cuda3std3__45tupleIJPfNS0_17counting_iteratorIlNS0_11use_defaultESE_SE_EEEEEEEPNSB_IJflEEESI_iNS1_9__extrema9arg_min_fIflNSA_4lessIfEEEEEEJSH_SJ_iN3cub18CUB_300001_SM_100013GridEvenShareIiEENSR_9GridQueueIjEESO_EEEvDpT0_,"",@"SHT_CUDA_INFO"
	.sectionflags	@""
	.align	4


	//----- nvinfo : EIATTR_CUDA_API_VERSION
	.align		4
        /*0000*/ 	.byte	0x04, 0x37
        /*0002*/ 	.short	(.L_242 - .L_241)
.L_241:
        /*0004*/ 	.word	0x00000082


	//----- nvinfo : EIATTR_KPARAM_INFO
	.align		4
.L_242:
        /*0008*/ 	.byte	0x04, 0x17
        /*000a*/ 	.short	(.L_244 - .L_243)
.L_243:
        /*000c*/ 	.word	0x00000000
        /*0010*/ 	.short	0x0005
        /*0012*/ 	.short	0x0050
        /*0014*/ 	.byte	0x00, 0xf0, 0x05, 0x00


	//----- nvinfo : EIATTR_KPARAM_INFO
	.align		4
.L_244:
        /*0018*/ 	.byte	0x04, 0x17
        /*001a*/ 	.short	(.L_246 - .L_245)
.L_245:
        /*001c*/ 	.word	0x00000000
        /*0020*/ 	.short	0x0004
        /*0022*/ 	.short	0x0048
        /*0024*/ 	.byte	0x00, 0xf0, 0x21, 0x00


	//----- nvinfo : EIATTR_KPARAM_INFO
	.align		4
.L_246:
        /*0028*/ 	.byte	0x04, 0x17
        /*002a*/ 	.short	(.L_248 - .L_247)
.L_247:
        /*002c*/ 	.word	0x00000000
        /*0030*/ 	.short	0x0003
        /*0032*/ 	.short	0x001c
        /*0034*/ 	.byte	0x00, 0xf0, 0xa1, 0x00


	//----- nvinfo : EIATTR_KPARAM_INFO
	.align		4
.L_248:
        /*0038*/ 	.byte	0x04, 0x17
        /*003a*/ 	.short	(.L_250 - .L_249)
.L_249:
        /*003c*/ 	.word	0x00000000
        /*0040*/ 	.short	0x0002
        /*0042*/ 	.short	0x0018
        /*0044*/ 	.byte	0x00, 0xf0, 0x11, 0x00


	//----- nvinfo : EIATTR_KPARAM_INFO
	.align		4
.L_250:
        /*0048*/ 	.byte	0x04, 0x17
        /*004a*/ 	.short	(.L_252 - .L_251)
.L_251:
        /*004c*/ 	.word	0x00000000
        /*0050*/ 	.short	0x0001
        /*0052*/ 	.short	0x0010
        /*0054*/ 	.byte	0x00, 0xf5, 0x21, 0x00


	//----- nvinfo : EIATTR_KPARAM_INFO
	.align		4
.L_252:
        /*0058*/ 	.byte	0x04, 0x17
        /*005a*/ 	.short	(.L_254 - .L_253)
.L_253:
        /*005c*/ 	.word	0x00000000
        /*0060*/ 	.short	0x0000
        /*0062*/ 	.short	0x0000
        /*0064*/ 	.byte	0x00, 0xf0, 0x41, 0x00


	//----- nvinfo : EIATTR_SPARSE_MMA_MASK
	.align		4
.L_254:
        /*0068*/ 	.byte	0x03, 0x50
        /*006a*/ 	.short	0x0000


	//----- nvinfo : EIATTR_MAXREG_COUNT
	.align		4
        /*006c*/ 	.byte	0x03, 0x1b
        /*006e*/ 	.short	0x00ff


	//----- nvinfo : EIATTR_NUM_BARRIERS
	.align		4
        /*0070*/ 	.byte	0x02, 0x4c
        /*0072*/ 	.byte	0x01
	.zero		1


	//----- nvinfo : EIATTR_MERCURY_ISA_VERSION
	.align		4
        /*0074*/ 	.byte	0x03, 0x5f
        /*0076*/ 	.short	0x0101


	//----- nvinfo : EIATTR_COOP_GROUP_MASK_REGIDS
	.align		4
        /*0078*/ 	.byte	0x04, 0x29
        /*007a*/ 	.short	(.L_256 - .L_255)


	//   ....[0]....
.L_255:
        /*007c*/ 	.word	0xffffffff


	//   ....[1]....
        /*0080*/ 	.word	0xffffffff


	//   ....[2]....
        /*0084*/ 	.word	0xffffffff


	//   ....[3]....
        /*0088*/ 	.word	0xffffffff


	//   ....[4]....
        /*008c*/ 	.word	0xffffffff


	//   ....[5]....
        /*0090*/ 	.word	0xffffffff


	//   ....[6]....
        /*0094*/ 	.word	0xffffffff


	//   ....[7]....
        /*0098*/ 	.word	0xffffffff


	//   ....[8]....
        /*009c*/ 	.word	0xffffffff


	//   ....[9]....
        /*00a0*/ 	.word	0xffffffff


	//   ....[10]....
        /*00a4*/ 	.word	0xffffffff


	//   ....[11]....
        /*00a8*/ 	.word	0xffffffff


	//   ....[12]....
        /*00ac*/ 	.word	0xffffffff


	//   ....[13]....
        /*00b0*/ 	.word	0xffffffff


	//   ....[14]....
        /*00b4*/ 	.word	0xffffffff


	//   ....[15]....
        /*00b8*/ 	.word	0xffffffff


	//   ....[16]....
        /*00bc*/ 	.word	0xffffffff


	//   ....[17]....
        /*00c0*/ 	.word	0xffffffff


	//   ....[18]....
        /*00c4*/ 	.word	0xffffffff


	//   ....[19]....
        /*00c8*/ 	.word	0xffffffff


	//   ....[20]....
        /*00cc*/ 	.word	0xffffffff


	//   ....[21]....
        /*00d0*/ 	.word	0xffffffff


	//   ....[22]....
        /*00d4*/ 	.word	0xffffffff


	//   ....[23]....
        /*00d8*/ 	.word	0xffffffff


	//   ....[24]....
        /*00dc*/ 	.word	0xffffffff


	//   ....[25]....
        /*00e0*/ 	.word	0xffffffff


	//   ....[26]....
        /*00e4*/ 	.word	0xffffffff


	//   ....[27]....
        /*00e8*/ 	.word	0xffffffff


	//   ....[28]....
        /*00ec*/ 	.word	0xffffffff


	//   ....[29]....
        /*00f0*/ 	.word	0xffffffff


	//   ....[30]....
        /*00f4*/ 	.word	0xffffffff


	//   ....[31]....
        /*00f8*/ 	.word	0xffffffff


	//   ....[32]....
        /*00fc*/ 	.word	0xffffffff


	//   ....[33]....
        /*0100*/ 	.word	0xffffffff


	//   ....[34]....
        /*0104*/ 	.word	0xffffffff


	//   ....[35]....
        /*0108*/ 	.word	0xffffffff


	//   ....[36]....
        /*010c*/ 	.word	0xffffffff


	//   ....[37]....
        /*0110*/ 	.word	0xffffffff


	//   ....[38]....
        /*0114*/ 	.word	0xffffffff


	//   ....[39]....
        /*0118*/ 	.word	0xffffffff


	//   ....[40]....
        /*011c*/ 	.word	0xffffffff


	//   ....[41]....
        /*0120*/ 	.word	0xffffffff


	//   ....[42]....
        /*0124*/ 	.word	0xffffffff


	//   ....[43]....
        /*0128*/ 	.word	0xffffffff


	//   ....[44]....
        /*012c*/ 	.word	0xffffffff


	//----- nvinfo : EIATTR_COOP_GROUP_INSTR_OFFSETS
	.align		4
.L_256:
        /*0130*/ 	.byte	0x04, 0x28
        /*0132*/ 	.short	(.L_258 - .L_257)


	//   ....[0]....
.L_257:
        /*0134*/ 	.word	0x00000b40


	//   ....[1]....
        /*0138*/ 	.word	0x00000b70


	//   ....[2]....
        /*013c*/ 	.word	0x00000b80


	//   ....[3]....
        /*0140*/ 	.word	0x00000c80


	//   ....[4]....
        /*0144*/ 	.word	0x00000cb0


	//   ....[5]....
        /*0148*/ 	.word	0x00000ce0


	//   ....[6]....
        /*014c*/ 	.word	0x00000de0


	//   ....[7]....
        /*0150*/ 	.word	0x00000e10


	//   ....[8]....
        /*0154*/ 	.word	0x00000e40


	//   ....[9]....
        /*0158*/ 	.word	0x00000f40


	//   ....[10]....
        /*015c*/ 	.word	0x00000f70


	//   ....[11]....
        /*0160*/ 	.word	0x00000fa0


	//   ....[12]....
        /*0164*/ 	.word	0x000010a0


	//   ....[13]....
        /*0168*/ 	.word	0x000010e0


	//   ....[14]....
        /*016c*/ 	.word	0x00001110


	//   ....[15]....
        /*0170*/ 	.word	0x00001cb0


	//   ....[16]....
        /*0174*/ 	.word	0x00001cc0


	//   ....[17]....
        /*0178*/ 	.word	0x00001cd0


	//   ....[18]....
        /*017c*/ 	.word	0x00001dd0


	//   ....[19]....
        /*0180*/ 	.word	0x00001e10


	//   ....[20]....
        /*0184*/ 	.word	0x00001e30


	//   ....[21]....
        /*0188*/ 	.word	0x00001f40


	//   ....[22]....
        /*018c*/ 	.word	0x00001f80


	//   ....[23]....
        /*0190*/ 	.word	0x00001fa0


	//   ....[24]....
        /*0194*/ 	.word	0x000020b0


	//   ....[25]....
        /*0198*/ 	.word	0x000020f0


	//   ....[26]....
        /*019c*/ 	.word	0x00002110


	//   ....[27]....
        /*01a0*/ 	.word	0x00002220


	//   ....[28]....
        /*01a4*/ 	.word	0x00002260


	//   ....[29]....
        /*01a8*/ 	.word	0x00002290


	//   ....[30]....
        /*01ac*/ 	.word	0x00004810


	//   ....[31]....
        /*01b0*/ 	.word	0x00004840


	//   ....[32]....
        /*01b4*/ 	.word	0x00004850


	//   ....[33]....
        /*01b8*/ 	.word	0x00004950


	//   ....[34]....
        /*01bc*/ 	.word	0x00004980


	//   ....[35]....
        /*01c0*/ 	.word	0x000049b0


	//   ....[36]....
        /*01c4*/ 	.word	0x00004ab0


	//   ....[37]....
        /*01c8*/ 	.word	0x00004ae0


	//   ....[38]....
        /*01cc*/ 	.word	0x00004b10


	//   ....[39]....
        /*01d0*/ 	.word	0x00004c10


	//   ....[40]....
        /*01d4*/ 	.word	0x00004c40


	//   ....[41]....
        /*01d8*/ 	.word	0x00004c70


	//   ....[42]....
        /*01dc*/ 	.word	0x00004d70


	//   ....[43]....
        /*01e0*/ 	.word	0x00004db0


	//   ....[44]....
        /*01e4*/ 	.word	0x00004de0


	//----- nvinfo : EIATTR_VRC_CTA_INIT_COUNT
	.align		4
.L_258:
        /*01e8*/ 	.byte	0x02, 0x4a
	.zero		1
	.zero		1


	//----- nvinfo : EIATTR_EXIT_INSTR_OFFSETS
	.align		4
        /*01ec*/ 	.byte	0x04, 0x1c
        /*01ee*/ 	.short	(.L_260 - .L_259)


	//   ....[0]....
.L_259:
        /*01f0*/ 	.word	0x000058a0


	//   ....[1]....
        /*01f4*/ 	.word	0x00005920


	//----- nvinfo : EIATTR_MAX_THREADS
	.align		4
.L_260:
        /*01f8*/ 	.byte	0x04, 0x05
        /*01fa*/ 	.short	(.L_262 - .L_261)
.L_261:
        /*01fc*/ 	.word	0x00000100
        /*0200*/ 	.word	0x00000001
        /*0204*/ 	.word	0x00000001


	//----- nvinfo : EIATTR_CRS_STACK_SIZE
	.align		4
.L_262:
        /*0208*/ 	.byte	0x04, 0x1e
        /*020a*/ 	.short	(.L_264 - .L_263)
.L_263:
        /*020c*/ 	.word	0x00000000


	//----- nvinfo : EIATTR_CBANK_PARAM_SIZE
	.align		4
.L_264:
        /*0210*/ 	.byte	0x03, 0x19
        /*0212*/ 	.short	0x0051


	//----- nvinfo : EIATTR_PARAM_CBANK
	.align		4
        /*0214*/ 	.byte	0x04, 0x0a
        /*0216*/ 	.short	(.L_266 - .L_265)
	.align		4
.L_265:
        /*0218*/ 	.word	index@(.nv.constant0._ZN6thrust24THRUST_300001_SM_1000_NS8cuda_cub4core6detail13_kernel_agentINS1_8__reduce11ReduceAgentINS0_12zip_iteratorIN4cuda3std3__45tupleIJPfNS0_17counting_iteratorIlNS0_11use_defaultESE_SE_EEEEEEEPNSB_IJflEEESI_iNS1_9__extrema9arg_min_fIflNSA_4lessIfEEEEEEJSH_SJ_iN3cub18CUB_300001_SM_100013GridEvenShareIiEENSR_9GridQueueIjEESO_EEEvDpT0_)
        /*021c*/ 	.short	0x0380
        /*021e*/ 	.short	0x0051


	//----- nvinfo : EIATTR_SW_WAR
	.align		4
.L_266:
        /*0220*/ 	.byte	0x04, 0x36
        /*0222*/ 	.short	(.L_268 - .L_267)
.L_267:
        /*0224*/ 	.word	0x00000008
.L_268:


//--------------------- .nv.info._ZN6thrust24THRUST_300001_SM_1000_NS8cuda_cub4core6detail13_kernel_agentINS1_8__reduce11ReduceAgentINS0_12zip_iteratorIN4cuda3std3__45tupleIJPfNS0_17counting_iteratorIlNS0_11use_defaultESE_SE_EEEEEEEPNSB_IJflEEESI_iNS1_9__extrema9arg_min_fIflNSA_4lessIfEEEEEEJSH_SJ_iSO_EEEvDpT0_ --------------------------
	.section	.nv.info._ZN6thrust24THRUST_300001_SM_1000_NS8cuda_cub4core6detail13_kernel_agentINS1_8__reduce11ReduceAgentINS0_12zip_iteratorIN4cuda3std3__45tupleIJPfNS0_17counting_iteratorIlNS0_11use_defaultESE_SE_EEEEEEEPNSB_IJflEEESI_iNS1_9__extrema9arg_min_fIflNSA_4lessIfEEEEEEJSH_SJ_iSO_EEEvDpT0_,"",@"SHT_CUDA_INFO"
	.sectionflags	@""
	.align	4


	//----- nvinfo : EIATTR_CUDA_API_VERSION
	.align		4
        /*0000*/ 	.byte	0x04, 0x37
        /*0002*/ 	.short	(.L_270 - .L_269)
.L_269:
        /*0004*/ 	.word	0x00000082


	//----- nvinfo : EIATTR_KPARAM_INFO
	.align		4
.L_270:
        /*0008*/ 	.byte	0x04, 0x17
        /*000a*/ 	.short	(.L_272 - .L_271)
.L_271:
        /*000c*/ 	.word	0x00000000
        /*0010*/ 	.short	0x0003
        /*0012*/ 	.short	0x001c
        /*0014*/ 	.byte	0x00, 0xf0, 0x05, 0x00


	//----- nvinfo : EIATTR_KPARAM_INFO
	.align		4
.L_272:
        /*0018*/ 	.byte	0x04, 0x17
        /*001a*/ 	.short	(.L_274 - .L_273)
.L_273:
        /*001c*/ 	.word	0x00000000
        /*0020*/ 	.short	0x0002
        /*0022*/ 	.short	0x0018
        /*0024*/ 	.byte	0x00, 0xf0, 0x11, 0x00


	//----- nvinfo : EIATTR_KPARAM_INFO
	.align		4
.L_274:
        /*0028*/ 	.byte	0x04, 0x17
        /*002a*/ 	.short	(.L_276 - .L_275)
.L_275:
        /*002c*/ 	.word	0x00000000
        /*0030*/ 	.short	0x0001
        /*0032*/ 	.short	0x0010
        /*0034*/ 	.byte	0x00, 0xf5, 0x21, 0x00


	//----- nvinfo : EIATTR_KPARAM_INFO
	.align		4
.L_276:
        /*0038*/ 	.byte	0x04, 0x17
        /*003a*/ 	.short	(.L_278 - .L_277)
.L_277:
        /*003c*/ 	.word	0x00000000
        /*0040*/ 	.short	0x0000
        /*0042*/ 	.short	0x0000
        /*0044*/ 	.byte	0x00, 0xf0, 0x41, 0x00


	//----- nvinfo : EIATTR_SPARSE_MMA_MASK
	.align		4
.L_278:
        /*0048*/ 	.byte	0x03, 0x50
        /*004a*/ 	.short	0x0000


	//----- nvinfo : EIATTR_MAXREG_COUNT
	.align		4
        /*004c*/ 	.byte	0x03, 0x1b
        /*004e*/ 	.short	0x00ff


	//----- nvinfo : EIATTR_NUM_BARRIERS
	.align		4
        /*0050*/ 	.byte	0x02, 0x4c
        /*0052*/ 	.byte	0x01
	.zero		1


	//----- nvinfo : EIATTR_MERCURY_ISA_VERSION
	.align		4
        /*0054*/ 	.byte	0x03, 0x5f
        /*0056*/ 	.short	0x0101


	//----- nvinfo : EIATTR_COOP_GROUP_MASK_REGIDS
	.align		4
        /*0058*/ 	.byte	0x04, 0x29
        /*005a*/ 	.short	(.L_280 - .L_279)


	//   ....[0]....
.L_279:
        /*005c*/ 	.word	0xffffffff


	//   ....[1]....
        /*0060*/ 	.word	0xffffffff


	//   ....[2]....
        /*0064*/ 	.word	0xffffffff


	//   ....[3]....
        /*0068*/ 	.word	0xffffffff


	//   ....[4]....
        /*006c*/ 	.word	0xffffffff


	//   ....[5]....
        /*0070*/ 	.word	0xffffffff


	//   ....[6]....
        /*0074*/ 	.word	0xffffffff


	//   ....[7]....
        /*0078*/ 	.word	0xffffffff


	//   ....[8]....
        /*007c*/ 	.word	0xffffffff


	//   ....[9]....
        /*0080*/ 	.word	0xffffffff


	//   ....[10]....
        /*0084*/ 	.word	0xffffffff


	//   ....[11]....
        /*0088*/ 	.word	0xffffffff


	//   ....[12]....
        /*008c*/ 	.word	0xffffffff


	//   ....[13]....
        /*0090*/ 	.word	0xffffffff


	//   ....[14]....
        /*0094*/ 	.word	0xffffffff


	//   ....[15]....
        /*0098*/ 	.word	0xffffffff


	//   ....[16]....
        /*009c*/ 	.word	0xffffffff


	//   ....[17]....
        /*00a0*/ 	.word	0xffffffff


	//   ....[18]....
        /*00a4*/ 	.word	0xffffffff


	//   ....[19]....
        /*00a8*/ 	.word	0xffffffff


	//   ....[20]....
        /*00ac*/ 	.word	0xffffffff


	//   ....[21]....
        /*00b0*/ 	.word	0xffffffff


	//   ....[22]....
        /*00b4*/ 	.word	0xffffffff


	//   ....[23]....
        /*00b8*/ 	.word	0xffffffff


	//   ....[24]....
        /*00bc*/ 	.word	0xffffffff


	//   ....[25]....
        /*00c0*/ 	.word	0xffffffff


	//   ....[26]....
        /*00c4*/ 	.word	0xffffffff


	//   ....[27]....
        /*00c8*/ 	.word	0xffffffff


	//   ....[28]....
        /*00cc*/ 	.word	0xffffffff


	//   ....[29]....
        /*00d0*/ 	.word	0xffffffff


	//   ....[30]....
        /*00d4*/ 	.word	0xffffffff


	//   ....[31]....
        /*00d8*/ 	.word	0xffffffff


	//   ....[32]....
        /*00dc*/ 	.word	0xffffffff


	//   ....[33]....
        /*00e0*/ 	.word	0xffffffff


	//   ....[34]....
        /*00e4*/ 	.word	0xffffffff


	//   ....[35]....
        /*00e8*/ 	.word	0xffffffff


	//   ....[36]....
        /*00ec*/ 	.word	0xffffffff


	//   ....[37]....
        /*00f0*/ 	.word	0xffffffff


	//   ....[38]....
        /*00f4*/ 	.word	0xffffffff


	//   ....[39]....
        /*00f8*/ 	.word	0xffffffff


	//   ....[40]....
        /*00fc*/ 	.word	0xffffffff


	//   ....[41]....
        /*0100*/ 	.word	0xffffffff


	//   ....[42]....
        /*0104*/ 	.word	0xffffffff


	//   ....[43]....
        /*0108*/ 	.word	0xffffffff


	//   ....[44]....
        /*010c*/ 	.word	0xffffffff


	//----- nvinfo : EIATTR_COOP_GROUP_INSTR_OFFSETS
	.align		4
.L_280:
        /*0110*/ 	.byte	0x04, 0x28
        /*0112*/ 	.short	(.L_282 - .L_281)


	//   ....[0]....
.L_281:
        /*0114*/ 	.word	0x00000b10


	//   ....[1]....
        /*0118*/ 	.word	0x00000b40


	//   ....[2]....
        /*011c*/ 	.word	0x00000b50


	//   ....[3]....
        /*0120*/ 	.word	0x00000c50


	//   ....[4]....
        /*0124*/ 	.word	0x00000c80


	//   ....[5]....
        /*0128*/ 	.word	0x00000cb0


	//   ....[6]....
        /*012c*/ 	.word	0x00000db0


	//   ....[7]....
        /*0130*/ 	.word	0x00000de0


	//   ....[8]....
        /*0134*/ 	.word	0x00000e10


	//   ....[9]....
        /*0138*/ 	.word	0x00000f10


	//   ....[10]....
        /*013c*/ 	.word	0x00000f40


	//   ....[11]....
        /*0140*/ 	.word	0x00000f70


	//   ....[12]....
        /*0144*/ 	.word	0x00001070


	//   ....[13]....
        /*0148*/ 	.word	0x000010b0


	//   ....[14]....
        /*014c*/ 	.word	0x000010e0


	//   ....[15]....
        /*0150*/ 	.word	0x00001c80


	//   ....[16]....
        /*0154*/ 	.word	0x00001c90


	//   ....[17]....
        /*0158*/ 	.word	0x00001ca0


	//   ....[18]....
        /*015c*/ 	.word	0x00001da0


	//   ....[19]....
        /*0160*/ 	.word	0x00001de0


	//   ....[20]....
        /*0164*/ 	.word	0x00001e00


	//   ....[21]....
        /*0168*/ 	.word	0x00001f10


	//   ....[22]....
        /*016c*/ 	.word	0x00001f50


	//   ....[23]....
        /*0170*/ 	.word	0x00001f70


	//   ....[24]....
        /*0174*/ 	.word	0x00002080


	//   ....[25]....
        /*0178*/ 	.word	0x000020c0


	//   ....[26]....
        /*017c*/ 	.word	0x000020f0


	//   ....[27]....
        /*0180*/ 	.word	0x000021f0


	//   ....[28]....
        /*0184*/ 	.word	0x00002230


	//   ....[29]....
        /*0188*/ 	.word	0x00002260


	//   ....[30]....
        /*018c*/ 	.word	0x000045f0


	//   ....[31]....
        /*0190*/ 	.word	0x00004620


	//   ....[32]....
        /*0194*/ 	.word	0x00004630


	//   ....[33]....
        /*0198*/ 	.word	0x00004730


	//   ....[34]....
        /*019c*/ 	.word	0x00004760


	//   ....[35]....
        /*01a0*/ 	.word	0x00004790


	//   ....[36]....
        /*01a4*/ 	.word	0x00004890


	//   ....[37]....
        /*01a8*/ 	.word	0x000048c0


	//   ....[38]....
        /*01ac*/ 	.word	0x000048f0


	//   ....[39]....
        /*01b0*/ 	.word	0x000049f0


	//   ....[40]....
        /*01b4*/ 	.word	0x00004a20


	//   ....[41]....
        /*01b8*/ 	.word	0x00004a50


	//   ....[42]....
        /*01bc*/ 	.word	0x00004b50


	//   ....[43]....
        /*01c0*/ 	.word	0x00004b90


	//   ....[44]....
        /*01c4*/ 	.word	0x00004bc0


	//----- nvinfo : EIATTR_VRC_CTA_INIT_COUNT
	.align		4
.L_282:
        /*01c8*/ 	.byte	0x02, 0x4a
	.zero		1
	.zero		1


	//----- nvinfo : EIATTR_EXIT_INSTR_OFFSETS
	.align		4
        /*01cc*/ 	.byte	0x04, 0x1c
        /*01ce*/ 	.short	(.L_284 - .L_283)


	//   ....[0]....
.L_283:
        /*01d0*/ 	.word	0x00000030


	//   ....[1]....
        /*01d4*/ 	.word	0x000056a0


	//   ....[2]....
        /*01d8*/ 	.word	0x00005700


	//----- nvinfo : EIATTR_MAX_THREADS
	.align		4
.L_284:
        /*01dc*/ 	.byte	0x04, 0x05
        /*01de*/ 	.short	(.L_286 - .L_285)
.L_285:
        /*01e0*/ 	.word	0x00000100
        /*01e4*/ 	.word	0x00000001
        /*01e8*/ 	.word	0x00000001


	//----- nvinfo : EIATTR_CRS_STACK_SIZE
	.align		4
.L_286:
        /*01ec*/ 	.byte	0x04, 0x1e
        /*01ee*/ 	.short	(.L_288 - .L_287)
.L_287:
        /*01f0*/ 	.word	0x00000000


	//----- nvinfo : EIATTR_CBANK_PARAM_SIZE
	.align		4
.L_288:
        /*01f4*/ 	.byte	0x03, 0x19
        /*01f6*/ 	.short	0x001d


	//----- nvinfo : EIATTR_PARAM_CBANK
	.align		4
        /*01f8*/ 	.byte	0x04, 0x0a
        /*01fa*/ 	.short	(.L_290 - .L_289)
	.align		4
.L_289:
        /*01fc*/ 	.word	index@(.nv.constant0._ZN6thrust24THRUST_300001_SM_1000_NS8cuda_cub4core6detail13_kernel_agentINS1_8__reduce11ReduceAgentINS0_12zip_iteratorIN4cuda3std3__45tupleIJPfNS0_17counting_iteratorIlNS0_11use_defaultESE_SE_EEEEEEEPNSB_IJflEEESI_iNS1_9__extrema9arg_min_fIflNSA_4lessIfEEEEEEJSH_SJ_iSO_EEEvDpT0_)
        /*0200*/ 	.short	0x0380
        /*0202*/ 	.short	0x001d


	//----- nvinfo : EIATTR_SW_WAR
	.align		4
.L_290:
        /*0204*/ 	.byte	0x04, 0x36
        /*0206*/ 	.short	(.L_292 - .L_291)
.L_291:
        /*0208*/ 	.word	0x00000008
.L_292:


//--------------------- .nv.info._Z6kernelPfS_S_  --------------------------
	.section	.nv.info._Z6kernelPfS_S_,"",@"SHT_CUDA_INFO"
	.sectionflags	@""
	.align	4


	//----- nvinfo : EIATTR_CUDA_API_VERSION
	.align		4
        /*0000*/ 	.byte	0x04, 0x37
        /*0002*/ 	.short	(.L_294 - .L_293)
.L_293:
        /*0004*/ 	.word	0x00000082


	//----- nvinfo : EIATTR_KPARAM_INFO
	.align		4
.L_294:
        /*0008*/ 	.byte	0x04, 0x17
        /*000a*/ 	.short	(.L_296 - .L_295)
.L_295:
        /*000c*/ 	.word	0x00000000
        /*0010*/ 	.short	0x0002
        /*0012*/ 	.short	0x0010
        /*0014*/ 	.byte	0x00, 0xf5, 0x21, 0x00


	//----- nvinfo : EIATTR_KPARAM_INFO
	.align		4
.L_296:
        /*0018*/ 	.byte	0x04, 0x17
        /*001a*/ 	.short	(.L_298 - .L_297)
.L_297:
        /*001c*/ 	.word	0x00000000
        /*0020*/ 	.short	0x0001
        /*0022*/ 	.short	0x0008
        /*0024*/ 	.byte	0x00, 0xf5, 0x21, 0x00


	//----- nvinfo : EIATTR_KPARAM_INFO
	.align		4
.L_298:
        /*0028*/ 	.byte	0x04, 0x17
        /*002a*/ 	.short	(.L_300 - .L_299)
.L_299:
        /*002c*/ 	.word	0x00000000
        /*0030*/ 	.short	0x0000
        /*0032*/ 	.short	0x0000
        /*0034*/ 	.byte	0x00, 0xf5, 0x21, 0x00


	//----- nvinfo : EIATTR_SPARSE_MMA_MASK
	.align		4
.L_300:
        /*0038*/ 	.byte	0x03, 0x50
        /*003a*/ 	.short	0x0000


	//----- nvinfo : EIATTR_MAXREG_COUNT
	.align		4
        /*003c*/ 	.byte	0x03, 0x1b
        /*003e*/ 	.short	0x00ff


	//----- nvinfo : EIATTR_MERCURY_ISA_VERSION
	.align		4
        /*0040*/ 	.byte	0x03, 0x5f
        /*0042*/ 	.short	0x0101


	//----- nvinfo : EIATTR_INT_WARP_WIDE_INSTR_OFFSETS
	.align		4
        /*0044*/ 	.byte	0x04, 0x31
        /*0046*/ 	.short	(.L_302 - .L_301)


	//   ....[0]....
.L_301:
        /*0048*/ 	.word	0x00000cb0


	//   ....[1]....
        /*004c*/ 	.word	0x00000cc0


	//   ....[2]....
        /*0050*/ 	.word	0x00000d90


	//   ....[3]....
        /*0054*/ 	.word	0x00000da0


	//----- nvinfo : EIATTR_VRC_CTA_INIT_COUNT
	.align		4
.L_302:
        /*0058*/ 	.byte	0x02, 0x4a
	.zero		1
	.zero		1


	//----- nvinfo : EIATTR_EXIT_INSTR_OFFSETS
	.align		4
        /*005c*/ 	.byte	0x04, 0x1c
        /*005e*/ 	.short	(.L_304 - .L_303)


	//   ....[0]....
.L_303:
        /*0060*/ 	.word	0x00000130


	//   ....[1]....
        /*0064*/ 	.word	0x00000e60


	//   ....[2]....
        /*0068*/ 	.word	0x00000ec0


	//----- nvinfo : EIATTR_CRS_STACK_SIZE
	.align		4
.L_304:
        /*006c*/ 	.byte	0x04, 0x1e
        /*006e*/ 	.short	(.L_306 - .L_305)
.L_305:
        /*0070*/ 	.word	0x00000000


	//----- nvinfo : EIATTR_CBANK_PARAM_SIZE
	.align		4
.L_306:
        /*0074*/ 	.byte	0x03, 0x19
        /*0076*/ 	.short	0x0018


	//----- nvinfo : EIATTR_PARAM_CBANK
	.align		4
        /*0078*/ 	.byte	0x04, 0x0a
        /*007a*/ 	.short	(.L_308 - .L_307)
	.align		4
.L_307:
        /*007c*/ 	.word	index@(.nv.constant0._Z6kernelPfS_S_)
        /*0080*/ 	.short	0x0380
        /*0082*/ 	.short	0x0018


	//----- nvinfo : EIATTR_SW_WAR
	.align		4
.L_308:
        /*0084*/ 	.byte	0x04, 0x36
        /*0086*/ 	.short	(.L_310 - .L_309)
.L_309:
        /*0088*/ 	.word	0x00000008
.L_310:


//--------------------- .nv.callgraph             --------------------------
	.section	.nv.callgraph,"",@"SHT_CUDA_CALLGRAPH"
	.align	4
	.sectionentsize	8
	.align		4
        /*0000*/ 	.word	0x00000000
	.align		4
        /*0004*/ 	.word	0xffffffff
	.align		4
        /*0008*/ 	.word	0x00000000
	.align		4
        /*000c*/ 	.word	0xfffffffe
	.align		4
        /*0010*/ 	.word	0x00000000
	.align		4
        /*0014*/ 	.word	0xfffffffd
	.align		4
        /*0018*/ 	.word	0x00000000
	.align		4
        /*001c*/ 	.word	0xfffffffc


//--------------------- .nv.constant4             --------------------------
	.section	.nv.constant4,"a",@progbits
	.align	8
	.align		8
.nv.constant4:
        /*0000*/ 	.dword	_ZN34_INTERNAL_51eef15b_4_k_cu_5bc773344cuda3std3__45__cpo5beginE
	.align		8
        /*0008*/ 	.dword	_ZN34_INTERNAL_51eef15b_4_k_cu_5bc773344cuda3std3__45__cpo3endE
	.align		8
        /*0010*/ 	.dword	_ZN34_INTERNAL_51eef15b_4_k_cu_5bc773344cuda3std3__45__cpo6cbeginE
	.align		8
        /*0018*/ 	.dword	_ZN34_INTERNAL_51eef15b_4_k_cu_5bc773344cuda3std3__45__cpo4cendE
	.align		8
        /*0020*/ 	.dword	_ZN34_INTERNAL_51eef15b_4_k_cu_5bc773344cuda3std3__45__cpo6rbeginE
	.align		8
        /*0028*/ 	.dword	_ZN34_INTERNAL_51eef15b_4_k_cu_5bc773344cuda3std3__45__cpo4rendE
	.align		8
        /*0030*/ 	.dword	_ZN34_INTERNAL_51eef15b_4_k_cu_5bc773344cuda3std3__45__cpo7crbeginE
	.align		8
        /*0038*/ 	.dword	_ZN34_INTERNAL_51eef15b_4_k_cu_5bc773344cuda3std3__45__cpo5crendE
	.align		8
        /*0040*/ 	.dword	_ZN34_INTERNAL_51eef15b_4_k_cu_5bc773344cuda3std3__436_GLOBAL__N__51eef15b_4_k_cu_5bc773346ignoreE
	.align		8
        /*0048*/ 	.dword	_ZN34_INTERNAL_51eef15b_4_k_cu_5bc773344cuda3std3__419piecewise_constructE
	.align		8
        /*0050*/ 	.dword	_ZN34_INTERNAL_51eef15b_4_k_cu_5bc773344cuda3std3__48in_placeE
	.align		8
        /*0058*/ 	.dword	_ZN34_INTERNAL_51eef15b_4_k_cu_5bc773344cuda3std3__420unreachable_sentinelE
	.align		8
        /*0060*/ 	.dword	_ZN34_INTERNAL_51eef15b_4_k_cu_5bc773344cuda3std3__47nulloptE
	.align		8
        /*0068*/ 	.dword	_ZN34_INTERNAL_51eef15b_4_k_cu_5bc773344cuda3std3__48unexpectE
	.align		8
        /*0070*/ 	.dword	_ZN34_INTERNAL_51eef15b_4_k_cu_5bc773344cuda3std6ranges3__45__cpo4swapE
	.align		8
        /*0078*/ 	.dword	_ZN34_INTERNAL_51eef15b_4_k_cu_5bc773344cuda3std6ranges3__45__cpo9iter_moveE
	.align		8
        /*0080*/ 	.dword	_ZN34_INTERNAL_51eef15b_4_k_cu_5bc773344cuda3std6ranges3__45__cpo5beginE
	.align		8
        /*0088*/ 	.dword	_ZN34_INTERNAL_51eef15b_4_k_cu_5bc773344cuda3std6ranges3__45__cpo3endE
	.align		8
        /*0090*/ 	.dword	_ZN34_INTERNAL_51eef15b_4_k_cu_5bc773344cuda3std6ranges3__45__cpo6cbeginE
	.align		8
        /*0098*/ 	.dword	_ZN34_INTERNAL_51eef15b_4_k_cu_5bc773344cuda3std6ranges3__45__cpo4cendE
	.align		8
        /*00a0*/ 	.dword	_ZN34_INTERNAL_51eef15b_4_k_cu_5bc773344cuda3std6ranges3__45__cpo7advanceE
	.align		8
        /*00a8*/ 	.dword	_ZN34_INTERNAL_51eef15b_4_k_cu_5bc773344cuda3std6ranges3__45__cpo9iter_swapE
	.align		8
        /*00b0*/ 	.dword	_ZN34_INTERNAL_51eef15b_4_k_cu_5bc773344cuda3std6ranges3__45__cpo4nextE
	.align		8
        /*00b8*/ 	.dword	_ZN34_INTERNAL_51eef15b_4_k_cu_5bc773344cuda3std6ranges3__45__cpo4prevE
	.align		8
        /*00c0*/ 	.dword	_ZN34_INTERNAL_51eef15b_4_k_cu_5bc773344cuda3std6ranges3__45__cpo4dataE
	.align		8
        /*00c8*/ 	.dword	_ZN34_INTERNAL_51eef15b_4_k_cu_5bc773344cuda3std6ranges3__45__cpo5cdataE
	.align		8
        /*00d0*/ 	.dword	_ZN34_INTERNAL_51eef15b_4_k_cu_5bc773344cuda3std6ranges3__45__cpo4sizeE
	.align		8
        /*00d8*/ 	.dword	_ZN34_INTERNAL_51eef15b_4_k_cu_5bc773344cuda3std6ranges3__45__cpo5ssizeE
	.align		8
        /*00e0*/ 	.dword	_ZN34_INTERNAL_51eef15b_4_k_cu_5bc773344cuda3std6ranges3__45__cpo8distanceE
	.align		8
        /*00e8*/ 	.dword	_ZN34_INTERNAL_51eef15b_4_k_cu_5bc773346thrust24THRUST_300001_SM_1000_NS8cuda_cub3parE
	.align		8
        /*00f0*/ 	.dword	_ZN34_INTERNAL_51eef15b_4_k_cu_5bc773346thrust24THRUST_300001_SM_1000_NS8cuda_cub10par_nosyncE
	.align		8
        /*00f8*/ 	.dword	_ZN34_INTERNAL_51eef15b_4_k_cu_5bc773346thrust24THRUST_300001_SM_1000_NS6system6detail10sequential3seqE
	.align		8
        /*0100*/ 	.dword	_ZN34_INTERNAL_51eef15b_4_k_cu_5bc773346thrust24THRUST_300001_SM_1000_NS6system3cpp3parE
	.align		8
        /*0108*/ 	.dword	_ZN34_INTERNAL_51eef15b_4_k_cu_5bc773346thrust24THRUST_300001_SM_1000_NS12placeholders2_1E
	.align		8
        /*0110*/ 	.dword	_ZN34_INTERNAL_51eef15b_4_k_cu_5bc773346thrust24THRUST_300001_SM_1000_NS12placeholders2_2E
	.align		8
        /*0118*/ 	.dword	_ZN34_INTERNAL_51eef15b_4_k_cu_5bc773346thrust24THRUST_300001_SM_1000_NS12placeholders2_3E
	.align		8
        /*0120*/ 	.dword	_ZN34_INTERNAL_51eef15b_4_k_cu_5bc773346thrust24THRUST_300001_SM_1000_NS12placeholders2_4E
	.align		8
        /*0128*/ 	.dword	_ZN34_INTERNAL_51eef15b_4_k_cu_5bc773346thrust24THRUST_300001_SM_1000_NS12placeholders2_5E
	.align		8
        /*0130*/ 	.dword	_ZN34_INTERNAL_51eef15b_4_k_cu_5bc773346thrust24THRUST_300001_SM_1000_NS12placeholders2_6E
	.align		8
        /*0138*/ 	.dword	_ZN34_INTERNAL_51eef15b_4_k_cu_5bc773346thrust24THRUST_300001_SM_1000_NS12placeholders2_7E
	.align		8
        /*0140*/ 	.dword	_ZN34_INTERNAL_51eef15b_4_k_cu_5bc773346thrust24THRUST_300001_SM_1000_NS12placeholders2_8E
	.align		8
        /*0148*/ 	.dword	_ZN34_INTERNAL_51eef15b_4_k_cu_5bc773346thrust24THRUST_300001_SM_1000_NS12placeholders2_9E
	.align		8
        /*0150*/ 	.dword	_ZN34_INTERNAL_51eef15b_4_k_cu_5bc773346thrust24THRUST_300001_SM_1000_NS12placeholders3_10E
	.align		8
        /*0158*/ 	.dword	_ZN34_INTERNAL_51eef15b_4_k_cu_5bc773346thrust24THRUST_300001_SM_1000_NS3seqE
	.align		8
        /*0160*/ 	.dword	_ZN34_INTERNAL_51eef15b_4_k_cu_5bc773346thrust24THRUST_300001_SM_1000_NS6deviceE


//--------------------- .text._ZN3cub18CUB_300001_SM_10006detail11EmptyKernelIvEEvv --------------------------
	.section	.text._ZN3cub18CUB_300001_SM_10006detail11EmptyKernelIvEEvv,"ax",@progbits
	.align	128
        .global         _ZN3cub18CUB_300001_SM_10006detail11EmptyKernelIvEEvv
        .type           _ZN3cub18CUB_300001_SM_10006detail11EmptyKernelIvEEvv,@function
        .size           _ZN3cub18CUB_300001_SM_10006detail11EmptyKernelIvEEvv,(.L_x_823 - _ZN3cub18CUB_300001_SM_10006detail11EmptyKernelIvEEvv)
        .other          _ZN3cub18CUB_300001_SM_10006detail11EmptyKernelIvEEvv,@"STO_CUDA_ENTRY STV_DEFAULT"
_ZN3cub18CUB_300001_SM_10006detail11EmptyKernelIvEEvv:
.text._ZN3cub18CUB_300001_SM_10006detail11EmptyKernelIvEEvv:
[----:B------:R-:W-:Y:S01]  /*0000*/  LDC R1, c[0x0][0x37c] ;  /* 0x0000df00ff017b82 */ /* 0x000fe20000000800 */
[----:B------:R-:W-:Y:S05]  /*0010*/  EXIT ;  /* 0x000000000000794d */ /* 0x000fea0003800000 */
.L_x_0:
[----:B------:R-:W-:-:S00]  /*0020*/  BRA `(.L_x_0) ;  /* 0xfffffffc00fc7947 */ /* 0x000fc0000383ffff */
[----:B------:R-:W-:-:S00]  /*0030*/  NOP ;  /* 0x0000000000007918 */ /* 0x000fc00000000000 */
        /* <DEDUP_REMOVED lines=12> */
.L_x_823:


//--------------------- .text._ZN6thrust24THRUST_300001_SM_1000_NS8cuda_cub4core6detail13_kernel_agentINS1_8__reduce11ReduceAgentIPN4cuda3std3__45tupleIJflEEESC_SB_lNS1_9__extrema9arg_min_fIflNS9_4lessIfEEEEEEJSC_SC_iSH_EEEvDpT0_ --------------------------
	.section	.text._ZN6thrust24THRUST_300001_SM_1000_NS8cuda_cub4core6detail13_kernel_agentINS1_8__reduce11ReduceAgentIPN4cuda3std3__45tupleIJflEEESC_SB_lNS1_9__extrema9arg_min_fIflNS9_4lessIfEEEEEEJSC_SC_iSH_EEEvDpT0_,"ax",@progbits
	.align	128
        .global         _ZN6thrust24THRUST_300001_SM_1000_NS8cuda_cub4core6detail13_kernel_agentINS1_8__reduce11ReduceAgentIPN4cuda3std3__45tupleIJflEEESC_SB_lNS1_9__extrema9arg_min_fIflNS9_4lessIfEEEEEEJSC_SC_iSH_EEEvDpT0_
        .type           _ZN6thrust24THRUST_300001_SM_1000_NS8cuda_cub4core6detail13_kernel_agentINS1_8__reduce11ReduceAgentIPN4cuda3std3__45tupleIJflEEESC_SB_lNS1_9__extrema9arg_min_fIflNS9_4lessIfEEEEEEJSC_SC_iSH_EEEvDpT0_,@function
        .size           _ZN6thrust24THRUST_300001_SM_1000_NS8cuda_cub4core6detail13_kernel_agentINS1_8__reduce11ReduceAgentIPN4cuda3std3__45tupleIJflEEESC_SB_lNS1_9__extrema9arg_min_fIflNS9_4lessIfEEEEEEJSC_SC_iSH_EEEvDpT0_,(.L_x_824 - _ZN6thrust24THRUST_300001_SM_1000_NS8cuda_cub4core6detail13_kernel_agentINS1_8__reduce11ReduceAgentIPN4cuda3std3__45tupleIJflEEESC_SB_lNS1_9__extrema9arg_min_fIflNS9_4lessIfEEEEEEJSC_SC_iSH_EEEvDpT0_)
        .other          _ZN6thrust24THRUST_300001_SM_1000_NS8cuda_cub4core6detail13_kernel_agentINS1_8__reduce11ReduceAgentIPN4cuda3std3__45tupleIJflEEESC_SB_lNS1_9__extrema9arg_min_fIflNS9_4lessIfEEEEEEJSC_SC_iSH_EEEvDpT0_,@"STO_CUDA_ENTRY STV_DEFAULT"
_ZN6thrust24THRUST_300001_SM_1000_NS8cuda_cub4core6detail13_kernel_agentINS1_8__reduce11ReduceAgentIPN4cuda3std3__45tupleIJflEEESC_SB_lNS1_9__extrema9arg_min_fIflNS9_4lessIfEEEEEEJSC_SC_iSH_EEEvDpT0_:
.text._ZN6thrust24THRUST_300001_SM_1000_NS8cuda_cub4core6detail13_kernel_agentINS1_8__reduce11ReduceAgentIPN4cuda3std3__45tupleIJflEEESC_SB_lNS1_9__extrema9arg_min_fIflNS9_4lessIfEEEEEEJSC_SC_iSH_EEEvDpT0_:
[----:B------:R-:W-:Y:S01]  /*0000*/  LDC R1, c[0x0][0x37c] ;  /* 0x0000df00ff017b82 */ /* 0x000fe20000000800 */
[----:B------:R-:W0:Y:S02]  /*0010*/  LDCU UR8, c[0x0][0x390] ;  /* 0x00007200ff0877ac */ /* 0x000e240008000800 */
[----:B0-----:R-:W-:-:S13]  /*0020*/  ISETP.NE.AND P0, PT, RZ, UR8, PT ;  /* 0x00000008ff007c0c */ /* 0x001fda000bf05270 */
[----:B------:R-:W-:Y:S05]  /*0030*/  @!P0 EXIT ;  /* 0x000000000000894d */ /* 0x000fea0003800000 */
[----:B------:R-:W-:Y:S01]  /*0040*/  UISETP.GT.AND UP0, UPT, UR8, 0x4ff, UPT ;  /* 0x000004ff0800788c */ /* 0x000fe2000bf04270 */
[----:B------:R-:W-:Y:S01]  /*0050*/  BSSY.RECONVERGENT B0, `(.L_x_1) ;  /* 0x0000648000007945 */ /* 0x000fe20003800200 */
[----:B------:R-:W0:Y:S07]  /*0060*/  LDCU.64 UR10, c[0x0][0x358] ;  /* 0x00006b00ff0a77ac */ /* 0x000e2e0008000a00 */
[----:B------:R-:W-:Y:S05]  /*0070*/  BRA.U UP0, `(.L_x_2) ;  /* 0x0000002d00c87547 */ /* 0x000fea000b800000 */
[----:B------:R-:W1:Y:S01]  /*0080*/  S2R R0, SR_TID.X ;  /* 0x0000000000007919 */ /* 0x000e620000002100 */
[----:B------:R-:W2:Y:S01]  /*0090*/  LDCU UR4, c[0x0][0x390] ;  /* 0x00007200ff0477ac */ /* 0x000ea20008000800 */
[----:B------:R-:W-:Y:S01]  /*00a0*/  BSSY.RECONVERGENT B1, `(.L_x_3) ;  /* 0x000000b000017945 */ /* 0x000fe20003800200 */
[----:B------:R-:W-:Y:S01]  /*00b0*/  IMAD.MOV.U32 R5, RZ, RZ, RZ ;  /* 0x000000ffff057224 */ /* 0x000fe200078e00ff */
[----:B------:R-:W-:Y:S02]  /*00c0*/  CS2R R2, SRZ ;  /* 0x0000000000027805 */ /* 0x000fe4000001ff00 */
[----:B-1----:R-:W-:Y:S01]  /*00d0*/  ISETP.GE.AND P0, PT, R0, UR8, PT ;  /* 0x0000000800007c0c */ /* 0x002fe2000bf06270 */
[----:B------:R-:W-:-:S12]  /*00e0*/  IMAD.MOV.U32 R4, RZ, RZ, R0 ;  /* 0x000000ffff047224 */ /* 0x000fd800078e0000 */
[----:B--2---:R-:W-:Y:S05]  /*00f0*/  @P0 BRA `(.L_x_4) ;  /* 0x0000000000140947 */ /* 0x004fea0003800000 */
[----:B------:R-:W1:Y:S02]  /*0100*/  LDC.64 R6, c[0x0][0x380] ;  /* 0x0000e000ff067b82 */ /* 0x000e640000000a00 */
[----:B-1----:R-:W-:-:S05]  /*0110*/  IMAD.WIDE.U32 R6, R0, 0x10, R6 ;  /* 0x0000001000067825 */ /* 0x002fca00078e0006 */
[----:B0-----:R1:W5:Y:S04]  /*0120*/  LDG.E.CONSTANT R5, desc[UR10][R6.64] ;  /* 0x0000000a06057981 */ /* 0x001368000c1e9900 */
[----:B------:R1:W5:Y:S01]  /*0130*/  LDG.E.64.CONSTANT R2, desc[UR10][R6.64+0x8] ;  /* 0x0000080a06027981 */ /* 0x000362000c1e9b00 */
[----:B------:R-:W-:-:S07]  /*0140*/  VIADD R4, R0, 0x100 ;  /* 0x0000010000047836 */ /* 0x000fce0000000000 */
.L_x_4:
[----:B0-----:R-:W-:Y:S05]  /*0150*/  BSYNC.RECONVERGENT B1 ;  /* 0x0000000000017941 */ /* 0x001fea0003800200 */
.L_x_3:
[----:B------:R-:W-:Y:S01]  /*0160*/  ISETP.GE.AND P0, PT, R4, UR8, PT ;  /* 0x0000000804007c0c */ /* 0x000fe2000bf06270 */
[----:B------:R-:W-:-:S12]  /*0170*/  BSSY.RECONVERGENT B1, `(.L_x_5) ;  /* 0x0000082000017945 */ /* 0x000fd80003800200 */
[----:B------:R-:W-:Y:S05]  /*0180*/  @P0 BRA `(.L_x_6) ;  /* 0x0000000800000947 */ /* 0x000fea0003800000 */
[----:B-1----:R-:W-:Y:S01]  /*0190*/  LOP3.LUT R6, RZ, R4, RZ, 0x33, !PT ;  /* 0x00000004ff067212 */ /* 0x002fe200078e33ff */
[----:B------:R-:W-:Y:S04]  /*01a0*/  BSSY.RECONVERGENT B2, `(.L_x_7) ;  /* 0x0000027000027945 */ /* 0x000fe80003800200 */
[----:B------:R-:W-:-:S05]  /*01b0*/  VIADD R14, R6, UR8 ;  /* 0x00000008060e7c36 */ /* 0x000fca0008000000 */
[----:B------:R-:W-:-:S04]  /*01c0*/  LOP3.LUT R6, R14, 0x300, RZ, 0xc0, !PT ;  /* 0x000003000e067812 */ /* 0x000fc800078ec0ff */
[----:B------:R-:W-:-:S13]  /*01d0*/  ISETP.NE.AND P0, PT, R6, 0x300, PT ;  /* 0x000003000600780c */ /* 0x000fda0003f05270 */
[----:B------:R-:W-:Y:S05]  /*01e0*/  @!P0 BRA `(.L_x_8) ;  /* 0x0000000000888947 */ /* 0x000fea0003800000 */
[----:B------:R-:W0:Y:S01]  /*01f0*/  LDC.64 R6, c[0x0][0x380] ;  /* 0x0000e000ff067b82 */ /* 0x000e220000000a00 */
[----:B------:R-:W-:-:S04]  /*0200*/  LEA.HI R8, R14, 0x1, RZ, 0x18 ;  /* 0x000000010e087811 */ /* 0x000fc800078fc0ff */
[----:B------:R-:W-:-:S05]  /*0210*/  LOP3.LUT R8, R8, 0x3, RZ, 0xc0, !PT ;  /* 0x0000000308087812 */ /* 0x000fca00078ec0ff */
[----:B------:R-:W-:Y:S02]  /*0220*/  IMAD.MOV R10, RZ, RZ, -R8 ;  /* 0x000000ffff0a7224 */ /* 0x000fe400078e0a08 */
[----:B0-----:R-:W-:-:S04]  /*0230*/  IMAD.WIDE.U32 R6, R4, 0x10, R6 ;  /* 0x0000001004067825 */ /* 0x001fc800078e0006 */
[----:B------:R-:W-:-:S07]  /*0240*/  IMAD.MOV.U32 R13, RZ, RZ, R6 ;  /* 0x000000ffff0d7224 */ /* 0x000fce00078e0006 */
.L_x_11:
[----:B------:R-:W-:-:S05]  /*0250*/  IMAD.MOV.U32 R6, RZ, RZ, R13 ;  /* 0x000000ffff067224 */ /* 0x000fca00078e000d */
[----:B------:R-:W2:Y:S01]  /*0260*/  LDG.E.CONSTANT R12, desc[UR10][R6.64] ;  /* 0x0000000a060c7981 */ /* 0x000ea2000c1e9900 */
[----:B------:R-:W-:Y:S01]  /*0270*/  VIADD R10, R10, 0x1 ;  /* 0x000000010a0a7836 */ /* 0x000fe20000000000 */
[----:B------:R-:W-:Y:S01]  /*0280*/  BSSY.RECONVERGENT B3, `(.L_x_9) ;  /* 0x0000015000037945 */ /* 0x000fe20003800200 */
[----:B------:R-:W-:-:S03]  /*0290*/  IADD3 R13, P3, PT, R6, 0x1000, RZ ;  /* 0x00001000060d7810 */ /* 0x000fc60007f7e0ff */
[----:B------:R-:W-:Y:S02]  /*02a0*/  ISETP.NE.AND P2, PT, R10, RZ, PT ;  /* 0x000000ff0a00720c */ /* 0x000fe40003f45270 */
[----:B--2--5:R-:W-:-:S13]  /*02b0*/  FSETP.GEU.AND P0, PT, R5, R12, PT ;  /* 0x0000000c0500720b */ /* 0x024fda0003f0e000 */
[----:B------:R-:W-:Y:S05]  /*02c0*/  @!P0 BRA `(.L_x_10) ;  /* 0x0000000000408947 */ /* 0x000fea0003800000 */
[----:B------:R-:W2:Y:S01]  /*02d0*/  LDG.E.64.CONSTANT R8, desc[UR10][R6.64+0x8] ;  /* 0x0000080a06087981 */ /* 0x000ea2000c1e9b00 */
[----:B------:R-:W-:Y:S01]  /*02e0*/  FSETP.GEU.AND P4, PT, R12, R5, PT ;  /* 0x000000050c00720b */ /* 0x000fe20003f8e000 */
[----:B------:R-:W-:Y:S02]  /*02f0*/  IMAD.MOV.U32 R11, RZ, RZ, R2 ;  /* 0x000000ffff0b7224 */ /* 0x000fe400078e0002 */
[----:B------:R-:W-:Y:S02]  /*0300*/  IMAD.MOV.U32 R2, RZ, RZ, R5 ;  /* 0x000000ffff027224 */ /* 0x000fe400078e0005 */
[----:B------:R-:W-:-:S08]  /*0310*/  IMAD.MOV.U32 R5, RZ, RZ, R12 ;  /* 0x000000ffff057224 */ /* 0x000fd000078e000c */
[CC--:B--2---:R-:W-:Y:S02]  /*0320*/  @P4 ISETP.GE.U32.AND P1, PT, R11.reuse, R8.reuse, PT ;  /* 0x000000080b00420c */ /* 0x0c4fe40003f26070 */
[----:B------:R-:W-:Y:S02]  /*0330*/  @P4 ISETP.LT.U32.AND P0, PT, R11, R8, PT ;  /* 0x000000080b00420c */ /* 0x000fe40003f01070 */
[CC--:B------:R-:W-:Y:S02]  /*0340*/  @P4 ISETP.GE.AND.EX P1, PT, R3.reuse, R9.reuse, PT, P1 ;  /* 0x000000090300420c */ /* 0x0c0fe40003f26310 */
[----:B------:R-:W-:Y:S02]  /*0350*/  @P4 ISETP.LT.AND.EX P0, PT, R3, R9, PT, P0 ;  /* 0x000000090300420c */ /* 0x000fe40003f01300 */
[----:B------:R-:W-:Y:S01]  /*0360*/  @P4 FSEL R5, R2, R12, !P1 ;  /* 0x0000000c02054208 */ /* 0x000fe20004800000 */
[----:B------:R-:W-:Y:S01]  /*0370*/  IMAD.MOV.U32 R2, RZ, RZ, R8 ;  /* 0x000000ffff027224 */ /* 0x000fe200078e0008 */
[----:B------:R-:W-:-:S02]  /*0380*/  @P4 SEL R11, R11, R8, P0 ;  /* 0x000000080b0b4207 */ /* 0x000fc40000000000 */
[----:B------:R-:W-:Y:S01]  /*0390*/  @P4 SEL R12, R3, R9, P0 ;  /* 0x00000009030c4207 */ /* 0x000fe20000000000 */
[----:B------:R-:W-:Y:S02]  /*03a0*/  IMAD.MOV.U32 R3, RZ, RZ, R9 ;  /* 0x000000ffff037224 */ /* 0x000fe400078e0009 */
[----:B------:R-:W-:Y:S02]  /*03b0*/  @P4 IMAD.MOV.U32 R2, RZ, RZ, R11 ;  /* 0x000000ffff024224 */ /* 0x000fe400078e000b */
[----:B------:R-:W-:-:S07]  /*03c0*/  @P4 IMAD.MOV.U32 R3, RZ, RZ, R12 ;  /* 0x000000ffff034224 */ /* 0x000fce00078e000c */
.L_x_10:
[----:B------:R-:W-:Y:S05]  /*03d0*/  BSYNC.RECONVERGENT B3 ;  /* 0x0000000000037941 */ /* 0x000fea0003800200 */
.L_x_9:
[----:B------:R-:W-:Y:S02]  /*03e0*/  IMAD.X R7, RZ, RZ, R7, P3 ;  /* 0x000000ffff077224 */ /* 0x000fe400018e0607 */
[----:B------:R-:W-:Y:S01]  /*03f0*/  VIADD R4, R4, 0x100 ;  /* 0x0000010004047836 */ /* 0x000fe20000000000 */
[----:B------:R-:W-:Y:S06]  /*0400*/  @P2 BRA `(.L_x_11) ;  /* 0xfffffffc00902947 */ /* 0x000fec000383ffff */
.L_x_8:
[----:B------:R-:W-:Y:S05]  /*0410*/  BSYNC.RECONVERGENT B2 ;  /* 0x0000000000027941 */ /* 0x000fea0003800200 */
.L_x_7:
[----:B------:R-:W0:Y:S01]  /*0420*/  LDC.64 R6, c[0x0][0x380] ;  /* 0x0000e000ff067b82 */ /* 0x000e220000000a00 */
[----:B------:R-:W-:-:S13]  /*0430*/  ISETP.GE.U32.AND P0, PT, R14, 0x300, PT ;  /* 0x000003000e00780c */ /* 0x000fda0003f06070 */
[----:B------:R-:W-:Y:S05]  /*0440*/  @!P0 BRA `(.L_x_6) ;  /* 0x0000000400508947 */ /* 0x000fea0003800000 */
.L_x_20:
[----:B0-----:R-:W-:-:S05]  /*0450*/  IMAD.WIDE R8, R4, 0x10, R6 ;  /* 0x0000001004087825 */ /* 0x001fca00078e0206 */
[----:B------:R-:W2:Y:S04]  /*0460*/  LDG.E.CONSTANT R14, desc[UR10][R8.64] ;  /* 0x0000000a080e7981 */ /* 0x000ea8000c1e9900 */
[----:B-----5:R0:W5:Y:S04]  /*0470*/  LDG.E.CONSTANT R16, desc[UR10][R8.64+0x1000] ;  /* 0x0010000a08107981 */ /* 0x020168000c1e9900 */
[----:B------:R0:W5:Y:S04]  /*0480*/  LDG.E.CONSTANT R18, desc[UR10][R8.64+0x2000] ;  /* 0x0020000a08127981 */ /* 0x000168000c1e9900 */
[----:B------:R0:W5:Y:S01]  /*0490*/  LDG.E.CONSTANT R10, desc[UR10][R8.64+0x3000] ;  /* 0x0030000a080a7981 */ /* 0x000162000c1e9900 */
[----:B------:R-:W-:Y:S01]  /*04a0*/  BSSY.RECONVERGENT B2, `(.L_x_12) ;  /* 0x0000012000027945 */ /* 0x000fe20003800200 */
[----:B------:R-:W-:-:S02]  /*04b0*/  IMAD.MOV.U32 R15, RZ, RZ, R2 ;  /* 0x000000ffff0f7224 */ /* 0x000fc400078e0002 */
[----:B------:R-:W-:Y:S02]  /*04c0*/  IMAD.MOV.U32 R21, RZ, RZ, R3 ;  /* 0x000000ffff157224 */ /* 0x000fe400078e0003 */
[----:B------:R-:W-:Y:S01]  /*04d0*/  IMAD.MOV.U32 R11, RZ, RZ, R5 ;  /* 0x000000ffff0b7224 */ /* 0x000fe200078e0005 */
[----:B--2---:R-:W-:-:S13]  /*04e0*/  FSETP.GEU.AND P0, PT, R5, R14, PT ;  /* 0x0000000e0500720b */ /* 0x004fda0003f0e000 */
[----:B0-----:R-:W-:Y:S05]  /*04f0*/  @!P0 BRA `(.L_x_13) ;  /* 0x0000000000308947 */ /* 0x001fea0003800000 */
[----:B------:R-:W2:Y:S01]  /*0500*/  LDG.E.64.CONSTANT R12, desc[UR10][R8.64+0x8] ;  /* 0x0000080a080c7981 */ /* 0x000ea2000c1e9b00 */
[----:B------:R-:W-:Y:S01]  /*0510*/  FSETP.GEU.AND P2, PT, R14, R5, PT ;  /* 0x000000050e00720b */ /* 0x000fe20003f4e000 */
[----:B------:R-:W-:-:S12]  /*0520*/  IMAD.MOV.U32 R11, RZ, RZ, R14 ;  /* 0x000000ffff0b7224 */ /* 0x000fd800078e000e */
[CC--:B--2---:R-:W-:Y:S01]  /*0530*/  @P2 ISETP.GE.U32.AND P0, PT, R2.reuse, R12.reuse, PT ;  /* 0x0000000c0200220c */ /* 0x0c4fe20003f06070 */
[----:B------:R-:W-:Y:S01]  /*0540*/  IMAD.MOV.U32 R15, RZ, RZ, R12 ;  /* 0x000000ffff0f7224 */ /* 0x000fe200078e000c */
[C---:B------:R-:W-:Y:S01]  /*0550*/  @P2 ISETP.LT.U32.AND P1, PT, R2.reuse, R12, PT ;  /* 0x0000000c0200220c */ /* 0x040fe20003f21070 */
[----:B------:R-:W-:Y:S01]  /*0560*/  IMAD.MOV.U32 R21, RZ, RZ, R13 ;  /* 0x000000ffff157224 */ /* 0x000fe200078e000d */
[CC--:B------:R-:W-:Y:S02]  /*0570*/  @P2 ISETP.GE.AND.EX P0, PT, R3.reuse, R13.reuse, PT, P0 ;  /* 0x0000000d0300220c */ /* 0x0c0fe40003f06300 */
[----:B------:R-:W-:Y:S02]  /*0580*/  @P2 ISETP.LT.AND.EX P1, PT, R3, R13, PT, P1 ;  /* 0x0000000d0300220c */ /* 0x000fe40003f21310 */
[----:B------:R-:W-:Y:S02]  /*0590*/  @P2 FSEL R11, R5, R14, !P0 ;  /* 0x0000000e050b2208 */ /* 0x000fe40004000000 */
[----:B------:R-:W-:-:S02]  /*05a0*/  @P2 SEL R15, R2, R12, P1 ;  /* 0x0000000c020f2207 */ /* 0x000fc40000800000 */
[----:B------:R-:W-:-:S07]  /*05b0*/  @P2 SEL R21, R3, R13, P1 ;  /* 0x0000000d03152207 */ /* 0x000fce0000800000 */
.L_x_13:
[----:B------:R-:W-:Y:S05]  /*05c0*/  BSYNC.RECONVERGENT B2 ;  /* 0x0000000000027941 */ /* 0x000fea0003800200 */
.L_x_12:
[----:B-----5:R-:W-:Y:S01]  /*05d0*/  FSETP.GEU.AND P0, PT, R11, R16, PT ;  /* 0x000000100b00720b */ /* 0x020fe20003f0e000 */
[----:B------:R-:W-:Y:S01]  /*05e0*/  BSSY.RECONVERGENT B2, `(.L_x_14) ;  /* 0x0000011000027945 */ /* 0x000fe20003800200 */
[----:B------:R-:W-:Y:S02]  /*05f0*/  IMAD.MOV.U32 R17, RZ, RZ, R15 ;  /* 0x000000ffff117224 */ /* 0x000fe400078e000f */
[----:B------:R-:W-:Y:S02]  /*0600*/  IMAD.MOV.U32 R19, RZ, RZ, R21 ;  /* 0x000000ffff137224 */ /* 0x000fe400078e0015 */
[----:B------:R-:W-:-:S07]  /*0610*/  IMAD.MOV.U32 R5, RZ, RZ, R11 ;  /* 0x000000ffff057224 */ /* 0x000fce00078e000b */
[----:B------:R-:W-:Y:S05]  /*0620*/  @!P0 BRA `(.L_x_15) ;  /* 0x0000000000308947 */ /* 0x000fea0003800000 */
[----:B------:R-:W2:Y:S01]  /*0630*/  LDG.E.64.CONSTANT R2, desc[UR10][R8.64+0x1008] ;  /* 0x0010080a08027981 */ /* 0x000ea2000c1e9b00 */
[----:B------:R-:W-:Y:S01]  /*0640*/  FSETP.GEU.AND P2, PT, R16, R11, PT ;  /* 0x0000000b1000720b */ /* 0x000fe20003f4e000 */
[----:B------:R-:W-:-:S12]  /*0650*/  IMAD.MOV.U32 R5, RZ, RZ, R16 ;  /* 0x000000ffff057224 */ /* 0x000fd800078e0010 */
[CC--:B--2---:R-:W-:Y:S01]  /*0660*/  @P2 ISETP.GE.U32.AND P0, PT, R15.reuse, R2.reuse, PT ;  /* 0x000000020f00220c */ /* 0x0c4fe20003f06070 */
[----:B------:R-:W-:Y:S01]  /*0670*/  IMAD.MOV.U32 R17, RZ, RZ, R2 ;  /* 0x000000ffff117224 */ /* 0x000fe200078e0002 */
[----:B------:R-:W-:Y:S01]  /*0680*/  @P2 ISETP.LT.U32.AND P1, PT, R15, R2, PT ;  /* 0x000000020f00220c */ /* 0x000fe20003f21070 */
[----:B------:R-:W-:Y:S01]  /*0690*/  IMAD.MOV.U32 R19, RZ, RZ, R3 ;  /* 0x000000ffff137224 */ /* 0x000fe200078e0003 */
[CC--:B------:R-:W-:Y:S02]  /*06a0*/  @P2 ISETP.GE.AND.EX P0, PT, R21.reuse, R3.reuse, PT, P0 ;  /* 0x000000031500220c */ /* 0x0c0fe40003f06300 */
[----:B------:R-:W-:Y:S02]  /*06b0*/  @P2 ISETP.LT.AND.EX P1, PT, R21, R3, PT, P1 ;  /* 0x000000031500220c */ /* 0x000fe40003f21310 */
[----:B------:R-:W-:Y:S02]  /*06c0*/  @P2 FSEL R5, R11, R16, !P0 ;  /* 0x000000100b052208 */ /* 0x000fe40004000000 */
[----:B------:R-:W-:-:S02]  /*06d0*/  @P2 SEL R17, R15, R2, P1 ;  /* 0x000000020f112207 */ /* 0x000fc40000800000 */
[----:B------:R-:W-:-:S07]  /*06e0*/  @P2 SEL R19, R21, R3, P1 ;  /* 0x0000000315132207 */ /* 0x000fce0000800000 */
.L_x_15:
[----:B------:R-:W-:Y:S05]  /*06f0*/  BSYNC.RECONVERGENT B2 ;  /* 0x0000000000027941 */ /* 0x000fea0003800200 */
.L_x_14:
[----:B------:R-:W-:Y:S01]  /*0700*/  FSETP.GEU.AND P0, PT, R5, R18, PT ;  /* 0x000000120500720b */ /* 0x000fe20003f0e000 */
        /* <DEDUP_REMOVED lines=17> */
.L_x_17:
[----:B------:R-:W-:Y:S05]  /*0820*/  BSYNC.RECONVERGENT B2 ;  /* 0x0000000000027941 */ /* 0x000fea0003800200 */
.L_x_16:
        /* <DEDUP_REMOVED lines=9> */
[CC--:B--2---:R-:W-:Y:S02]  /*08c0*/  @P2 ISETP.GE.U32.AND P0, PT, R13.reuse, R2.reuse, PT ;  /* 0x000000020d00220c */ /* 0x0c4fe40003f06070 */
[----:B------:R-:W-:Y:S02]  /*08d0*/  @P2 ISETP.LT.U32.AND P1, PT, R13, R2, PT ;  /* 0x000000020d00220c */ /* 0x000fe40003f21070 */
[CC--:B------:R-:W-:Y:S02]  /*08e0*/  @P2 ISETP.GE.AND.EX P0, PT, R15.reuse, R3.reuse, PT, P0 ;  /* 0x000000030f00220c */ /* 0x0c0fe40003f06300 */
[----:B------:R-:W-:Y:S02]  /*08f0*/  @P2 ISETP.LT.AND.EX P1, PT, R15, R3, PT, P1 ;  /* 0x000000030f00220c */ /* 0x000fe40003f21310 */
[----:B------:R-:W-:Y:S02]  /*0900*/  @P2 FSEL R5, R11, R10, !P0 ;  /* 0x0000000a0b052208 */ /* 0x000fe40004000000 */
[----:B------:R-:W-:-:S02]  /*0910*/  @P2 SEL R10, R13, R2, P1 ;  /* 0x000000020d0a2207 */ /* 0x000fc40000800000 */
[----:B------:R-:W-:-:S03]  /*0920*/  @P2 SEL R11, R15, R3, P1 ;  /* 0x000000030f0b2207 */ /* 0x000fc60000800000 */
[----:B------:R-:W-:Y:S02]  /*0930*/  @P2 IMAD.MOV.U32 R2, RZ, RZ, R10 ;  /* 0x000000ffff022224 */ /* 0x000fe400078e000a */
[----:B------:R-:W-:-:S07]  /*0940*/  @P2 IMAD.MOV.U32 R3, RZ, RZ, R11 ;  /* 0x000000ffff032224 */ /* 0x000fce00078e000b */
.L_x_19:
[----:B------:R-:W-:Y:S05]  /*0950*/  BSYNC.RECONVERGENT B2 ;  /* 0x0000000000027941 */ /* 0x000fea0003800200 */
.L_x_18:
[----:B------:R-:W-:-:S05]  /*0960*/  VIADD R4, R4, 0x400 ;  /* 0x0000040004047836 */ /* 0x000fca0000000000 */
[----:B------:R-:W-:-:S13]  /*0970*/  ISETP.GE.AND P0, PT, R4, UR4, PT ;  /* 0x0000000404007c0c */ /* 0x000fda000bf06270 */
[----:B------:R-:W-:Y:S05]  /*0980*/  @!P0 BRA `(.L_x_20) ;  /* 0xfffffff800b08947 */ /* 0x000fea000383ffff */
.L_x_6:
[----:B------:R-:W-:Y:S05]  /*0990*/  BSYNC.RECONVERGENT B1 ;  /* 0x0000000000017941 */ /* 0x000fea0003800200 */
.L_x_5:
[----:B------:R-:W2:Y:S02]  /*09a0*/  LDCU UR4, c[0x0][0x390] ;  /* 0x00007200ff0477ac */ /* 0x000ea40008000800 */
[----:B--2---:R-:W-:-:S09]  /*09b0*/  UISETP.GE.AND UP0, UPT, UR4, 0x100, UPT ;  /* 0x000001000400788c */ /* 0x004fd2000bf06270 */
[----:B------:R-:W-:Y:S05]  /*09c0*/  BRA.U !UP0, `(.L_x_21) ;  /* 0x00000011083c7547 */ /* 0x000fea000b800000 */
[----:B------:R-:W2:Y:S01]  /*09d0*/  S2R R12, SR_LANEID ;  /* 0x00000000000c7919 */ /* 0x000ea20000000000 */
[----:B------:R-:W-:Y:S01]  /*09e0*/  BSSY.RECONVERGENT B1, `(.L_x_22) ;  /* 0x0000015000017945 */ /* 0x000fe20003800200 */
[----:B01---5:R-:W-:Y:S01]  /*09f0*/  IMAD.MOV.U32 R7, RZ, RZ, R2 ;  /* 0x000000ffff077224 */ /* 0x023fe200078e0002 */
[----:B------:R-:W0:Y:S01]  /*0a00*/  SHFL.DOWN PT, R6, R5, 0x1, 0x1f ;  /* 0x08201f0005067f89 */ /* 0x000e2200000e0000 */
[----:B------:R-:W-:Y:S02]  /*0a10*/  IMAD.MOV.U32 R8, RZ, RZ, R3 ;  /* 0x000000ffff087224 */ /* 0x000fe400078e0003 */
[----:B------:R-:W-:Y:S01]  /*0a20*/  IMAD.MOV.U32 R4, RZ, RZ, R5 ;  /* 0x000000ffff047224 */ /* 0x000fe200078e0005 */
[----:B------:R1:W3:Y:S04]  /*0a30*/  SHFL.DOWN PT, R9, R2, 0x1, 0x1f ;  /* 0x08201f0002097f89 */ /* 0x0002e800000e0000 */
[----:B------:R1:W4:Y:S01]  /*0a40*/  SHFL.DOWN PT, R11, R3, 0x1, 0x1f ;  /* 0x08201f00030b7f89 */ /* 0x00032200000e0000 */
[----:B0-----:R-:W-:-:S04]  /*0a50*/  FSETP.GEU.AND P0, PT, R5, R6, PT ;  /* 0x000000060500720b */ /* 0x001fc80003f0e000 */
[----:B--2---:R-:W-:-:S13]  /*0a60*/  ISETP.GT.OR P0, PT, R12, 0x1e, !P0 ;  /* 0x0000001e0c00780c */ /* 0x004fda0004704670 */
[----:B-1-34-:R-:W-:Y:S05]  /*0a70*/  @P0 BRA `(.L_x_23) ;  /* 0x00000000002c0947 */ /* 0x01afea0003800000 */
[----:B------:R-:W-:Y:S01]  /*0a80*/  FSETP.GT.AND P2, PT, R5, R6, PT ;  /* 0x000000060500720b */ /* 0x000fe20003f44000 */
[----:B------:R-:W-:Y:S02]  /*0a90*/  IMAD.MOV.U32 R7, RZ, RZ, R9 ;  /* 0x000000ffff077224 */ /* 0x000fe400078e0009 */
[----:B------:R-:W-:Y:S02]  /*0aa0*/  IMAD.MOV.U32 R8, RZ, RZ, R11 ;  /* 0x000000ffff087224 */ /* 0x000fe400078e000b */
[----:B------:R-:W-:-:S08]  /*0ab0*/  IMAD.MOV.U32 R4, RZ, RZ, R6 ;  /* 0x000000ffff047224 */ /* 0x000fd000078e0006 */
[CC--:B------:R-:W-:Y:S02]  /*0ac0*/  @!P2 ISETP.GE.U32.AND P0, PT, R2.reuse, R9.reuse, PT ;  /* 0x000000090200a20c */ /* 0x0c0fe40003f06070 */
[C---:B------:R-:W-:Y:S02]  /*0ad0*/  @!P2 ISETP.LT.U32.AND P1, PT, R2.reuse, R9, PT ;  /* 0x000000090200a20c */ /* 0x040fe40003f21070 */
[CC--:B------:R-:W-:Y:S02]  /*0ae0*/  @!P2 ISETP.GE.AND.EX P0, PT, R3.reuse, R11.reuse, PT, P0 ;  /* 0x0000000b0300a20c */ /* 0x0c0fe40003f06300 */
[----:B------:R-:W-:Y:S02]  /*0af0*/  @!P2 ISETP.LT.AND.EX P1, PT, R3, R11, PT, P1 ;  /* 0x0000000b0300a20c */ /* 0x000fe40003f21310 */
[----:B------:R-:W-:Y:S02]  /*0b00*/  @!P2 FSEL R4, R5, R6, !P0 ;  /* 0x000000060504a208 */ /* 0x000fe40004000000 */
[----:B------:R-:W-:-:S02]  /*0b10*/  @!P2 SEL R7, R2, R9, P1 ;  /* 0x000000090207a207 */ /* 0x000fc40000800000 */
[----:B------:R-:W-:-:S07]  /*0b20*/  @!P2 SEL R8, R3, R11, P1 ;  /* 0x0000000b0308a207 */ /* 0x000fce0000800000 */
.L_x_23:
[----:B------:R-:W-:Y:S05]  /*0b30*/  BSYNC.RECONVERGENT B1 ;  /* 0x0000000000017941 */ /* 0x000fea0003800200 */
.L_x_22:
[----:B------:R-:W0:Y:S01]  /*0b40*/  SHFL.DOWN PT, R3, R4, 0x2, 0x1f ;  /* 0x08401f0004037f89 */ /* 0x000e2200000e0000 */
[----:B------:R-:W-:Y:S01]  /*0b50*/  BSSY.RECONVERGENT B1, `(.L_x_24) ;  /* 0x0000014000017945 */ /* 0x000fe20003800200 */
[----:B------:R-:W-:Y:S02]  /*0b60*/  IMAD.MOV.U32 R5, RZ, RZ, R7 ;  /* 0x000000ffff057224 */ /* 0x000fe400078e0007 */
[----:B------:R1:W2:Y:S01]  /*0b70*/  SHFL.DOWN PT, R10, R7, 0x2, 0x1f ;  /* 0x08401f00070a7f89 */ /* 0x0002a200000e0000 */
[----:B------:R-:W-:Y:S02]  /*0b80*/  IMAD.MOV.U32 R6, RZ, RZ, R8 ;  /* 0x000000ffff067224 */ /* 0x000fe400078e0008 */
[----:B------:R-:W-:Y:S01]  /*0b90*/  IMAD.MOV.U32 R2, RZ, RZ, R4 ;  /* 0x000000ffff027224 */ /* 0x000fe200078e0004 */
[----:B------:R1:W3:Y:S01]  /*0ba0*/  SHFL.DOWN PT, R9, R8, 0x2, 0x1f ;  /* 0x08401f0008097f89 */ /* 0x0002e200000e0000 */
[----:B0-----:R-:W-:-:S04]  /*0bb0*/  FSETP.GEU.AND P0, PT, R4, R3, PT ;  /* 0x000000030400720b */ /* 0x001fc80003f0e000 */
[----:B------:R-:W-:-:S13]  /*0bc0*/  ISETP.GT.OR P0, PT, R12, 0x1d, !P0 ;  /* 0x0000001d0c00780c */ /* 0x000fda0004704670 */
[----:B-123--:R-:W-:Y:S05]  /*0bd0*/  @P0 BRA `(.L_x_25) ;  /* 0x00000000002c0947 */ /* 0x00efea0003800000 */
[----:B------:R-:W-:Y:S01]  /*0be0*/  FSETP.GT.AND P2, PT, R4, R3, PT ;  /* 0x000000030400720b */ /* 0x000fe20003f44000 */
[----:B------:R-:W-:Y:S02]  /*0bf0*/  IMAD.MOV.U32 R5, RZ, RZ, R10 ;  /* 0x000000ffff057224 */ /* 0x000fe400078e000a */
[----:B------:R-:W-:Y:S02]  /*0c00*/  IMAD.MOV.U32 R6, RZ, RZ, R9 ;  /* 0x000000ffff067224 */ /* 0x000fe400078e0009 */
[----:B------:R-:W-:-:S08]  /*0c10*/  IMAD.MOV.U32 R2, RZ, RZ, R3 ;  /* 0x000000ffff027224 */ /* 0x000fd000078e0003 */
[CC--:B------:R-:W-:Y:S02]  /*0c20*/  @!P2 ISETP.GE.U32.AND P0, PT, R7.reuse, R10.reuse, PT ;  /* 0x0000000a0700a20c */ /* 0x0c0fe40003f06070 */
[CC--:B------:R-:W-:Y:S02]  /*0c30*/  @!P2 ISETP.LT.U32.AND P1, PT, R7.reuse, R10.reuse, PT ;  /* 0x0000000a0700a20c */ /* 0x0c0fe40003f21070 */
[CC--:B------:R-:W-:Y:S02]  /*0c40*/  @!P2 ISETP.GE.AND.EX P0, PT, R8.reuse, R9.reuse, PT, P0 ;  /* 0x000000090800a20c */ /* 0x0c0fe40003f06300 */
[----:B------:R-:W-:Y:S02]  /*0c50*/  @!P2 ISETP.LT.AND.EX P1, PT, R8, R9, PT, P1 ;  /* 0x000000090800a20c */ /* 0x000fe40003f21310 */
[----:B------:R-:W-:Y:S02]  /*0c60*/  @!P2 FSEL R2, R4, R3, !P0 ;  /* 0x000000030402a208 */ /* 0x000fe40004000000 */
[----:B------:R-:W-:-:S02]  /*0c70*/  @!P2 SEL R5, R7, R10, P1 ;  /* 0x0000000a0705a207 */ /* 0x000fc40000800000 */
[----:B------:R-:W-:-:S07]  /*0c80*/  @!P2 SEL R6, R8, R9, P1 ;  /* 0x000000090806a207 */ /* 0x000fce0000800000 */
.L_x_25:
[----:B------:R-:W-:Y:S05]  /*0c90*/  BSYNC.RECONVERGENT B1 ;  /* 0x0000000000017941 */ /* 0x000fea0003800200 */
.L_x_24:
        /* <DEDUP_REMOVED lines=21> */
.L_x_27:
[----:B------:R-:W-:Y:S05]  /*0df0*/  BSYNC.RECONVERGENT B1 ;  /* 0x0000000000017941 */ /* 0x000fea0003800200 */
.L_x_26:
        /* <DEDUP_REMOVED lines=15> */
[----:B------:R-:W-:Y:S02]  /*0ef0*/  @!P2 ISETP.LT.U32.AND P1, PT, R4, R9, PT ;  /* 0x000000090400a20c */ /* 0x000fe40003f21070 */
[CC--:B------:R-:W-:Y:S02]  /*0f00*/  @!P2 ISETP.GE.AND.EX P0, PT, R8.reuse, R11.reuse, PT, P0 ;  /* 0x0000000b0800a20c */ /* 0x0c0fe40003f06300 */
[----:B------:R-:W-:Y:S02]  /*0f10*/  @!P2 ISETP.LT.AND.EX P1, PT, R8, R11, PT, P1 ;  /* 0x0000000b0800a20c */ /* 0x000fe40003f21310 */
[----:B------:R-:W-:Y:S02]  /*0f20*/  @!P2 FSEL R5, R3, R2, !P0 ;  /* 0x000000020305a208 */ /* 0x000fe40004000000 */
[----:B------:R-:W-:-:S02]  /*0f30*/  @!P2 SEL R6, R4, R9, P1 ;  /* 0x000000090406a207 */ /* 0x000fc40000800000 */
[----:B------:R-:W-:-:S07]  /*0f40*/  @!P2 SEL R7, R8, R11, P1 ;  /* 0x0000000b0807a207 */ /* 0x000fce0000800000 */
.L_x_29:
[----:B------:R-:W-:Y:S05]  /*0f50*/  BSYNC.RECONVERGENT B1 ;  /* 0x0000000000017941 */ /* 0x000fea0003800200 */
.L_x_28:
[----:B------:R-:W0:Y:S01]  /*0f60*/  SHFL.DOWN PT, R8, R5, 0x10, 0x1f ;  /* 0x0a001f0005087f89 */ /* 0x000e2200000e0000 */
[----:B------:R-:W-:Y:S01]  /*0f70*/  BSSY.RECONVERGENT B1, `(.L_x_30) ;  /* 0x0000015000017945 */ /* 0x000fe20003800200 */
[----:B------:R-:W-:Y:S01]  /*0f80*/  ISETP.NE.AND P2, PT, R12, RZ, PT ;  /* 0x000000ff0c00720c */ /* 0x000fe20003f45270 */
[----:B------:R-:W-:Y:S01]  /*0f90*/  IMAD.MOV.U32 R3, RZ, RZ, R6 ;  /* 0x000000ffff037224 */ /* 0x000fe200078e0006 */
        /* <DEDUP_REMOVED lines=18> */
.L_x_31:
[----:B------:R-:W-:Y:S05]  /*10c0*/  BSYNC.RECONVERGENT B1 ;  /* 0x0000000000017941 */ /* 0x000fea0003800200 */
.L_x_30:
[----:B------:R-:W-:Y:S04]  /*10d0*/  BSSY.RECONVERGENT B1, `(.L_x_32) ;  /* 0x000000c000017945 */ /* 0x000fe80003800200 */
[----:B------:R-:W-:Y:S05]  /*10e0*/  @P2 BRA `(.L_x_33) ;  /* 0x0000000000282947 */ /* 0x000fea0003800000 */
[----:B------:R-:W0:Y:S01]  /*10f0*/  S2R R7, SR_CgaCtaId ;  /* 0x0000000000077919 */ /* 0x000e220000008800 */
[----:B------:R-:W-:Y:S02]  /*1100*/  MOV R6, 0x400 ;  /* 0x0000040000067802 */ /* 0x000fe40000000f00 */
[----:B------:R-:W-:-:S04]  /*1110*/  SHF.R.U32.HI R5, RZ, 0x1, R0 ;  /* 0x00000001ff057819 */ /* 0x000fc80000011600 */
[----:B------:R-:W-:Y:S02]  /*1120*/  LOP3.LUT R5, R5, 0x1f0, RZ, 0xc0, !PT ;  /* 0x000001f005057812 */ /* 0x000fe400078ec0ff */
[----:B0-----:R-:W-:Y:S01]  /*1130*/  LEA R6, R7, R6, 0x18 ;  /* 0x0000000607067211 */ /* 0x001fe200078ec0ff */
[----:B------:R-:W-:-:S04]  /*1140*/  IMAD.MOV.U32 R7, RZ, RZ, R4 ;  /* 0x000000ffff077224 */ /* 0x000fc800078e0004 */
[----:B------:R-:W-:Y:S02]  /*1150*/  IMAD.IADD R5, R5, 0x1, R6 ;  /* 0x0000000105057824 */ /* 0x000fe400078e0206 */
[----:B------:R-:W-:-:S03]  /*1160*/  IMAD.MOV.U32 R6, RZ, RZ, R3 ;  /* 0x000000ffff067224 */ /* 0x000fc600078e0003 */
[----:B------:R0:W-:Y:S04]  /*1170*/  STS [R5+0x8], R2 ;  /* 0x0000080205007388 */ /* 0x0001e80000000800 */
[----:B------:R0:W-:Y:S02]  /*1180*/  STS.64 [R5+0x10], R6 ;  /* 0x0000100605007388 */ /* 0x0001e40000000a00 */
.L_x_33:
[----:B------:R-:W-:Y:S05]  /*1190*/  BSYNC.RECONVERGENT B1 ;  /* 0x0000000000017941 */ /* 0x000fea0003800200 */
.L_x_32:
[----:B------:R-:W-:Y:S01]  /*11a0*/  BAR.SYNC.DEFER_BLOCKING 0x0 ;  /* 0x0000000000007b1d */ /* 0x000fe20000010000 */
[----:B------:R-:W-:-:S13]  /*11b0*/  ISETP.NE.AND P1, PT, R0, RZ, PT ;  /* 0x000000ff0000720c */ /* 0x000fda0003f25270 */
[----:B------:R-:W-:Y:S05]  /*11c0*/  @P1 BRA `(.L_x_34) ;  /* 0x0000005000c01947 */ /* 0x000fea0003800000 */
[----:B0-----:R-:W0:Y:S01]  /*11d0*/  S2R R5, SR_CgaCtaId ;  /* 0x0000000000057919 */ /* 0x001e220000008800 */
[----:B------:R-:W-:Y:S01]  /*11e0*/  MOV R8, 0x400 ;  /* 0x0000040000087802 */ /* 0x000fe20000000f00 */
[----:B------:R-:W-:Y:S01]  /*11f0*/  BSSY.RECONVERGENT B1, `(.L_x_35) ;  /* 0x000001a000017945 */ /* 0x000fe20003800200 */
[----:B------:R-:W-:Y:S02]  /*1200*/  IMAD.MOV.U32 R12, RZ, RZ, R2 ;  /* 0x000000ffff0c7224 */ /* 0x000fe400078e0002 */
[----:B------:R-:W-:Y:S02]  /*1210*/  IMAD.MOV.U32 R6, RZ, RZ, R3 ;  /* 0x000000ffff067224 */ /* 0x000fe400078e0003 */
[----:B------:R-:W-:Y:S01]  /*1220*/  IMAD.MOV.U32 R7, RZ, RZ, R4 ;  /* 0x000000ffff077224 */ /* 0x000fe200078e0004 */
[----:B0-----:R-:W-:-:S05]  /*1230*/  LEA R8, R5, R8, 0x18 ;  /* 0x0000000805087211 */ /* 0x001fca00078ec0ff */
[----:B------:R-:W0:Y:S04]  /*1240*/  LDS R11, [R8+0x18] ;  /* 0x00001800080b7984 */ /* 0x000e280000000800 */
[----:B------:R1:W2:Y:S04]  /*1250*/  LDS R13, [R8+0x28] ;  /* 0x00002800080d7984 */ /* 0x0002a80000000800 */
[----:B------:R1:W3:Y:S04]  /*1260*/  LDS R15, [R8+0x38] ;  /* 0x00003800080f7984 */ /* 0x0002e80000000800 */
[----:B------:R1:W4:Y:S04]  /*1270*/  LDS R10, [R8+0x48] ;  /* 0x00004800080a7984 */ /* 0x0003280000000800 */
[----:B------:R1:W1:Y:S04]  /*1280*/  LDS R9, [R8+0x58] ;  /* 0x0000580008097984 */ /* 0x0002680000000800 */
[----:B------:R0:W1:Y:S04]  /*1290*/  LDS R5, [R8+0x68] ;  /* 0x0000680008057984 */ /* 0x0000680000000800 */
[----:B------:R0:W1:Y:S02]  /*12a0*/  LDS R0, [R8+0x78] ;  /* 0x0000780008007984 */ /* 0x0000640000000800 */
[----:B0-----:R-:W-:-:S13]  /*12b0*/  FSETP.GEU.AND P0, PT, R2, R11, PT ;  /* 0x0000000b0200720b */ /* 0x001fda0003f0e000 */
[----:B--234-:R-:W-:Y:S05]  /*12c0*/  @!P0 BRA `(.L_x_36) ;  /* 0x0000000000308947 */ /* 0x01cfea0003800000 */
[----:B------:R-:W0:Y:S01]  /*12d0*/  LDS.64 R6, [R8+0x20] ;  /* 0x0000200008067984 */ /* 0x000e220000000a00 */
[----:B------:R-:W-:Y:S01]  /*12e0*/  FSETP.GEU.AND P3, PT, R11, R2, PT ;  /* 0x000000020b00720b */ /* 0x000fe20003f6e000 */
[----:B------:R-:W-:-:S12]  /*12f0*/  IMAD.MOV.U32 R12, RZ, RZ, R11 ;  /* 0x000000ffff0c7224 */ /* 0x000fd800078e000b */
[CC--:B0-----:R-:W-:Y:S02]  /*1300*/  @P3 ISETP.LT.U32.AND P2, PT, R3.reuse, R6.reuse, PT ;  /* 0x000000060300320c */ /* 0x0c1fe40003f41070 */
[CC--:B------:R-:W-:Y:S02]  /*1310*/  @P3 ISETP.GE.U32.AND P0, PT, R3.reuse, R6.reuse, PT ;  /* 0x000000060300320c */ /* 0x0c0fe40003f06070 */
[CC--:B------:R-:W-:Y:S02]  /*1320*/  @P3 ISETP.LT.AND.EX P2, PT, R4.reuse, R7.reuse, PT, P2 ;  /* 0x000000070400320c */ /* 0x0c0fe40003f41320 */
[CC--:B------:R-:W-:Y:S02]  /*1330*/  @P3 ISETP.GE.AND.EX P0, PT, R4.reuse, R7.reuse, PT, P0 ;  /* 0x000000070400320c */ /* 0x0c0fe40003f06300 */
[----:B------:R-:W-:Y:S02]  /*1340*/  @P3 SEL R3, R3, R6, P2 ;  /* 0x0000000603033207 */ /* 0x000fe40001000000 */
[----:B------:R-:W-:-:S02]  /*1350*/  @P3 SEL R4, R4, R7, P2 ;  /* 0x0000000704043207 */ /* 0x000fc40001000000 */
[----:B------:R-:W-:Y:S01]  /*1360*/  @P3 FSEL R12, R2, R11, !P0 ;  /* 0x0000000b020c3208 */ /* 0x000fe20004000000 */
[----:B------:R-:W-:Y:S02]  /*1370*/  @P3 IMAD.MOV.U32 R6, RZ, RZ, R3 ;  /* 0x000000ffff063224 */ /* 0x000fe400078e0003 */
[----:B------:R-:W-:-:S07]  /*1380*/  @P3 IMAD.MOV.U32 R7, RZ, RZ, R4 ;  /* 0x000000ffff073224 */ /* 0x000fce00078e0004 */
.L_x_36:
[----:B------:R-:W-:Y:S05]  /*1390*/  BSYNC.RECONVERGENT B1 ;  /* 0x0000000000017941 */ /* 0x000fea0003800200 */
.L_x_35:
[----:B------:R-:W-:Y:S01]  /*13a0*/  FSETP.GEU.AND P0, PT, R12, R13, PT ;  /* 0x0000000d0c00720b */ /* 0x000fe20003f0e000 */
[----:B------:R-:W-:Y:S01]  /*13b0*/  BSSY.RECONVERGENT B1, `(.L_x_37) ;  /* 0x0000011000017945 */ /* 0x000fe20003800200 */
[----:B------:R-:W-:Y:S02]  /*13c0*/  IMAD.MOV.U32 R17, RZ, RZ, R6 ;  /* 0x000000ffff117224 */ /* 0x000fe400078e0006 */
[----:B------:R-:W-:Y:S02]  /*13d0*/  IMAD.MOV.U32 R14, RZ, RZ, R7 ;  /* 0x000000ffff0e7224 */ /* 0x000fe400078e0007 */
[----:B------:R-:W-:-:S07]  /*13e0*/  IMAD.MOV.U32 R2, RZ, RZ, R12 ;  /* 0x000000ffff027224 */ /* 0x000fce00078e000c */
[----:B------:R-:W-:Y:S05]  /*13f0*/  @!P0 BRA `(.L_x_38) ;  /* 0x0000000000308947 */ /* 0x000fea0003800000 */
[----:B------:R-:W0:Y:S01]  /*1400*/  LDS.64 R18, [R8+0x30] ;  /* 0x0000300008127984 */ /* 0x000e220000000a00 */
[----:B------:R-:W-:Y:S01]  /*1410*/  FSETP.GEU.AND P3, PT, R13, R12, PT ;  /* 0x0000000c0d00720b */ /* 0x000fe20003f6e000 */
[----:B------:R-:W-:-:S12]  /*1420*/  IMAD.MOV.U32 R2, RZ, RZ, R13 ;  /* 0x000000ffff027224 */ /* 0x000fd800078e000d */
[CC--:B0-----:R-:W-:Y:S01]  /*1430*/  @P3 ISETP.GE.U32.AND P0, PT, R6.reuse, R18.reuse, PT ;  /* 0x000000120600320c */ /* 0x0c1fe20003f06070 */
[----:B------:R-:W-:Y:S01]  /*1440*/  IMAD.MOV.U32 R17, RZ, RZ, R18 ;  /* 0x000000ffff117224 */ /* 0x000fe200078e0012 */
[-C--:B------:R-:W-:Y:S01]  /*1450*/  @P3 ISETP.LT.U32.AND P2, PT, R6, R18.reuse, PT ;  /* 0x000000120600320c */ /* 0x080fe20003f41070 */
[----:B------:R-:W-:Y:S01]  /*1460*/  IMAD.MOV.U32 R14, RZ, RZ, R19 ;  /* 0x000000ffff0e7224 */ /* 0x000fe200078e0013 */
[CC--:B------:R-:W-:Y:S02]  /*1470*/  @P3 ISETP.GE.AND.EX P0, PT, R7.reuse, R19.reuse, PT, P0 ;  /* 0x000000130700320c */ /* 0x0c0fe40003f06300 */
[----:B------:R-:W-:Y:S02]  /*1480*/  @P3 ISETP.LT.AND.EX P2, PT, R7, R19, PT, P2 ;  /* 0x000000130700320c */ /* 0x000fe40003f41320 */
[----:B------:R-:W-:Y:S02]  /*1490*/  @P3 FSEL R2, R12, R13, !P0 ;  /* 0x0000000d0c023208 */ /* 0x000fe40004000000 */
[----:B------:R-:W-:-:S02]  /*14a0*/  @P3 SEL R17, R6, R18, P2 ;  /* 0x0000001206113207 */ /* 0x000fc40001000000 */
[----:B------:R-:W-:-:S07]  /*14b0*/  @P3 SEL R14, R7, R19, P2 ;  /* 0x00000013070e3207 */ /* 0x000fce0001000000 */
.L_x_38:
[----:B------:R-:W-:Y:S05]  /*14c0*/  BSYNC.RECONVERGENT B1 ;  /* 0x0000000000017941 */ /* 0x000fea0003800200 */
.L_x_37:
        /* <DEDUP_REMOVED lines=11> */
[CC--:B------:R-:W-:Y:S01]  /*1580*/  @P3 ISETP.LT.U32.AND P2, PT, R17.reuse, R6.reuse, PT ;  /* 0x000000061100320c */ /* 0x0c0fe20003f41070 */
[----:B------:R-:W-:Y:S01]  /*1590*/  IMAD.MOV.U32 R4, RZ, RZ, R7 ;  /* 0x000000ffff047224 */ /* 0x000fe200078e0007 */
[CC--:B------:R-:W-:Y:S02]  /*15a0*/  @P3 ISETP.GE.AND.EX P0, PT, R14.reuse, R7.reuse, PT, P0 ;  /* 0x000000070e00320c */ /* 0x0c0fe40003f06300 */
[----:B------:R-:W-:Y:S02]  /*15b0*/  @P3 ISETP.LT.AND.EX P2, PT, R14, R7, PT, P2 ;  /* 0x000000070e00320c */ /* 0x000fe40003f41320 */
[----:B------:R-:W-:Y:S02]  /*15c0*/  @P3 FSEL R3, R2, R15, !P0 ;  /* 0x0000000f02033208 */ /* 0x000fe40004000000 */
[----:B------:R-:W-:-:S02]  /*15d0*/  @P3 SEL R11, R17, R6, P2 ;  /* 0x00000006110b3207 */ /* 0x000fc40001000000 */
[----:B------:R-:W-:-:S07]  /*15e0*/  @P3 SEL R4, R14, R7, P2 ;  /* 0x000000070e043207 */ /* 0x000fce0001000000 */
.L_x_40:
[----:B------:R-:W-:Y:S05]  /*15f0*/  BSYNC.RECONVERGENT B1 ;  /* 0x0000000000017941 */ /* 0x000fea0003800200 */
.L_x_39:
        /* <DEDUP_REMOVED lines=18> */
.L_x_42:
[----:B------:R-:W-:Y:S05]  /*1720*/  BSYNC.RECONVERGENT B1 ;  /* 0x0000000000017941 */ /* 0x000fea0003800200 */
.L_x_41:
[----:B-1----:R-:W-:Y:S01]  /*1730*/  FSETP.GEU.AND P0, PT, R2, R9, PT ;  /* 0x000000090200720b */ /* 0x002fe20003f0e000 */
        /* <DEDUP_REMOVED lines=17> */
.L_x_44:
[----:B------:R-:W-:Y:S05]  /*1850*/  BSYNC.RECONVERGENT B1 ;  /* 0x0000000000017941 */ /* 0x000fea0003800200 */
.L_x_43:
        /* <DEDUP_REMOVED lines=18> */
.L_x_46:
[----:B------:R-:W-:Y:S05]  /*1980*/  BSYNC.RECONVERGENT B1 ;  /* 0x0000000000017941 */ /* 0x000fea0003800200 */
.L_x_45:
[----:B------:R-:W-:Y:S01]  /*1990*/  FSETP.GEU.AND P0, PT, R7, R0, PT ;  /* 0x000000000700720b */ /* 0x000fe20003f0e000 */
[----:B------:R-:W-:Y:S02]  /*19a0*/  IMAD.MOV.U32 R2, RZ, RZ, R7 ;  /* 0x000000ffff027224 */ /* 0x000fe400078e0007 */
[----:B------:R-:W-:Y:S02]  /*19b0*/  IMAD.MOV.U32 R3, RZ, RZ, R9 ;  /* 0x000000ffff037224 */ /* 0x000fe400078e0009 */
[----:B------:R-:W-:-:S08]  /*19c0*/  IMAD.MOV.U32 R4, RZ, RZ, R6 ;  /* 0x000000ffff047224 */ /* 0x000fd000078e0006 */
[----:B------:R-:W-:Y:S05]  /*19d0*/  @!P0 BRA `(.L_x_34) ;  /* 0x0000004800bc8947 */ /* 0x000fea0003800000 */
[----:B------:R-:W0:Y:S01]  /*19e0*/  LDS.64 R10, [R8+0x80] ;  /* 0x00008000080a7984 */ /* 0x000e220000000a00 */
[----:B------:R-:W-:Y:S01]  /*19f0*/  FSETP.GEU.AND P0, PT, R0, R7, PT ;  /* 0x000000070000720b */ /* 0x000fe20003f0e000 */
[----:B------:R-:W-:Y:S02]  /*1a00*/  IMAD.MOV.U32 R2, RZ, RZ, R0 ;  /* 0x000000ffff027224 */ /* 0x000fe400078e0000 */
[----:B0-----:R-:W-:Y:S02]  /*1a10*/  IMAD.MOV.U32 R3, RZ, RZ, R10 ;  /* 0x000000ffff037224 */ /* 0x001fe400078e000a */
[----:B------:R-:W-:-:S08]  /*1a20*/  IMAD.MOV.U32 R4, RZ, RZ, R11 ;  /* 0x000000ffff047224 */ /* 0x000fd000078e000b */
[----:B------:R-:W-:Y:S05]  /*1a30*/  @!P0 BRA `(.L_x_34) ;  /* 0x0000004800a48947 */ /* 0x000fea0003800000 */
[CC--:B------:R-:W-:Y:S02]  /*1a40*/  ISETP.GE.U32.AND P0, PT, R9.reuse, R10.reuse, PT ;  /* 0x0000000a0900720c */ /* 0x0c0fe40003f06070 */
[----:B------:R-:W-:Y:S02]  /*1a50*/  ISETP.LT.U32.AND P2, PT, R9, R10, PT ;  /* 0x0000000a0900720c */ /* 0x000fe40003f41070 */
[CC--:B------:R-:W-:Y:S02]  /*1a60*/  ISETP.GE.AND.EX P0, PT, R6.reuse, R11.reuse, PT, P0 ;  /* 0x0000000b0600720c */ /* 0x0c0fe40003f06300 */
[----:B------:R-:W-:Y:S02]  /*1a70*/  ISETP.LT.AND.EX P2, PT, R6, R11, PT, P2 ;  /* 0x0000000b0600720c */ /* 0x000fe40003f41320 */
[----:B------:R-:W-:Y:S02]  /*1a80*/  FSEL R2, R7, R0, !P0 ;  /* 0x0000000007027208 */ /* 0x000fe40004000000 */
[----:B------:R-:W-:-:S02]  /*1a90*/  SEL R3, R9, R10, P2 ;  /* 0x0000000a09037207 */ /* 0x000fc40001000000 */
[----:B------:R-:W-:Y:S01]  /*1aa0*/  SEL R4, R6, R11, P2 ;  /* 0x0000000b06047207 */ /* 0x000fe20001000000 */
[----:B------:R-:W-:Y:S06]  /*1ab0*/  BRA `(.L_x_34) ;  /* 0x0000004800847947 */ /* 0x000fec0003800000 */
.L_x_21:
[----:B------:R-:W-:Y:S01]  /*1ac0*/  LOP3.LUT R4, R0, 0x3e0, RZ, 0xc0, !PT ;  /* 0x000003e000047812 */ /* 0x000fe200078ec0ff */
[----:B------:R-:W-:Y:S01]  /*1ad0*/  BSSY.RECONVERGENT B1, `(.L_x_47) ;  /* 0x000001b000017945 */ /* 0x000fe20003800200 */
[----:B-----5:R-:W-:Y:S02]  /*1ae0*/  IMAD.MOV.U32 R12, RZ, RZ, R2 ;  /* 0x000000ffff0c7224 */ /* 0x020fe400078e0002 */
[----:B------:R-:W-:Y:S02]  /*1af0*/  IMAD.MOV.U32 R14, RZ, RZ, R3 ;  /* 0x000000ffff0e7224 */ /* 0x000fe400078e0003 */
[----:B01----:R-:W-:Y:S01]  /*1b00*/  VIADD R6, R4, 0x20 ;  /* 0x0000002004067836 */ /* 0x003fe20000000000 */
[----:B------:R-:W-:-:S04]  /*1b10*/  LOP3.LUT R4, RZ, R4, RZ, 0x33, !PT ;  /* 0x00000004ff047212 */ /* 0x000fc800078e33ff */
[----:B------:R-:W-:Y:S01]  /*1b20*/  ISETP.GT.AND P0, PT, R6, UR4, PT ;  /* 0x0000000406007c0c */ /* 0x000fe2000bf04270 */
[----:B------:R-:W-:Y:S02]  /*1b30*/  VIADD R4, R4, UR4 ;  /* 0x0000000404047c36 */ /* 0x000fe40008000000 */
[----:B------:R-:W-:-:S03]  /*1b40*/  IMAD.MOV.U32 R6, RZ, RZ, R5 ;  /* 0x000000ffff067224 */ /* 0x000fc600078e0005 */
[----:B------:R-:W-:Y:S02]  /*1b50*/  SEL R7, R4, 0x1f, P0 ;  /* 0x0000001f04077807 */ /* 0x000fe40000000000 */
[----:B------:R-:W0:Y:S03]  /*1b60*/  S2R R4, SR_LANEID ;  /* 0x0000000000047919 */ /* 0x000e260000000000 */
[----:B------:R-:W1:Y:S04]  /*1b70*/  SHFL.DOWN PT, R8, R5, 0x1, R7 ;  /* 0x0820000005087989 */ /* 0x000e6800000e0007 */
[----:B------:R2:W3:Y:S04]  /*1b80*/  SHFL.DOWN PT, R9, R2, 0x1, R7 ;  /* 0x0820000002097989 */ /* 0x0004e800000e0007 */
[----:B------:R2:W4:Y:S01]  /*1b90*/  SHFL.DOWN PT, R11, R3, 0x1, R7 ;  /* 0x08200000030b7989 */ /* 0x00052200000e0007 */
[----:B-1----:R-:W-:-:S04]  /*1ba0*/  FSETP.GEU.AND P0, PT, R5, R8, PT ;  /* 0x000000080500720b */ /* 0x002fc80003f0e000 */
[----:B0-----:R-:W-:-:S13]  /*1bb0*/  ISETP.GE.OR P0, PT, R4, R7, !P0 ;  /* 0x000000070400720c */ /* 0x001fda0004706670 */
[----:B--234-:R-:W-:Y:S05]  /*1bc0*/  @P0 BRA `(.L_x_48) ;  /* 0x00000000002c0947 */ /* 0x01cfea0003800000 */
        /* <DEDUP_REMOVED lines=11> */
.L_x_48:
[----:B------:R-:W-:Y:S05]  /*1c80*/  BSYNC.RECONVERGENT B1 ;  /* 0x0000000000017941 */ /* 0x000fea0003800200 */
.L_x_47:
[----:B------:R-:W0:Y:S01]  /*1c90*/  SHFL.DOWN PT, R3, R6, 0x2, R7 ;  /* 0x0840000006037989 */ /* 0x000e2200000e0007 */
[----:B------:R-:W-:Y:S01]  /*1ca0*/  VIADD R2, R4, 0x2 ;  /* 0x0000000204027836 */ /* 0x000fe20000000000 */
[----:B------:R-:W-:Y:S01]  /*1cb0*/  BSSY.RECONVERGENT B1, `(.L_x_49) ;  /* 0x0000014000017945 */ /* 0x000fe20003800200 */
[----:B------:R-:W-:Y:S01]  /*1cc0*/  IMAD.MOV.U32 R8, RZ, RZ, R12 ;  /* 0x000000ffff087224 */ /* 0x000fe200078e000c */
[----:B------:R1:W2:Y:S01]  /*1cd0*/  SHFL.DOWN PT, R5, R12, 0x2, R7 ;  /* 0x084000000c057989 */ /* 0x0002a200000e0007 */
[----:B------:R-:W-:-:S03]  /*1ce0*/  IMAD.MOV.U32 R10, RZ, RZ, R14 ;  /* 0x000000ffff0a7224 */ /* 0x000fc600078e000e */
[----:B------:R1:W3:Y:S01]  /*1cf0*/  SHFL.DOWN PT, R9, R14, 0x2, R7 ;  /* 0x084000000e097989 */ /* 0x0002e200000e0007 */
[----:B0-----:R-:W-:-:S04]  /*1d00*/  FSETP.GEU.AND P0, PT, R6, R3, PT ;  /* 0x000000030600720b */ /* 0x001fc80003f0e000 */
[----:B------:R-:W-:Y:S01]  /*1d10*/  ISETP.GT.OR P0, PT, R2, R7, !P0 ;  /* 0x000000070200720c */ /* 0x000fe20004704670 */
[----:B------:R-:W-:-:S12]  /*1d20*/  IMAD.MOV.U32 R2, RZ, RZ, R6 ;  /* 0x000000ffff027224 */ /* 0x000fd800078e0006 */
        /* <DEDUP_REMOVED lines=12> */
.L_x_50:
[----:B------:R-:W-:Y:S05]  /*1df0*/  BSYNC.RECONVERGENT B1 ;  /* 0x0000000000017941 */ /* 0x000fea0003800200 */
.L_x_49:
        /* <DEDUP_REMOVED lines=22> */
.L_x_52:
[----:B------:R-:W-:Y:S05]  /*1f60*/  BSYNC.RECONVERGENT B1 ;  /* 0x0000000000017941 */ /* 0x000fea0003800200 */
.L_x_51:
[----:B------:R-:W0:Y:S01]  /*1f70*/  SHFL.DOWN PT, R3, R6, 0x8, R7 ;  /* 0x0900000006037989 */ /* 0x000e2200000e0007 */
[----:B------:R-:W-:Y:S01]  /*1f80*/  VIADD R2, R4, 0x8 ;  /* 0x0000000804027836 */ /* 0x000fe20000000000 */
[----:B------:R-:W-:Y:S01]  /*1f90*/  BSSY.RECONVERGENT B1, `(.L_x_53) ;  /* 0x0000014000017945 */ /* 0x000fe20003800200 */
[----:B------:R-:W-:Y:S01]  /*1fa0*/  IMAD.MOV.U32 R8, RZ, RZ, R6 ;  /* 0x000000ffff087224 */ /* 0x000fe200078e0006 */
[----:B------:R1:W2:Y:S01]  /*1fb0*/  SHFL.DOWN PT, R5, R14, 0x8, R7 ;  /* 0x090000000e057989 */ /* 0x0002a200000e0007 */
[----:B------:R-:W-:Y:S02]  /*1fc0*/  IMAD.MOV.U32 R10, RZ, RZ, R14 ;  /* 0x000000ffff0a7224 */ /* 0x000fe400078e000e */
[----:B------:R-:W-:Y:S01]  /*1fd0*/  IMAD.MOV.U32 R12, RZ, RZ, R16 ;  /* 0x000000ffff0c7224 */ /* 0x000fe200078e0010 */
[----:B------:R1:W3:Y:S01]  /*1fe0*/  SHFL.DOWN PT, R9, R16, 0x8, R7 ;  /* 0x0900000010097989 */ /* 0x0002e200000e0007 */
[----:B0-----:R-:W-:-:S04]  /*1ff0*/  FSETP.GEU.AND P0, PT, R6, R3, PT ;  /* 0x000000030600720b */ /* 0x001fc80003f0e000 */
[----:B------:R-:W-:-:S13]  /*2000*/  ISETP.GT.OR P0, PT, R2, R7, !P0 ;  /* 0x000000070200720c */ /* 0x000fda0004704670 */
        /* <DEDUP_REMOVED lines=12> */
.L_x_54:
[----:B------:R-:W-:Y:S05]  /*20d0*/  BSYNC.RECONVERGENT B1 ;  /* 0x0000000000017941 */ /* 0x000fea0003800200 */
.L_x_53:
[----:B------:R-:W0:Y:S01]  /*20e0*/  SHFL.DOWN PT, R5, R8, 0x10, R7 ;  /* 0x0a00000008057989 */ /* 0x000e2200000e0007 */
[C---:B------:R-:W-:Y:S01]  /*20f0*/  VIADD R2, R4.reuse, 0x10 ;  /* 0x0000001004027836 */ /* 0x040fe20000000000 */
[----:B------:R-:W-:Y:S01]  /*2100*/  BSSY.RECONVERGENT B1, `(.L_x_55) ;  /* 0x0000015000017945 */ /* 0x000fe20003800200 */
[----:B------:R-:W-:Y:S01]  /*2110*/  ISETP.NE.AND P2, PT, R4, RZ, PT ;  /* 0x000000ff0400720c */ /* 0x000fe20003f45270 */
[----:B------:R1:W2:Y:S01]  /*2120*/  SHFL.DOWN PT, R9, R10, 0x10, R7 ;  /* 0x0a0000000a097989 */ /* 0x0002a200000e0007 */
[----:B------:R-:W-:Y:S02]  /*2130*/  IMAD.MOV.U32 R3, RZ, RZ, R10 ;  /* 0x000000ffff037224 */ /* 0x000fe400078e000a */
[----:B------:R-:W-:Y:S01]  /*2140*/  IMAD.MOV.U32 R4, RZ, RZ, R12 ;  /* 0x000000ffff047224 */ /* 0x000fe200078e000c */
        /* <DEDUP_REMOVED lines=16> */
.L_x_56:
[----:B------:R-:W-:Y:S05]  /*2250*/  BSYNC.RECONVERGENT B1 ;  /* 0x0000000000017941 */ /* 0x000fea0003800200 */
.L_x_55:
        /* <DEDUP_REMOVED lines=12> */
.L_x_58:
[----:B------:R-:W-:Y:S05]  /*2320*/  BSYNC.RECONVERGENT B1 ;  /* 0x0000000000017941 */ /* 0x000fea0003800200 */
.L_x_57:
[----:B------:R-:W-:Y:S01]  /*2330*/  BAR.SYNC.DEFER_BLOCKING 0x0 ;  /* 0x0000000000007b1d */ /* 0x000fe20000010000 */
[----:B------:R-:W-:-:S13]  /*2340*/  ISETP.NE.AND P1, PT, R0, RZ, PT ;  /* 0x000000ff0000720c */ /* 0x000fda0003f25270 */
[----:B------:R-:W-:Y:S05]  /*2350*/  @P1 BRA `(.L_x_34) ;  /* 0x00000040005c1947 */ /* 0x000fea0003800000 */
[----:B------:R-:W-:Y:S01]  /*2360*/  UISETP.GE.AND UP0, UPT, UR4, 0x21, UPT ;  /* 0x000000210400788c */ /* 0x000fe2000bf06270 */
[----:B------:R-:W-:Y:S02]  /*2370*/  IMAD.MOV.U32 R0, RZ, RZ, R2 ;  /* 0x000000ffff007224 */ /* 0x000fe400078e0002 */
[----:B0-----:R-:W-:Y:S02]  /*2380*/  IMAD.MOV.U32 R7, RZ, RZ, R3 ;  /* 0x000000ffff077224 */ /* 0x001fe400078e0003 */
[----:B------:R-:W-:-:S04]  /*2390*/  IMAD.MOV.U32 R8, RZ, RZ, R4 ;  /* 0x000000ffff087224 */ /* 0x000fc800078e0004 */
[----:B------:R-:W-:Y:S05]  /*23a0*/  BRA.U !UP0, `(.L_x_59) ;  /* 0x00000001085c7547 */ /* 0x000fea000b800000 */
[----:B------:R-:W0:Y:S01]  /*23b0*/  S2R R5, SR_CgaCtaId ;  /* 0x0000000000057919 */ /* 0x000e220000008800 */
[----:B------:R-:W-:Y:S01]  /*23c0*/  MOV R0, 0x400 ;  /* 0x0000040000007802 */ /* 0x000fe20000000f00 */
[----:B------:R-:W-:Y:S01]  /*23d0*/  BSSY.RECONVERGENT B1, `(.L_x_59) ;  /* 0x0000014000017945 */ /* 0x000fe20003800200 */
[----:B------:R-:W-:Y:S02]  /*23e0*/  IMAD.MOV.U32 R7, RZ, RZ, R3 ;  /* 0x000000ffff077224 */ /* 0x000fe400078e0003 */
[----:B------:R-:W-:Y:S01]  /*23f0*/  IMAD.MOV.U32 R8, RZ, RZ, R4 ;  /* 0x000000ffff087224 */ /* 0x000fe200078e0004 */
[----:B0-----:R-:W-:Y:S01]  /*2400*/  LEA R6, R5, R0, 0x18 ;  /* 0x0000000005067211 */ /* 0x001fe200078ec0ff */
[----:B------:R-:W-:-:S04]  /*2410*/  IMAD.MOV.U32 R0, RZ, RZ, R2 ;  /* 0x000000ffff007224 */ /* 0x000fc800078e0002 */
[----:B------:R-:W0:Y:S02]  /*2420*/  LDS R5, [R6+0x18] ;  /* 0x0000180006057984 */ /* 0x000e240000000800 */
[----:B0-----:R-:W-:-:S13]  /*2430*/  FSETP.GEU.AND P0, PT, R2, R5, PT ;  /* 0x000000050200720b */ /* 0x001fda0003f0e000 */
        /* <DEDUP_REMOVED lines=13> */
.L_x_60:
[----:B------:R-:W-:Y:S05]  /*2510*/  BSYNC.RECONVERGENT B1 ;  /* 0x0000000000017941 */ /* 0x000fea0003800200 */
.L_x_59:
[----:B------:R-:W-:Y:S01]  /*2520*/  UISETP.GE.AND UP0, UPT, UR4, 0x41, UPT ;  /* 0x000000410400788c */ /* 0x000fe2000bf06270 */
[----:B------:R-:W-:Y:S02]  /*2530*/  IMAD.MOV.U32 R2, RZ, RZ, R0 ;  /* 0x000000ffff027224 */ /* 0x000fe400078e0000 */
[----:B------:R-:W-:Y:S02]  /*2540*/  IMAD.MOV.U32 R5, RZ, RZ, R7 ;  /* 0x000000ffff057224 */ /* 0x000fe400078e0007 */
        /* <DEDUP_REMOVED lines=24> */
.L_x_62:
[----:B------:R-:W-:Y:S05]  /*26d0*/  BSYNC.RECONVERGENT B1 ;  /* 0x0000000000017941 */ /* 0x000fea0003800200 */
.L_x_61:
        /* <DEDUP_REMOVED lines=27> */
.L_x_64:
[----:B------:R-:W-:Y:S05]  /*2890*/  BSYNC.RECONVERGENT B1 ;  /* 0x0000000000017941 */ /* 0x000fea0003800200 */
.L_x_63:
        /* <DEDUP_REMOVED lines=27> */
.L_x_66:
[----:B------:R-:W-:Y:S05]  /*2a50*/  BSYNC.RECONVERGENT B1 ;  /* 0x0000000000017941 */ /* 0x000fea0003800200 */
.L_x_65:
        /* <DEDUP_REMOVED lines=27> */
.L_x_68:
[----:B------:R-:W-:Y:S05]  /*2c10*/  BSYNC.RECONVERGENT B1 ;  /* 0x0000000000017941 */ /* 0x000fea0003800200 */
.L_x_67:
        /* <DEDUP_REMOVED lines=9> */
[----:B------:R-:W-:Y:S02]  /*2cb0*/  IMAD.MOV.U32 R7, RZ, RZ, R9 ;  /* 0x000000ffff077224 */ /* 0x000fe400078e0009 */
[----:B------:R-:W-:Y:S01]  /*2cc0*/  IMAD.MOV.U32 R6, RZ, RZ, R4 ;  /* 0x000000ffff067224 */ /* 0x000fe200078e0004 */
[----:B0-----:R-:W-:-:S05]  /*2cd0*/  LEA R2, R3, R2, 0x18 ;  /* 0x0000000203027211 */ /* 0x001fca00078ec0ff */
        /* <DEDUP_REMOVED lines=15> */
.L_x_70:
[----:B------:R-:W-:Y:S05]  /*2dd0*/  BSYNC.RECONVERGENT B1 ;  /* 0x0000000000017941 */ /* 0x000fea0003800200 */
.L_x_69:
[----:B------:R-:W-:Y:S01]  /*2de0*/  UISETP.GE.AND UP0, UPT, UR4, 0xe1, UPT ;  /* 0x000000e10400788c */ /* 0x000fe2000bf06270 */
[----:B------:R-:W-:Y:S02]  /*2df0*/  IMAD.MOV.U32 R2, RZ, RZ, R5 ;  /* 0x000000ffff027224 */ /* 0x000fe400078e0005 */
[----:B------:R-:W-:Y:S02]  /*2e00*/  IMAD.MOV.U32 R3, RZ, RZ, R7 ;  /* 0x000000ffff037224 */ /* 0x000fe400078e0007 */
[----:B------:R-:W-:-:S04]  /*2e10*/  IMAD.MOV.U32 R4, RZ, RZ, R6 ;  /* 0x000000ffff047224 */ /* 0x000fc800078e0006 */
[----:B------:R-:W-:Y:S05]  /*2e20*/  BRA.U !UP0, `(.L_x_34) ;  /* 0x0000003508a87547 */ /* 0x000fea000b800000 */
[----:B------:R-:W0:Y:S01]  /*2e30*/  S2R R3, SR_CgaCtaId ;  /* 0x0000000000037919 */ /* 0x000e220000008800 */
[----:B------:R-:W-:Y:S01]  /*2e40*/  MOV R0, 0x400 ;  /* 0x0000040000007802 */ /* 0x000fe20000000f00 */
        /* <DEDUP_REMOVED lines=21> */
.L_x_2:
[----:B------:R-:W1:Y:S01]  /*2fa0*/  S2R R0, SR_TID.X ;  /* 0x0000000000007919 */ /* 0x000e620000002100 */
[----:B------:R-:W1:Y:S02]  /*2fb0*/  LDC.64 R2, c[0x0][0x380] ;  /* 0x0000e000ff027b82 */ /* 0x000e640000000a00 */
[----:B-1----:R-:W-:-:S05]  /*2fc0*/  IMAD.WIDE.U32 R12, R0, 0x10, R2 ;  /* 0x00000010000c7825 */ /* 0x002fca00078e0002 */
[----:B0-----:R-:W2:Y:S04]  /*2fd0*/  LDG.E.CONSTANT R21, desc[UR10][R12.64] ;  /* 0x0000000a0c157981 */ /* 0x001ea8000c1e9900 */
[----:B------:R-:W3:Y:S04]  /*2fe0*/  LDG.E.CONSTANT R10, desc[UR10][R12.64+0x1000] ;  /* 0x0010000a0c0a7981 */ /* 0x000ee8000c1e9900 */
[----:B------:R-:W4:Y:S04]  /*2ff0*/  LDG.E.64.CONSTANT R14, desc[UR10][R12.64+0x8] ;  /* 0x0000080a0c0e7981 */ /* 0x000f28000c1e9b00 */
[----:B------:R0:W5:Y:S04]  /*3000*/  LDG.E.CONSTANT R16, desc[UR10][R12.64+0x2000] ;  /* 0x0020000a0c107981 */ /* 0x000168000c1e9900 */
[----:B------:R0:W5:Y:S04]  /*3010*/  LDG.E.CONSTANT R17, desc[UR10][R12.64+0x3000] ;  /* 0x0030000a0c117981 */ /* 0x000168000c1e9900 */
[----:B------:R0:W5:Y:S04]  /*3020*/  LDG.E.CONSTANT R11, desc[UR10][R12.64+0x4000] ;  /* 0x0040000a0c0b7981 */ /* 0x000168000c1e9900 */
[----:B------:R0:W5:Y:S04]  /*3030*/  LDG.E.64.CONSTANT R6, desc[UR10][R12.64+0x2008] ;  /* 0x0020080a0c067981 */ /* 0x000168000c1e9b00 */
[----:B------:R0:W5:Y:S04]  /*3040*/  LDG.E.64.CONSTANT R4, desc[UR10][R12.64+0x3008] ;  /* 0x0030080a0c047981 */ /* 0x000168000c1e9b00 */
[----:B------:R0:W5:Y:S01]  /*3050*/  LDG.E.64.CONSTANT R2, desc[UR10][R12.64+0x4008] ;  /* 0x0040080a0c027981 */ /* 0x000162000c1e9b00 */
[----:B------:R-:W-:Y:S01]  /*3060*/  BSSY.RECONVERGENT B1, `(.L_x_71) ;  /* 0x0000012000017945 */ /* 0x000fe20003800200 */
[----:B--2---:R-:W-:Y:S01]  /*3070*/  IMAD.MOV.U32 R19, RZ, RZ, R21 ;  /* 0x000000ffff137224 */ /* 0x004fe200078e0015 */
[----:B---3--:R-:W-:Y:S01]  /*3080*/  FSETP.GEU.AND P0, PT, R21, R10, PT ;  /* 0x0000000a1500720b */ /* 0x008fe20003f0e000 */
[----:B----4-:R-:W-:-:S02]  /*3090*/  IMAD.MOV.U32 R8, RZ, RZ, R14 ;  /* 0x000000ffff087224 */ /* 0x010fc400078e000e */
[----:B------:R-:W-:-:S10]  /*30a0*/  IMAD.MOV.U32 R9, RZ, RZ, R15 ;  /* 0x000000ffff097224 */ /* 0x000fd400078e000f */
[----:B0-----:R-:W-:Y:S05]  /*30b0*/  @!P0 BRA `(.L_x_72) ;  /* 0x0000000000308947 */ /* 0x001fea0003800000 */
[----:B------:R-:W2:Y:S01]  /*30c0*/  LDG.E.64.CONSTANT R8, desc[UR10][R12.64+0x1008] ;  /* 0x0010080a0c087981 */ /* 0x000ea2000c1e9b00 */
[----:B------:R-:W-:Y:S01]  /*30d0*/  FSETP.GEU.AND P2, PT, R10, R21, PT ;  /* 0x000000150a00720b */ /* 0x000fe20003f4e000 */
[----:B------:R-:W-:-:S12]  /*30e0*/  IMAD.MOV.U32 R19, RZ, RZ, R10 ;  /* 0x000000ffff137224 */ /* 0x000fd800078e000a */
[CC--:B--2---:R-:W-:Y:S02]  /*30f0*/  @P2 ISETP.GE.U32.AND P0, PT, R14.reuse, R8.reuse, PT ;  /* 0x000000080e00220c */ /* 0x0c4fe40003f06070 */
[C---:B------:R-:W-:Y:S02]  /*3100*/  @P2 ISETP.LT.U32.AND P1, PT, R14.reuse, R8, PT ;  /* 0x000000080e00220c */ /* 0x040fe40003f21070 */
[CC--:B------:R-:W-:Y:S02]  /*3110*/  @P2 ISETP.GE.AND.EX P0, PT, R15.reuse, R9.reuse, PT, P0 ;  /* 0x000000090f00220c */ /* 0x0c0fe40003f06300 */
[----:B------:R-:W-:Y:S02]  /*3120*/  @P2 ISETP.LT.AND.EX P1, PT, R15, R9, PT, P1 ;  /* 0x000000090f00220c */ /* 0x000fe40003f21310 */
[----:B------:R-:W-:Y:S02]  /*3130*/  @P2 FSEL R19, R21, R10, !P0 ;  /* 0x0000000a15132208 */ /* 0x000fe40004000000 */
[----:B------:R-:W-:-:S02]  /*3140*/  @P2 SEL R10, R14, R8, P1 ;  /* 0x000000080e0a2207 */ /* 0x000fc40000800000 */
[----:B------:R-:W-:-:S03]  /*3150*/  @P2 SEL R15, R15, R9, P1 ;  /* 0x000000090f0f2207 */ /* 0x000fc60000800000 */
[----:B------:R-:W-:Y:S02]  /*3160*/  @P2 IMAD.MOV.U32 R8, RZ, RZ, R10 ;  /* 0x000000ffff082224 */ /* 0x000fe400078e000a */
[----:B------:R-:W-:-:S07]  /*3170*/  @P2 IMAD.MOV.U32 R9, RZ, RZ, R15 ;  /* 0x000000ffff092224 */ /* 0x000fce00078e000f */
.L_x_72:
[----:B------:R-:W-:Y:S05]  /*3180*/  BSYNC.RECONVERGENT B1 ;  /* 0x0000000000017941 */ /* 0x000fea0003800200 */
.L_x_71:
[----:B-----5:R-:W-:Y:S01]  /*3190*/  FSETP.GEU.AND P0, PT, R19, R16, PT ;  /* 0x000000101300720b */ /* 0x020fe20003f0e000 */
[----:B------:R-:W-:Y:S01]  /*31a0*/  BSSY.RECONVERGENT B1, `(.L_x_73) ;  /* 0x0000010000017945 */ /* 0x000fe20003800200 */
[----:B------:R-:W-:Y:S02]  /*31b0*/  IMAD.MOV.U32 R10, RZ, RZ, R19 ;  /* 0x000000ffff0a7224 */ /* 0x000fe400078e0013 */
[----:B------:R-:W-:Y:S02]  /*31c0*/  IMAD.MOV.U32 R13, RZ, RZ, R8 ;  /* 0x000000ffff0d7224 */ /* 0x000fe400078e0008 */
[----:B------:R-:W-:-:S07]  /*31d0*/  IMAD.MOV.U32 R14, RZ, RZ, R9 ;  /* 0x000000ffff0e7224 */ /* 0x000fce00078e0009 */
[----:B------:R-:W-:Y:S05]  /*31e0*/  @!P0 BRA `(.L_x_74) ;  /* 0x00000000002c8947 */ /* 0x000fea0003800000 */
[----:B------:R-:W-:Y:S01]  /*31f0*/  FSETP.GEU.AND P2, PT, R16, R19, PT ;  /* 0x000000131000720b */ /* 0x000fe20003f4e000 */
[----:B------:R-:W-:Y:S02]  /*3200*/  IMAD.MOV.U32 R13, RZ, RZ, R6 ;  /* 0x000000ffff0d7224 */ /* 0x000fe400078e0006 */
[----:B------:R-:W-:Y:S02]  /*3210*/  IMAD.MOV.U32 R14, RZ, RZ, R7 ;  /* 0x000000ffff0e7224 */ /* 0x000fe400078e0007 */
[----:B------:R-:W-:-:S08]  /*3220*/  IMAD.MOV.U32 R10, RZ, RZ, R16 ;  /* 0x000000ffff0a7224 */ /* 0x000fd000078e0010 */
[CC--:B------:R-:W-:Y:S02]  /*3230*/  @P2 ISETP.GE.U32.AND P0, PT, R8.reuse, R6.reuse, PT ;  /* 0x000000060800220c */ /* 0x0c0fe40003f06070 */
[C---:B------:R-:W-:Y:S02]  /*3240*/  @P2 ISETP.LT.U32.AND P1, PT, R8.reuse, R6, PT ;  /* 0x000000060800220c */ /* 0x040fe40003f21070 */
[CC--:B------:R-:W-:Y:S02]  /*3250*/  @P2 ISETP.GE.AND.EX P0, PT, R9.reuse, R7.reuse, PT, P0 ;  /* 0x000000070900220c */ /* 0x0c0fe40003f06300 */
[----:B------:R-:W-:Y:S02]  /*3260*/  @P2 ISETP.LT.AND.EX P1, PT, R9, R7, PT, P1 ;  /* 0x000000070900220c */ /* 0x000fe40003f21310 */
[----:B------:R-:W-:Y:S02]  /*3270*/  @P2 FSEL R10, R19, R16, !P0 ;  /* 0x00000010130a2208 */ /* 0x000fe40004000000 */
[----:B------:R-:W-:-:S02]  /*3280*/  @P2 SEL R13, R8, R6, P1 ;  /* 0x00000006080d2207 */ /* 0x000fc40000800000 */
[----:B------:R-:W-:-:S07]  /*3290*/  @P2 SEL R14, R9, R7, P1 ;  /* 0x00000007090e2207 */ /* 0x000fce0000800000 */
.L_x_74:
[----:B------:R-:W-:Y:S05]  /*32a0*/  BSYNC.RECONVERGENT B1 ;  /* 0x0000000000017941 */ /* 0x000fea0003800200 */
.L_x_73:
[----:B------:R-:W-:Y:S01]  /*32b0*/  FSETP.GEU.AND P0, PT, R10, R17, PT ;  /* 0x000000110a00720b */ /* 0x000fe20003f0e000 */
        /* <DEDUP_REMOVED lines=10> */
[CC--:B------:R-:W-:Y:S02]  /*3360*/  @P2 ISETP.LT.U32.AND P1, PT, R13.reuse, R4.reuse, PT ;  /* 0x000000040d00220c */ /* 0x0c0fe40003f21070 */
[CC--:B------:R-:W-:Y:S02]  /*3370*/  @P2 ISETP.GE.AND.EX P0, PT, R14.reuse, R5.reuse, PT, P0 ;  /* 0x000000050e00220c */ /* 0x0c0fe40003f06300 */
[----:B------:R-:W-:Y:S02]  /*3380*/  @P2 ISETP.LT.AND.EX P1, PT, R14, R5, PT, P1 ;  /* 0x000000050e00220c */ /* 0x000fe40003f21310 */
[----:B------:R-:W-:Y:S02]  /*3390*/  @P2 FSEL R6, R10, R17, !P0 ;  /* 0x000000110a062208 */ /* 0x000fe40004000000 */
[----:B------:R-:W-:-:S02]  /*33a0*/  @P2 SEL R7, R13, R4, P1 ;  /* 0x000000040d072207 */ /* 0x000fc40000800000 */
[----:B------:R-:W-:-:S07]  /*33b0*/  @P2 SEL R12, R14, R5, P1 ;  /* 0x000000050e0c2207 */ /* 0x000fce0000800000 */
.L_x_76:
[----:B------:R-:W-:Y:S05]  /*33c0*/  BSYNC.RECONVERGENT B1 ;  /* 0x0000000000017941 */ /* 0x000fea0003800200 */
.L_x_75:
        /* <DEDUP_REMOVED lines=17> */
.L_x_78:
[----:B------:R-:W-:Y:S05]  /*34e0*/  BSYNC.RECONVERGENT B1 ;  /* 0x0000000000017941 */ /* 0x000fea0003800200 */
.L_x_77:
[----:B------:R-:W-:Y:S01]  /*34f0*/  UISETP.GE.U32.AND UP0, UPT, UR8, 0xa00, UPT ;  /* 0x00000a000800788c */ /* 0x000fe2000bf06070 */
[----:B------:R-:W-:Y:S02]  /*3500*/  IMAD.MOV.U32 R5, RZ, RZ, 0x500 ;  /* 0x00000500ff057424 */ /* 0x000fe400078e00ff */
[----:B------:R-:W-:-:S06]  /*3510*/  IMAD.MOV.U32 R4, RZ, RZ, RZ ;  /* 0x000000ffff047224 */ /* 0x000fcc00078e00ff */
[----:B------:R-:W-:Y:S05]  /*3520*/  BRA.U !UP0, `(.L_x_79) ;  /* 0x0000001508647547 */ /* 0x000fea000b800000 */
[----:B------:R-:W-:Y:S01]  /*3530*/  UIADD3 UR9, UP0, UPT, UR8, -0xa00, URZ ;  /* 0xfffff60008097890 */ /* 0x000fe2000ff1e0ff */
[----:B------:R-:W-:Y:S02]  /*3540*/  IMAD.MOV.U32 R5, RZ, RZ, 0x500 ;  /* 0x00000500ff057424 */ /* 0x000fe400078e00ff */
[----:B------:R-:W-:Y:S01]  /*3550*/  IMAD.MOV.U32 R4, RZ, RZ, RZ ;  /* 0x000000ffff047224 */ /* 0x000fe200078e00ff */
[----:B------:R-:W-:Y:S02]  /*3560*/  ULEA.HI.X.SX32 UR8, UR8, 0xffffffff, 0x1, UP0 ;  /* 0xffffffff08087891 */ /* 0x000fe400080f0eff */
[----:B------:R-:W-:Y:S02]  /*3570*/  UIMAD.WIDE.U32 UR12, UR9, -0x33333333, URZ ;  /* 0xcccccccd090c78a5 */ /* 0x000fe4000f8e00ff */
[----:B------:R-:W-:-:S04]  /*3580*/  UIMAD.WIDE.U32 UR4, UR8, -0x33333333, URZ ;  /* 0xcccccccd080478a5 */ /* 0x000fc8000f8e00ff */
[----:B------:R-:W-:-:S04]  /*3590*/  UIMAD.WIDE.U32 UR4, UP0, UR9, -0x33333334, UR4 ;  /* 0xcccccccc090478a5 */ /* 0x000fc8000f800004 */
[----:B------:R-:W-:Y:S02]  /*35a0*/  UIADD3.X UR7, UPT, UPT, URZ, URZ, URZ, UP0, !UPT ;  /* 0x000000ffff077290 */ /* 0x000fe400087fe4ff */
[----:B------:R-:W-:Y:S01]  /*35b0*/  UIADD3 URZ, UP0, UPT, UR13, UR4, URZ ;  /* 0x000000040dff7290 */ /* 0x000fe2000ff1e0ff */
[----:B------:R-:W-:-:S03]  /*35c0*/  UMOV UR6, UR5 ;  /* 0x0000000500067c82 */ /* 0x000fc60008000000 */
[----:B------:R-:W-:Y:S02]  /*35d0*/  UIMAD.WIDE.U32.X UR4, UR8, -0x33333334, UR6, UP0 ;  /* 0xcccccccc080478a5 */ /* 0x000fe400080e0406 */
[----:B------:R-:W-:Y:S02]  /*35e0*/  UISETP.GE.U32.AND UP0, UPT, UR9, 0x500, UPT ;  /* 0x000005000900788c */ /* 0x000fe4000bf06070 */
[----:B------:R-:W-:Y:S02]  /*35f0*/  USHF.R.U64 UR6, UR4, 0xa, UR5 ;  /* 0x0000000a04067899 */ /* 0x000fe40008001205 */
[----:B------:R-:W-:-:S09]  /*3600*/  UISETP.GE.U32.AND.EX UP0, UPT, UR8, URZ, UPT, UP0 ;  /* 0x000000ff0800728c */ /* 0x000fd2000bf06100 */
[----:B------:R-:W-:Y:S05]  /*3610*/  BRA.U !UP0, `(.L_x_80) ;  /* 0x0000000d08707547 */ /* 0x000fea000b800000 */
[----:B------:R-:W0:Y:S01]  /*3620*/  LDCU.64 UR8, c[0x0][0x380] ;  /* 0x00007000ff0877ac */ /* 0x000e220008000a00 */
[----:B------:R-:W-:Y:S02]  /*3630*/  IMAD.MOV.U32 R5, RZ, RZ, 0x500 ;  /* 0x00000500ff057424 */ /* 0x000fe400078e00ff */
[----:B------:R-:W-:Y:S01]  /*3640*/  IMAD.MOV.U32 R4, RZ, RZ, RZ ;  /* 0x000000ffff047224 */ /* 0x000fe200078e00ff */
[----:B------:R-:W-:-:S04]  /*3650*/  UIADD3 UR4, UP0, UPT, UR6, 0x1, URZ ;  /* 0x0000000106047890 */ /* 0x000fc8000ff1e0ff */
[----:B------:R-:W-:Y:S02]  /*3660*/  ULEA.HI.X UR5, UR5, URZ, URZ, 0x16, UP0 ;  /* 0x000000ff05057291 */ /* 0x000fe400080fb4ff */
[----:B------:R-:W-:Y:S02]  /*3670*/  ULOP3.LUT UR4, UR4, 0xfffffffe, URZ, 0xc0, !UPT ;  /* 0xfffffffe04047892 */ /* 0x000fe4000f8ec0ff */
[----:B------:R-:W-:Y:S01]  /*3680*/  ULOP3.LUT UR5, UR5, 0x7fffff, URZ, 0xc0, !UPT ;  /* 0x007fffff05057892 */ /* 0x000fe2000f8ec0ff */
[----:B0-----:R-:W-:-:S04]  /*3690*/  LEA R2, P0, R0, UR8, 0x4 ;  /* 0x0000000800027c11 */ /* 0x001fc8000f8020ff */
[----:B------:R-:W-:Y:S02]  /*36a0*/  IADD3 R2, P1, PT, R2, 0xe008, RZ ;  /* 0x0000e00802027810 */ /* 0x000fe40007f3e0ff */
[----:B------:R-:W-:-:S05]  /*36b0*/  LEA.HI.X R3, R0, UR9, RZ, 0x4, P0 ;  /* 0x0000000900037c11 */ /* 0x000fca00080f24ff */
[----:B------:R-:W-:-:S07]  /*36c0*/  IMAD.X R3, RZ, RZ, R3, P1 ;  /* 0x000000ffff037224 */ /* 0x000fce00008e0603 */
.L_x_101:
[----:B------:R-:W2:Y:S04]  /*36d0*/  LDG.E.CONSTANT R15, desc[UR10][R2.64+-0x9008] ;  /* 0xff6ff80a020f7981 */ /* 0x000ea8000c1e9900 */
[----:B------:R0:W5:Y:S04]  /*36e0*/  LDG.E.CONSTANT R23, desc[UR10][R2.64+-0x8008] ;  /* 0xff7ff80a02177981 */ /* 0x000168000c1e9900 */
[----:B------:R0:W5:Y:S04]  /*36f0*/  LDG.E.CONSTANT R11, desc[UR10][R2.64+-0x7008] ;  /* 0xff8ff80a020b7981 */ /* 0x000168000c1e9900 */
[----:B------:R0:W5:Y:S04]  /*3700*/  LDG.E.CONSTANT R7, desc[UR10][R2.64+-0x6008] ;  /* 0xff9ff80a02077981 */ /* 0x000168000c1e9900 */
[----:B------:R0:W5:Y:S04]  /*3710*/  LDG.E.CONSTANT R6, desc[UR10][R2.64+-0x5008] ;  /* 0xffaff80a02067981 */ /* 0x000168000c1e9900 */
[----:B------:R0:W5:Y:S04]  /*3720*/  LDG.E.CONSTANT R16, desc[UR10][R2.64+-0x4008] ;  /* 0xffbff80a02107981 */ /* 0x000168000c1e9900 */
[----:B------:R0:W5:Y:S01]  /*3730*/  LDG.E.CONSTANT R17, desc[UR10][R2.64+-0x3008] ;  /* 0xffcff80a02117981 */ /* 0x000162000c1e9900 */
[----:B------:R-:W-:Y:S01]  /*3740*/  UIADD3 UR4, UP0, UPT, UR4, -0x2, URZ ;  /* 0xfffffffe04047890 */ /* 0x000fe2000ff1e0ff */
[----:B------:R-:W-:Y:S01]  /*3750*/  BSSY.RECONVERGENT B1, `(.L_x_81) ;  /* 0x0000015000017945 */ /* 0x000fe20003800200 */
[----:B------:R-:W-:-:S02]  /*3760*/  IMAD.MOV.U32 R14, RZ, RZ, R10 ;  /* 0x000000ffff0e7224 */ /* 0x000fc400078e000a */
[----:B------:R-:W-:Y:S01]  /*3770*/  UIADD3.X UR5, UPT, UPT, UR5, -0x1, URZ, UP0, !UPT ;  /* 0xffffffff05057890 */ /* 0x000fe200087fe4ff */
[----:B------:R-:W-:Y:S01]  /*3780*/  IMAD.MOV.U32 R19, RZ, RZ, R8 ;  /* 0x000000ffff137224 */ /* 0x000fe200078e0008 */
[----:B------:R-:W-:Y:S01]  /*3790*/  UISETP.NE.U32.AND UP0, UPT, UR4, URZ, UPT ;  /* 0x000000ff0400728c */ /* 0x000fe2000bf05070 */
[----:B------:R-:W-:-:S03]  /*37a0*/  IMAD.MOV.U32 R21, RZ, RZ, R9 ;  /* 0x000000ffff157224 */ /* 0x000fc600078e0009 */
[----:B------:R-:W-:Y:S01]  /*37b0*/  UISETP.NE.AND.EX UP0, UPT, UR5, URZ, UPT, UP0 ;  /* 0x000000ff0500728c */ /* 0x000fe2000bf05300 */
[----:B--2---:R-:W-:-:S13]  /*37c0*/  FSETP.GEU.AND P0, PT, R10, R15, PT ;  /* 0x0000000f0a00720b */ /* 0x004fda0003f0e000 */
[----:B0-----:R-:W-:Y:S05]  /*37d0*/  @!P0 BRA `(.L_x_82) ;  /* 0x0000000000308947 */ /* 0x001fea0003800000 */
[----:B------:R-:W2:Y:S01]  /*37e0*/  LDG.E.64.CONSTANT R12, desc[UR10][R2.64+-0x9000] ;  /* 0xff70000a020c7981 */ /* 0x000ea2000c1e9b00 */
[----:B------:R-:W-:Y:S01]  /*37f0*/  FSETP.GEU.AND P2, PT, R15, R10, PT ;  /* 0x0000000a0f00720b */ /* 0x000fe20003f4e000 */
[----:B------:R-:W-:-:S12]  /*3800*/  IMAD.MOV.U32 R14, RZ, RZ, R15 ;  /* 0x000000ffff0e7224 */ /* 0x000fd800078e000f */
[CC--:B--2---:R-:W-:Y:S01]  /*3810*/  @P2 ISETP.GE.U32.AND P0, PT, R8.reuse, R12.reuse, PT ;  /* 0x0000000c0800220c */ /* 0x0c4fe20003f06070 */
        /* <DEDUP_REMOVED lines=8> */
.L_x_82:
[----:B------:R-:W-:Y:S05]  /*38a0*/  BSYNC.RECONVERGENT B1 ;  /* 0x0000000000017941 */ /* 0x000fea0003800200 */
.L_x_81:
[----:B------:R0:W5:Y:S02]  /*38b0*/  LDG.E.64.CONSTANT R8, desc[UR10][R2.64+-0x8000] ;  /* 0xff80000a02087981 */ /* 0x000164000c1e9b00 */
[----:B-----5:R-:W-:Y:S01]  /*38c0*/  FSETP.GEU.AND P0, PT, R14, R23, PT ;  /* 0x000000170e00720b */ /* 0x020fe20003f0e000 */
[----:B------:R-:W-:Y:S01]  /*38d0*/  BSSY.RECONVERGENT B1, `(.L_x_83) ;  /* 0x0000010000017945 */ /* 0x000fe20003800200 */
[----:B------:R-:W-:Y:S02]  /*38e0*/  IMAD.MOV.U32 R10, RZ, RZ, R14 ;  /* 0x000000ffff0a7224 */ /* 0x000fe400078e000e */
[----:B------:R-:W-:Y:S02]  /*38f0*/  IMAD.MOV.U32 R13, RZ, RZ, R19 ;  /* 0x000000ffff0d7224 */ /* 0x000fe400078e0013 */
[----:B------:R-:W-:-:S07]  /*3900*/  IMAD.MOV.U32 R15, RZ, RZ, R21 ;  /* 0x000000ffff0f7224 */ /* 0x000fce00078e0015 */
[----:B0-----:R-:W-:Y:S05]  /*3910*/  @!P0 BRA `(.L_x_84) ;  /* 0x00000000002c8947 */ /* 0x001fea0003800000 */
[----:B------:R-:W-:Y:S01]  /*3920*/  FSETP.GEU.AND P2, PT, R23, R14, PT ;  /* 0x0000000e1700720b */ /* 0x000fe20003f4e000 */
[----:B------:R-:W-:Y:S02]  /*3930*/  IMAD.MOV.U32 R13, RZ, RZ, R8 ;  /* 0x000000ffff0d7224 */ /* 0x000fe400078e0008 */
[----:B------:R-:W-:Y:S02]  /*3940*/  IMAD.MOV.U32 R15, RZ, RZ, R9 ;  /* 0x000000ffff0f7224 */ /* 0x000fe400078e0009 */
[----:B------:R-:W-:-:S08]  /*3950*/  IMAD.MOV.U32 R10, RZ, RZ, R23 ;  /* 0x000000ffff0a7224 */ /* 0x000fd000078e0017 */
[CC--:B------:R-:W-:Y:S02]  /*3960*/  @P2 ISETP.GE.U32.AND P0, PT, R19.reuse, R8.reuse, PT ;  /* 0x000000081300220c */ /* 0x0c0fe40003f06070 */
[-C--:B------:R-:W-:Y:S02]  /*3970*/  @P2 ISETP.LT.U32.AND P1, PT, R19, R8.reuse, PT ;  /* 0x000000081300220c */ /* 0x080fe40003f21070 */
[CC--:B------:R-:W-:Y:S02]  /*3980*/  @P2 ISETP.GE.AND.EX P0, PT, R21.reuse, R9.reuse, PT, P0 ;  /* 0x000000091500220c */ /* 0x0c0fe40003f06300 */
[----:B------:R-:W-:Y:S02]  /*3990*/  @P2 ISETP.LT.AND.EX P1, PT, R21, R9, PT, P1 ;  /* 0x000000091500220c */ /* 0x000fe40003f21310 */
[----:B------:R-:W-:Y:S02]  /*39a0*/  @P2 FSEL R10, R14, R23, !P0 ;  /* 0x000000170e0a2208 */ /* 0x000fe40004000000 */
[----:B------:R-:W-:-:S02]  /*39b0*/  @P2 SEL R13, R19, R8, P1 ;  /* 0x00000008130d2207 */ /* 0x000fc40000800000 */
[----:B------:R-:W-:-:S07]  /*39c0*/  @P2 SEL R15, R21, R9, P1 ;  /* 0x00000009150f2207 */ /* 0x000fce0000800000 */
.L_x_84:
[----:B------:R-:W-:Y:S05]  /*39d0*/  BSYNC.RECONVERGENT B1 ;  /* 0x0000000000017941 */ /* 0x000fea0003800200 */
.L_x_83:
[----:B------:R0:W5:Y:S01]  /*39e0*/  LDG.E.64.CONSTANT R8, desc[UR10][R2.64+-0x7000] ;  /* 0xff90000a02087981 */ /* 0x000162000c1e9b00 */
[----:B------:R-:W-:Y:S01]  /*39f0*/  FSETP.GEU.AND P0, PT, R10, R11, PT ;  /* 0x0000000b0a00720b */ /* 0x000fe20003f0e000 */
[----:B------:R-:W-:Y:S01]  /*3a00*/  BSSY.RECONVERGENT B1, `(.L_x_85) ;  /* 0x0000010000017945 */ /* 0x000fe20003800200 */
[----:B------:R-:W-:Y:S02]  /*3a10*/  IMAD.MOV.U32 R12, RZ, RZ, R10 ;  /* 0x000000ffff0c7224 */ /* 0x000fe400078e000a */
[----:B------:R-:W-:Y:S02]  /*3a20*/  IMAD.MOV.U32 R19, RZ, RZ, R13 ;  /* 0x000000ffff137224 */ /* 0x000fe400078e000d */
[----:B------:R-:W-:-:S07]  /*3a30*/  IMAD.MOV.U32 R21, RZ, RZ, R15 ;  /* 0x000000ffff157224 */ /* 0x000fce00078e000f */
[----:B0-----:R-:W-:Y:S05]  /*3a40*/  @!P0 BRA `(.L_x_86) ;  /* 0x00000000002c8947 */ /* 0x001fea0003800000 */
[----:B------:R-:W-:Y:S01]  /*3a50*/  FSETP.GEU.AND P2, PT, R11, R10, PT ;  /* 0x0000000a0b00720b */ /* 0x000fe20003f4e000 */
[----:B-----5:R-:W-:Y:S02]  /*3a60*/  IMAD.MOV.U32 R19, RZ, RZ, R8 ;  /* 0x000000ffff137224 */ /* 0x020fe400078e0008 */
        /* <DEDUP_REMOVED lines=9> */
.L_x_86:
[----:B------:R-:W-:Y:S05]  /*3b00*/  BSYNC.RECONVERGENT B1 ;  /* 0x0000000000017941 */ /* 0x000fea0003800200 */
.L_x_85:
[----:B-----5:R0:W5:Y:S01]  /*3b10*/  LDG.E.64.CONSTANT R8, desc[UR10][R2.64+-0x6000] ;  /* 0xffa0000a02087981 */ /* 0x020162000c1e9b00 */
        /* <DEDUP_REMOVED lines=17> */
.L_x_88:
[----:B------:R-:W-:Y:S05]  /*3c30*/  BSYNC.RECONVERGENT B1 ;  /* 0x0000000000017941 */ /* 0x000fea0003800200 */
.L_x_87:
        /* <DEDUP_REMOVED lines=12> */
[----:B------:R-:W-:Y:S02]  /*3d00*/  @P2 ISETP.LT.U32.AND P1, PT, R13, R8, PT ;  /* 0x000000080d00220c */ /* 0x000fe40003f21070 */
[CC--:B------:R-:W-:Y:S02]  /*3d10*/  @P2 ISETP.GE.AND.EX P0, PT, R15.reuse, R9.reuse, PT, P0 ;  /* 0x000000090f00220c */ /* 0x0c0fe40003f06300 */
[----:B------:R-:W-:Y:S02]  /*3d20*/  @P2 ISETP.LT.AND.EX P1, PT, R15, R9, PT, P1 ;  /* 0x000000090f00220c */ /* 0x000fe40003f21310 */
[----:B------:R-:W-:Y:S02]  /*3d30*/  @P2 FSEL R25, R11, R6, !P0 ;  /* 0x000000060b192208 */ /* 0x000fe40004000000 */
[----:B------:R-:W-:-:S02]  /*3d40*/  @P2 SEL R23, R13, R8, P1 ;  /* 0x000000080d172207 */ /* 0x000fc40000800000 */
[----:B------:R-:W-:-:S07]  /*3d50*/  @P2 SEL R21, R15, R9, P1 ;  /* 0x000000090f152207 */ /* 0x000fce0000800000 */
.L_x_90:
[----:B------:R-:W-:Y:S05]  /*3d60*/  BSYNC.RECONVERGENT B1 ;  /* 0x0000000000017941 */ /* 0x000fea0003800200 */
.L_x_89:
[----:B------:R0:W5:Y:S04]  /*3d70*/  LDG.E.CONSTANT R20, desc[UR10][R2.64+-0x2008] ;  /* 0xffdff80a02147981 */ /* 0x000168000c1e9900 */
[----:B------:R0:W5:Y:S04]  /*3d80*/  LDG.E.CONSTANT R19, desc[UR10][R2.64+-0x1008] ;  /* 0xffeff80a02137981 */ /* 0x000168000c1e9900 */
[----:B------:R0:W5:Y:S04]  /*3d90*/  LDG.E.CONSTANT R18, desc[UR10][R2.64+-0x8] ;  /* 0xfffff80a02127981 */ /* 0x000168000c1e9900 */
[----:B-----5:R0:W5:Y:S04]  /*3da0*/  LDG.E.64.CONSTANT R8, desc[UR10][R2.64+-0x3000] ;  /* 0xffd0000a02087981 */ /* 0x020168000c1e9b00 */
[----:B------:R0:W5:Y:S04]  /*3db0*/  LDG.E.64.CONSTANT R10, desc[UR10][R2.64+-0x2000] ;  /* 0xffe0000a020a7981 */ /* 0x000168000c1e9b00 */
[----:B------:R0:W5:Y:S04]  /*3dc0*/  LDG.E.64.CONSTANT R12, desc[UR10][R2.64+-0x1000] ;  /* 0xfff0000a020c7981 */ /* 0x000168000c1e9b00 */
[----:B------:R0:W5:Y:S01]  /*3dd0*/  LDG.E.64.CONSTANT R6, desc[UR10][R2.64] ;  /* 0x0000000a02067981 */ /* 0x000162000c1e9b00 */
[----:B------:R-:W-:Y:S01]  /*3de0*/  FSETP.GEU.AND P0, PT, R25, R16, PT ;  /* 0x000000101900720b */ /* 0x000fe20003f0e000 */
[----:B------:R-:W-:Y:S01]  /*3df0*/  BSSY.RECONVERGENT B1, `(.L_x_91) ;  /* 0x0000011000017945 */ /* 0x000fe20003800200 */
[----:B------:R-:W-:-:S02]  /*3e00*/  IMAD.MOV.U32 R14, RZ, RZ, R25 ;  /* 0x000000ffff0e7224 */ /* 0x000fc400078e0019 */
[----:B------:R-:W-:Y:S02]  /*3e10*/  IMAD.MOV.U32 R27, RZ, RZ, R23 ;  /* 0x000000ffff1b7224 */ /* 0x000fe400078e0017 */
[----:B------:R-:W-:-:S07]  /*3e20*/  IMAD.MOV.U32 R29, RZ, RZ, R21 ;  /* 0x000000ffff1d7224 */ /* 0x000fce00078e0015 */
[----:B0-----:R-:W-:Y:S05]  /*3e30*/  @!P0 BRA `(.L_x_92) ;  /* 0x0000000000308947 */ /* 0x001fea0003800000 */
[----:B------:R-:W2:Y:S01]  /*3e40*/  LDG.E.64.CONSTANT R14, desc[UR10][R2.64+-0x4000] ;  /* 0xffc0000a020e7981 */ /* 0x000ea2000c1e9b00 */
[----:B------:R-:W-:-:S13]  /*3e50*/  FSETP.GEU.AND P2, PT, R16, R25, PT ;  /* 0x000000191000720b */ /* 0x000fda0003f4e000 */
[CC--:B--2---:R-:W-:Y:S01]  /*3e60*/  @P2 ISETP.LT.U32.AND P1, PT, R23.reuse, R14.reuse, PT ;  /* 0x0000000e1700220c */ /* 0x0c4fe20003f21070 */
[----:B------:R-:W-:Y:S01]  /*3e70*/  IMAD.MOV.U32 R27, RZ, RZ, R14 ;  /* 0x000000ffff1b7224 */ /* 0x000fe200078e000e */
[-C--:B------:R-:W-:Y:S01]  /*3e80*/  @P2 ISETP.GE.U32.AND P0, PT, R23, R14.reuse, PT ;  /* 0x0000000e1700220c */ /* 0x080fe20003f06070 */
[----:B------:R-:W-:Y:S01]  /*3e90*/  IMAD.MOV.U32 R29, RZ, RZ, R15 ;  /* 0x000000ffff1d7224 */ /* 0x000fe200078e000f */
[CC--:B------:R-:W-:Y:S02]  /*3ea0*/  @P2 ISETP.LT.AND.EX P1, PT, R21.reuse, R15.reuse, PT, P1 ;  /* 0x0000000f1500220c */ /* 0x0c0fe40003f21310 */
[-C--:B------:R-:W-:Y:S02]  /*3eb0*/  @P2 ISETP.GE.AND.EX P0, PT, R21, R15.reuse, PT, P0 ;  /* 0x0000000f1500220c */ /* 0x080fe40003f06300 */
[----:B------:R-:W-:Y:S01]  /*3ec0*/  @P2 SEL R27, R23, R14, P1 ;  /* 0x0000000e171b2207 */ /* 0x000fe20000800000 */
[----:B------:R-:W-:Y:S01]  /*3ed0*/  IMAD.MOV.U32 R14, RZ, RZ, R16 ;  /* 0x000000ffff0e7224 */ /* 0x000fe200078e0010 */
[----:B------:R-:W-:-:S02]  /*3ee0*/  @P2 SEL R29, R21, R15, P1 ;  /* 0x0000000f151d2207 */ /* 0x000fc40000800000 */
[----:B------:R-:W-:-:S07]  /*3ef0*/  @P2 FSEL R14, R25, R16, !P0 ;  /* 0x00000010190e2208 */ /* 0x000fce0004000000 */
.L_x_92:
[----:B------:R-:W-:Y:S05]  /*3f00*/  BSYNC.RECONVERGENT B1 ;  /* 0x0000000000017941 */ /* 0x000fea0003800200 */
.L_x_91:
[----:B------:R-:W-:Y:S01]  /*3f10*/  FSETP.GEU.AND P0, PT, R14, R17, PT ;  /* 0x000000110e00720b */ /* 0x000fe20003f0e000 */
[----:B------:R-:W-:Y:S01]  /*3f20*/  BSSY.RECONVERGENT B1, `(.L_x_93) ;  /* 0x0000010000017945 */ /* 0x000fe20003800200 */
[----:B------:R-:W-:Y:S02]  /*3f30*/  IMAD.MOV.U32 R15, RZ, RZ, R14 ;  /* 0x000000ffff0f7224 */ /* 0x000fe400078e000e */
[----:B------:R-:W-:Y:S02]  /*3f40*/  IMAD.MOV.U32 R23, RZ, RZ, R27 ;  /* 0x000000ffff177224 */ /* 0x000fe400078e001b */
[----:B------:R-:W-:-:S07]  /*3f50*/  IMAD.MOV.U32 R25, RZ, RZ, R29 ;  /* 0x000000ffff197224 */ /* 0x000fce00078e001d */
[----:B------:R-:W-:Y:S05]  /*3f60*/  @!P0 BRA `(.L_x_94) ;  /* 0x00000000002c8947 */ /* 0x000fea0003800000 */
        /* <DEDUP_REMOVED lines=11> */
.L_x_94:
[----:B------:R-:W-:Y:S05]  /*4020*/  BSYNC.RECONVERGENT B1 ;  /* 0x0000000000017941 */ /* 0x000fea0003800200 */
.L_x_93:
[----:B------:R-:W-:Y:S01]  /*4030*/  FSETP.GEU.AND P0, PT, R15, R20, PT ;  /* 0x000000140f00720b */ /* 0x000fe20003f0e000 */
[----:B------:R-:W-:Y:S01]  /*4040*/  BSSY.RECONVERGENT B1, `(.L_x_95) ;  /* 0x0000010000017945 */ /* 0x000fe20003800200 */
[----:B-----5:R-:W-:Y:S02]  /*4050*/  IMAD.MOV.U32 R8, RZ, RZ, R15 ;  /* 0x000000ffff087224 */ /* 0x020fe400078e000f */
        /* <DEDUP_REMOVED lines=14> */
.L_x_96:
[----:B------:R-:W-:Y:S05]  /*4140*/  BSYNC.RECONVERGENT B1 ;  /* 0x0000000000017941 */ /* 0x000fea0003800200 */
.L_x_95:
        /* <DEDUP_REMOVED lines=17> */
.L_x_98:
[----:B------:R-:W-:Y:S05]  /*4260*/  BSYNC.RECONVERGENT B1 ;  /* 0x0000000000017941 */ /* 0x000fea0003800200 */
.L_x_97:
        /* <DEDUP_REMOVED lines=17> */
.L_x_100:
[----:B------:R-:W-:Y:S05]  /*4380*/  BSYNC.RECONVERGENT B1 ;  /* 0x0000000000017941 */ /* 0x000fea0003800200 */
.L_x_99:
[----:B------:R-:W-:Y:S02]  /*4390*/  IADD3 R5, P0, PT, R5, 0xa00, RZ ;  /* 0x00000a0005057810 */ /* 0x000fe40007f1e0ff */
[----:B------:R-:W-:-:S03]  /*43a0*/  IADD3 R2, P1, PT, R2, 0xa000, RZ ;  /* 0x0000a00002027810 */ /* 0x000fc60007f3e0ff */
[----:B------:R-:W-:Y:S02]  /*43b0*/  IMAD.X R4, RZ, RZ, R4, P0 ;  /* 0x000000ffff047224 */ /* 0x000fe400000e0604 */
[----:B------:R-:W-:Y:S01]  /*43c0*/  IMAD.X R3, RZ, RZ, R3, P1 ;  /* 0x000000ffff037224 */ /* 0x000fe200008e0603 */
[----:B------:R-:W-:Y:S07]  /*43d0*/  BRA.U UP0, `(.L_x_101) ;  /* 0xfffffff100bc7547 */ /* 0x000fee000b83ffff */
.L_x_80:
[----:B------:R-:W-:-:S04]  /*43e0*/  ULOP3.LUT UR4, UR6, 0x1, URZ, 0xc0, !UPT ;  /* 0x0000000106047892 */ /* 0x000fc8000f8ec0ff */
[----:B------:R-:W-:-:S04]  /*43f0*/  UISETP.NE.U32.AND UP0, UPT, UR4, 0x1, UPT ;  /* 0x000000010400788c */ /* 0x000fc8000bf05070 */
[----:B------:R-:W-:-:S09]  /*4400*/  UISETP.NE.U32.AND.EX UP0, UPT, URZ, URZ, UPT, UP0 ;  /* 0x000000ffff00728c */ /* 0x000fd2000bf05100 */
[----:B------:R-:W-:Y:S05]  /*4410*/  BRA.U !UP0, `(.L_x_79) ;  /* 0x0000000508a87547 */ /* 0x000fea000b800000 */
[----:B------:R-:W0:Y:S02]  /*4420*/  LDC.64 R2, c[0x0][0x380] ;  /* 0x0000e000ff027b82 */ /* 0x000e240000000a00 */
[----:B0-----:R-:W-:-:S03]  /*4430*/  IMAD.WIDE.U32 R2, R0, 0x10, R2 ;  /* 0x0000001000027825 */ /* 0x001fc600078e0002 */
[----:B------:R-:W-:-:S04]  /*4440*/  LEA R16, P0, R5, R2, 0x4 ;  /* 0x0000000205107211 */ /* 0x000fc800078020ff */
[----:B------:R-:W-:-:S05]  /*4450*/  LEA.HI.X R17, R5, R3, R4, 0x4, P0 ;  /* 0x0000000305117211 */ /* 0x000fca00000f2404 */
[----:B------:R-:W2:Y:S04]  /*4460*/  LDG.E.CONSTANT R23, desc[UR10][R16.64] ;  /* 0x0000000a10177981 */ /* 0x000ea8000c1e9900 */
[----:B------:R0:W5:Y:S04]  /*4470*/  LDG.E.CONSTANT R27, desc[UR10][R16.64+0x1000] ;  /* 0x0010000a101b7981 */ /* 0x000168000c1e9900 */
[----:B------:R0:W5:Y:S04]  /*4480*/  LDG.E.CONSTANT R19, desc[UR10][R16.64+0x2000] ;  /* 0x0020000a10137981 */ /* 0x000168000c1e9900 */
[----:B------:R0:W5:Y:S04]  /*4490*/  LDG.E.CONSTANT R18, desc[UR10][R16.64+0x3000] ;  /* 0x0030000a10127981 */ /* 0x000168000c1e9900 */
[----:B------:R0:W5:Y:S04]  /*44a0*/  LDG.E.CONSTANT R11, desc[UR10][R16.64+0x4000] ;  /* 0x0040000a100b7981 */ /* 0x000168000c1e9900 */
[----:B------:R0:W5:Y:S04]  /*44b0*/  LDG.E.64.CONSTANT R2, desc[UR10][R16.64+0x1008] ;  /* 0x0010080a10027981 */ /* 0x000168000c1e9b00 */
[----:B------:R0:W5:Y:S04]  /*44c0*/  LDG.E.64.CONSTANT R6, desc[UR10][R16.64+0x2008] ;  /* 0x0020080a10067981 */ /* 0x000168000c1e9b00 */
[----:B------:R0:W5:Y:S04]  /*44d0*/  LDG.E.64.CONSTANT R12, desc[UR10][R16.64+0x3008] ;  /* 0x0030080a100c7981 */ /* 0x000168000c1e9b00 */
[----:B------:R0:W5:Y:S01]  /*44e0*/  LDG.E.64.CONSTANT R14, desc[UR10][R16.64+0x4008] ;  /* 0x0040080a100e7981 */ /* 0x000162000c1e9b00 */
        /* <DEDUP_REMOVED lines=18> */
.L_x_103:
[----:B------:R-:W-:Y:S05]  /*4610*/  BSYNC.RECONVERGENT B1 ;  /* 0x0000000000017941 */ /* 0x000fea0003800200 */
.L_x_102:
        /* <DEDUP_REMOVED lines=17> */
.L_x_105:
[----:B------:R-:W-:Y:S05]  /*4730*/  BSYNC.RECONVERGENT B1 ;  /* 0x0000000000017941 */ /* 0x000fea0003800200 */
.L_x_104:
        /* <DEDUP_REMOVED lines=17> */
.L_x_107:
[----:B------:R-:W-:Y:S05]  /*4850*/  BSYNC.RECONVERGENT B1 ;  /* 0x0000000000017941 */ /* 0x000fea0003800200 */
.L_x_106:
        /* <DEDUP_REMOVED lines=17> */
.L_x_109:
[----:B------:R-:W-:Y:S05]  /*4970*/  BSYNC.RECONVERGENT B1 ;  /* 0x0000000000017941 */ /* 0x000fea0003800200 */
.L_x_108:
[----:B------:R-:W-:Y:S01]  /*4980*/  FSETP.GEU.AND P0, PT, R2, R11, PT ;  /* 0x0000000b0200720b */ /* 0x000fe20003f0e000 */
[----:B------:R-:W-:Y:S01]  /*4990*/  BSSY.RECONVERGENT B1, `(.L_x_110) ;  /* 0x0000011000017945 */ /* 0x000fe20003800200 */
[----:B------:R-:W-:Y:S01]  /*49a0*/  IADD3 R5, P2, PT, R5, 0x500, RZ ;  /* 0x0000050005057810 */ /* 0x000fe20007f5e0ff */
[----:B------:R-:W-:Y:S02]  /*49b0*/  IMAD.MOV.U32 R10, RZ, RZ, R2 ;  /* 0x000000ffff0a7224 */ /* 0x000fe400078e0002 */
[----:B------:R-:W-:Y:S02]  /*49c0*/  IMAD.MOV.U32 R8, RZ, RZ, R7 ;  /* 0x000000ffff087224 */ /* 0x000fe400078e0007 */
[----:B------:R-:W-:-:S06]  /*49d0*/  IMAD.MOV.U32 R9, RZ, RZ, R17 ;  /* 0x000000ffff097224 */ /* 0x000fcc00078e0011 */
        /* <DEDUP_REMOVED lines=12> */
.L_x_111:
[----:B------:R-:W-:Y:S05]  /*4aa0*/  BSYNC.RECONVERGENT B1 ;  /* 0x0000000000017941 */ /* 0x000fea0003800200 */
.L_x_110:
[----:B------:R-:W-:-:S07]  /*4ab0*/  IMAD.X R4, RZ, RZ, R4, P2 ;  /* 0x000000ffff047224 */ /* 0x000fce00010e0604 */
.L_x_79:
[----:B------:R-:W0:Y:S02]  /*4ac0*/  LDCU UR4, c[0x0][0x390] ;  /* 0x00007200ff0477ac */ /* 0x000e240008000800 */
[----:B0-----:R-:W-:Y:S02]  /*4ad0*/  USHF.R.S32.HI UR5, URZ, 0x1f, UR4 ;  /* 0x0000001fff057899 */ /* 0x001fe40008011404 */
[----:B------:R-:W-:-:S04]  /*4ae0*/  ISETP.GE.U32.AND P0, PT, R5, UR4, PT ;  /* 0x0000000405007c0c */ /* 0x000fc8000bf06070 */
[----:B------:R-:W-:-:S13]  /*4af0*/  ISETP.GE.AND.EX P0, PT, R4, UR5, PT, P0 ;  /* 0x0000000504007c0c */ /* 0x000fda000bf06300 */
[----:B------:R-:W-:Y:S05]  /*4b00*/  @P0 BRA `(.L_x_112) ;  /* 0x00000008003c0947 */ /* 0x000fea0003800000 */
[----:B------:R-:W-:Y:S01]  /*4b10*/  IADD3 R3, PT, PT, -R5, UR4, RZ ;  /* 0x0000000405037c10 */ /* 0x000fe2000fffe1ff */
[----:B------:R-:W-:Y:S03]  /*4b20*/  BSSY.RECONVERGENT B1, `(.L_x_112) ;  /* 0x000008d000017945 */ /* 0x000fe60003800200 */
[----:B------:R-:W-:-:S13]  /*4b30*/  ISETP.GE.AND P0, PT, R0, R3, PT ;  /* 0x000000030000720c */ /* 0x000fda0003f06270 */
[----:B------:R-:W-:Y:S05]  /*4b40*/  @P0 BRA `(.L_x_113) ;  /* 0x0000000800280947 */ /* 0x000fea0003800000 */
[----:B------:R-:W-:Y:S01]  /*4b50*/  LOP3.LUT R2, RZ, R0, RZ, 0x33, !PT ;  /* 0x00000000ff027212 */ /* 0x000fe200078e33ff */
[----:B------:R-:W-:Y:S03]  /*4b60*/  BSSY.RECONVERGENT B2, `(.L_x_114) ;  /* 0x000002a000027945 */ /* 0x000fe60003800200 */
[----:B------:R-:W-:-:S04]  /*4b70*/  IADD3 R18, PT, PT, -R5, UR4, R2 ;  /* 0x0000000405127c10 */ /* 0x000fc8000fffe102 */
[----:B------:R-:W-:-:S04]  /*4b80*/  LOP3.LUT R2, R18, 0x300, RZ, 0xc0, !PT ;  /* 0x0000030012027812 */ /* 0x000fc800078ec0ff */
[----:B------:R-:W-:Y:S01]  /*4b90*/  ISETP.NE.AND P0, PT, R2, 0x300, PT ;  /* 0x000003000200780c */ /* 0x000fe20003f05270 */
[----:B------:R-:W-:-:S12]  /*4ba0*/  IMAD.MOV.U32 R2, RZ, RZ, R0 ;  /* 0x000000ffff027224 */ /* 0x000fd800078e0000 */
[----:B------:R-:W-:Y:S05]  /*4bb0*/  @!P0 BRA `(.L_x_115) ;  /* 0x0000000000908947 */ /* 0x000fea0003800000 */
[----:B------:R-:W0:Y:S01]  /*4bc0*/  LDCU.64 UR6, c[0x0][0x380] ;  /* 0x00007000ff0677ac */ /* 0x000e220008000a00 */
[----:B------:R-:W-:Y:S02]  /*4bd0*/  IADD3 R7, P0, PT, R0, R5, RZ ;  /* 0x0000000500077210 */ /* 0x000fe40007f1e0ff */
[----:B------:R-:W-:-:S03]  /*4be0*/  LEA.HI R2, R18, 0x1, RZ, 0x18 ;  /* 0x0000000112027811 */ /* 0x000fc600078fc0ff */
[----:B------:R-:W-:Y:S01]  /*4bf0*/  IMAD.X R12, RZ, RZ, R4, P0 ;  /* 0x000000ffff0c7224 */ /* 0x000fe200000e0604 */
[----:B------:R-:W-:Y:S01]  /*4c00*/  LOP3.LUT R6, R2, 0x3, RZ, 0xc0, !PT ;  /* 0x0000000302067812 */ /* 0x000fe200078ec0ff */
[----:B------:R-:W-:-:S04]  /*4c10*/  IMAD.MOV.U32 R2, RZ, RZ, R0 ;  /* 0x000000ffff027224 */ /* 0x000fc800078e0000 */
[----:B------:R-:W-:Y:S01]  /*4c20*/  IMAD.MOV R11, RZ, RZ, -R6 ;  /* 0x000000ffff0b7224 */ /* 0x000fe200078e0a06 */
[----:B0-----:R-:W-:-:S04]  /*4c30*/  LEA R16, P1, R7, UR6, 0x4 ;  /* 0x0000000607107c11 */ /* 0x001fc8000f8220ff */
[----:B------:R-:W-:-:S09]  /*4c40*/  LEA.HI.X R7, R7, UR7, R12, 0x4, P1 ;  /* 0x0000000707077c11 */ /* 0x000fd200088f240c */
.L_x_118:
[----:B------:R-:W-:-:S05]  /*4c50*/  IMAD.MOV.U32 R6, RZ, RZ, R16 ;  /* 0x000000ffff067224 */ /* 0x000fca00078e0010 */
[----:B------:R-:W2:Y:S01]  /*4c60*/  LDG.E.CONSTANT R19, desc[UR10][R6.64] ;  /* 0x0000000a06137981 */ /* 0x000ea2000c1e9900 */
[----:B------:R-:W-:Y:S01]  /*4c70*/  VIADD R11, R11, 0x1 ;  /* 0x000000010b0b7836 */ /* 0x000fe20000000000 */
[----:B------:R-:W-:Y:S01]  /*4c80*/  BSSY.RECONVERGENT B3, `(.L_x_116) ;  /* 0x0000014000037945 */ /* 0x000fe20003800200 */
[----:B------:R-:W-:-:S03]  /*4c90*/  IADD3 R16, P3, PT, R6, 0x1000, RZ ;  /* 0x0000100006107810 */ /* 0x000fc60007f7e0ff */
[----:B------:R-:W-:Y:S02]  /*4ca0*/  ISETP.NE.AND P2, PT, R11, RZ, PT ;  /* 0x000000ff0b00720c */ /* 0x000fe40003f45270 */
[----:B--2---:R-:W-:-:S13]  /*4cb0*/  FSETP.GEU.AND P0, PT, R10, R19, PT ;  /* 0x000000130a00720b */ /* 0x004fda0003f0e000 */
[----:B------:R-:W-:Y:S05]  /*4cc0*/  @!P0 BRA `(.L_x_117) ;  /* 0x00000000003c8947 */ /* 0x000fea0003800000 */
[----:B------:R-:W2:Y:S01]  /*4cd0*/  LDG.E.64.CONSTANT R12, desc[UR10][R6.64+0x8] ;  /* 0x0000080a060c7981 */ /* 0x000ea2000c1e9b00 */
[----:B------:R-:W-:Y:S01]  /*4ce0*/  FSETP.GEU.AND P4, PT, R19, R10, PT ;  /* 0x0000000a1300720b */ /* 0x000fe20003f8e000 */
[----:B------:R-:W-:Y:S02]  /*4cf0*/  IMAD.MOV.U32 R15, RZ, RZ, R8 ;  /* 0x000000ffff0f7224 */ /* 0x000fe400078e0008 */
[----:B------:R-:W-:Y:S02]  /*4d00*/  IMAD.MOV.U32 R17, RZ, RZ, R9 ;  /* 0x000000ffff117224 */ /* 0x000fe400078e0009 */
[----:B------:R-:W-:Y:S02]  /*4d10*/  IMAD.MOV.U32 R14, RZ, RZ, R10 ;  /* 0x000000ffff0e7224 */ /* 0x000fe400078e000a */
[----:B------:R-:W-:-:S06]  /*4d20*/  IMAD.MOV.U32 R10, RZ, RZ, R19 ;  /* 0x000000ffff0a7224 */ /* 0x000fcc00078e0013 */
        /* <DEDUP_REMOVED lines=9> */
.L_x_117:
[----:B------:R-:W-:Y:S05]  /*4dc0*/  BSYNC.RECONVERGENT B3 ;  /* 0x0000000000037941 */ /* 0x000fea0003800200 */
.L_x_116:
[----:B------:R-:W-:Y:S02]  /*4dd0*/  IMAD.X R7, RZ, RZ, R7, P3 ;  /* 0x000000ffff077224 */ /* 0x000fe400018e0607 */
[----:B------:R-:W-:Y:S01]  /*4de0*/  VIADD R2, R2, 0x100 ;  /* 0x0000010002027836 */ /* 0x000fe20000000000 */
[----:B------:R-:W-:Y:S06]  /*4df0*/  @P2 BRA `(.L_x_118) ;  /* 0xfffffffc00942947 */ /* 0x000fec000383ffff */
.L_x_115:
[----:B------:R-:W-:Y:S05]  /*4e00*/  BSYNC.RECONVERGENT B2 ;  /* 0x0000000000027941 */ /* 0x000fea0003800200 */
.L_x_114:
[----:B------:R-:W-:-:S13]  /*4e10*/  ISETP.GE.U32.AND P0, PT, R18, 0x300, PT ;  /* 0x000003001200780c */ /* 0x000fda0003f06070 */
[----:B------:R-:W-:Y:S05]  /*4e20*/  @!P0 BRA `(.L_x_113) ;  /* 0x0000000400708947 */ /* 0x000fea0003800000 */
[----:B------:R-:W0:Y:S01]  /*4e30*/  LDCU.64 UR6, c[0x0][0x380] ;  /* 0x00007000ff0677ac */ /* 0x000e220008000a00 */
[----:B------:R-:W-:-:S05]  /*4e40*/  IADD3 R6, P0, PT, R2, R5, RZ ;  /* 0x0000000502067210 */ /* 0x000fca0007f1e0ff */
[----:B------:R-:W-:Y:S01]  /*4e50*/  IMAD.X R7, RZ, RZ, R4, P0 ;  /* 0x000000ffff077224 */ /* 0x000fe200000e0604 */
[----:B0-----:R-:W-:-:S04]  /*4e60*/  LEA R5, P1, R6, UR6, 0x4 ;  /* 0x0000000606057c11 */ /* 0x001fc8000f8220ff */
[----:B------:R-:W-:Y:S02]  /*4e70*/  IADD3 R4, P0, PT, R5, 0x3008, RZ ;  /* 0x0000300805047810 */ /* 0x000fe40007f1e0ff */
[----:B------:R-:W-:-:S05]  /*4e80*/  LEA.HI.X R5, R6, UR7, R7, 0x4, P1 ;  /* 0x0000000706057c11 */ /* 0x000fca00088f2407 */
[----:B------:R-:W-:-:S07]  /*4e90*/  IMAD.X R5, RZ, RZ, R5, P0 ;  /* 0x000000ffff057224 */ /* 0x000fce00000e0605 */
.L_x_127:
[----:B------:R-:W2:Y:S04]  /*4ea0*/  LDG.E.CONSTANT R17, desc[UR10][R4.64+-0x3008] ;  /* 0xffcff80a04117981 */ /* 0x000ea8000c1e9900 */
[----:B------:R0:W5:Y:S04]  /*4eb0*/  LDG.E.CONSTANT R12, desc[UR10][R4.64+-0x2008] ;  /* 0xffdff80a040c7981 */ /* 0x000168000c1e9900 */
        /* <DEDUP_REMOVED lines=20> */
.L_x_120:
[----:B------:R-:W-:Y:S05]  /*5000*/  BSYNC.RECONVERGENT B2 ;  /* 0x0000000000027941 */ /* 0x000fea0003800200 */
.L_x_119:
        /* <DEDUP_REMOVED lines=18> */
.L_x_122:
[----:B------:R-:W-:Y:S05]  /*5130*/  BSYNC.RECONVERGENT B2 ;  /* 0x0000000000027941 */ /* 0x000fea0003800200 */
.L_x_121:
        /* <DEDUP_REMOVED lines=18> */
.L_x_124:
[----:B------:R-:W-:Y:S05]  /*5260*/  BSYNC.RECONVERGENT B2 ;  /* 0x0000000000027941 */ /* 0x000fea0003800200 */
.L_x_123:
        /* <DEDUP_REMOVED lines=18> */
.L_x_126:
[----:B------:R-:W-:Y:S05]  /*5390*/  BSYNC.RECONVERGENT B2 ;  /* 0x0000000000027941 */ /* 0x000fea0003800200 */
.L_x_125:
[----:B------:R-:W-:Y:S01]  /*53a0*/  VIADD R2, R2, 0x400 ;  /* 0x0000040002027836 */ /* 0x000fe20000000000 */
[----:B------:R-:W-:-:S04]  /*53b0*/  IADD3 R4, P1, PT, R4, 0x4000, RZ ;  /* 0x0000400004047810 */ /* 0x000fc80007f3e0ff */
[----:B------:R-:W-:Y:S01]  /*53c0*/  ISETP.GE.AND P0, PT, R2, R3, PT ;  /* 0x000000030200720c */ /* 0x000fe20003f06270 */
[----:B------:R-:W-:-:S12]  /*53d0*/  IMAD.X R5, RZ, RZ, R5, P1 ;  /* 0x000000ffff057224 */ /* 0x000fd800008e0605 */
[----:B------:R-:W-:Y:S05]  /*53e0*/  @!P0 BRA `(.L_x_127) ;  /* 0xfffffff800ac8947 */ /* 0x000fea000383ffff */
.L_x_113:
[----:B------:R-:W-:Y:S05]  /*53f0*/  BSYNC.RECONVERGENT B1 ;  /* 0x0000000000017941 */ /* 0x000fea0003800200 */
.L_x_112:
[----:B------:R-:W0:Y:S01]  /*5400*/  S2R R13, SR_LANEID ;  /* 0x00000000000d7919 */ /* 0x000e220000000000 */
[----:B------:R-:W-:Y:S01]  /*5410*/  BSSY.RECONVERGENT B1, `(.L_x_128) ;  /* 0x0000015000017945 */ /* 0x000fe20003800200 */
[----:B------:R-:W-:Y:S01]  /*5420*/  IMAD.MOV.U32 R2, RZ, RZ, R10 ;  /* 0x000000ffff027224 */ /* 0x000fe200078e000a */
[----:B------:R-:W1:Y:S01]  /*5430*/  SHFL.DOWN PT, R3, R10, 0x1, 0x1f ;  /* 0x08201f000a037f89 */ /* 0x000e6200000e0000 */
[----:B------:R-:W-:Y:S02]  /*5440*/  IMAD.MOV.U32 R4, RZ, RZ, R8 ;  /* 0x000000ffff047224 */ /* 0x000fe400078e0008 */
[----:B------:R-:W-:Y:S01]  /*5450*/  IMAD.MOV.U32 R7, RZ, RZ, R9 ;  /* 0x000000ffff077224 */ /* 0x000fe200078e0009 */
[----:B------:R2:W3:Y:S04]  /*5460*/  SHFL.DOWN PT, R5, R8, 0x1, 0x1f ;  /* 0x08201f0008057f89 */ /* 0x0004e800000e0000 */
[----:B------:R2:W4:Y:S01]  /*5470*/  SHFL.DOWN PT, R6, R9, 0x1, 0x1f ;  /* 0x08201f0009067f89 */ /* 0x00052200000e0000 */
[----:B-1----:R-:W-:-:S04]  /*5480*/  FSETP.GEU.AND P0, PT, R10, R3, PT ;  /* 0x000000030a00720b */ /* 0x002fc80003f0e000 */
[----:B0-----:R-:W-:-:S13]  /*5490*/  ISETP.GT.OR P0, PT, R13, 0x1e, !P0 ;  /* 0x0000001e0d00780c */ /* 0x001fda0004704670 */
[----:B--234-:R-:W-:Y:S05]  /*54a0*/  @P0 BRA `(.L_x_129) ;  /* 0x00000000002c0947 */ /* 0x01cfea0003800000 */
        /* <DEDUP_REMOVED lines=11> */
.L_x_129:
[----:B------:R-:W-:Y:S05]  /*5560*/  BSYNC.RECONVERGENT B1 ;  /* 0x0000000000017941 */ /* 0x000fea0003800200 */
.L_x_128:
        /* <DEDUP_REMOVED lines=21> */
.L_x_131:
[----:B------:R-:W-:Y:S05]  /*56c0*/  BSYNC.RECONVERGENT B1 ;  /* 0x0000000000017941 */ /* 0x000fea0003800200 */
.L_x_130:
        /* <DEDUP_REMOVED lines=21> */
.L_x_133:
[----:B------:R-:W-:Y:S05]  /*5820*/  BSYNC.RECONVERGENT B1 ;  /* 0x0000000000017941 */ /* 0x000fea0003800200 */
.L_x_132:
        /* <DEDUP_REMOVED lines=21> */
.L_x_135:
[----:B------:R-:W-:Y:S05]  /*5980*/  BSYNC.RECONVERGENT B1 ;  /* 0x0000000000017941 */ /* 0x000fea0003800200 */
.L_x_134:
        /* <DEDUP_REMOVED lines=22> */
.L_x_137:
[----:B------:R-:W-:Y:S05]  /*5af0*/  BSYNC.RECONVERGENT B1 ;  /* 0x0000000000017941 */ /* 0x000fea0003800200 */
.L_x_136:
        /* <DEDUP_REMOVED lines=12> */
.L_x_139:
[----:B------:R-:W-:Y:S05]  /*5bc0*/  BSYNC.RECONVERGENT B1 ;  /* 0x0000000000017941 */ /* 0x000fea0003800200 */
.L_x_138:
        /* <DEDUP_REMOVED lines=31> */
.L_x_141:
[----:B------:R-:W-:Y:S05]  /*5dc0*/  BSYNC.RECONVERGENT B1 ;  /* 0x0000000000017941 */ /* 0x000fea0003800200 */
.L_x_140:
        /* <DEDUP_REMOVED lines=18> */
.L_x_143:
[----:B------:R-:W-:Y:S05]  /*5ef0*/  BSYNC.RECONVERGENT B1 ;  /* 0x0000000000017941 */ /* 0x000fea0003800200 */
.L_x_142:
        /* <DEDUP_REMOVED lines=18> */
.L_x_145:
[----:B------:R-:W-:Y:S05]  /*6020*/  BSYNC.RECONVERGENT B1 ;  /* 0x0000000000017941 */ /* 0x000fea0003800200 */
.L_x_144:
        /* <DEDUP_REMOVED lines=18> */
.L_x_147:
[----:B------:R-:W-:Y:S05]  /*6150*/  BSYNC.RECONVERGENT B1 ;  /* 0x0000000000017941 */ /* 0x000fea0003800200 */
.L_x_146:
        /* <DEDUP_REMOVED lines=18> */
.L_x_149:
[----:B------:R-:W-:Y:S05]  /*6280*/  BSYNC.RECONVERGENT B1 ;  /* 0x0000000000017941 */ /* 0x000fea0003800200 */
.L_x_148:
        /* <DEDUP_REMOVED lines=18> */
.L_x_151:
[----:B------:R-:W-:Y:S05]  /*63b0*/  BSYNC.RECONVERGENT B1 ;  /* 0x0000000000017941 */ /* 0x000fea0003800200 */
.L_x_150:
[----:B------:R-:W-:Y:S01]  /*63c0*/  FSETP.GEU.AND P0, PT, R7, R0, PT ;  /* 0x000000000700720b */ /* 0x000fe20003f0e000 */
[----:B------:R-:W-:Y:S02]  /*63d0*/  IMAD.MOV.U32 R2, RZ, RZ, R7 ;  /* 0x000000ffff027224 */ /* 0x000fe400078e0007 */
[----:B------:R-:W-:Y:S02]  /*63e0*/  IMAD.MOV.U32 R3, RZ, RZ, R9 ;  /* 0x000000ffff037224 */ /* 0x000fe400078e0009 */
[----:B------:R-:W-:-:S08]  /*63f0*/  IMAD.MOV.U32 R4, RZ, RZ, R8 ;  /* 0x000000ffff047224 */ /* 0x000fd000078e0008 */
        /* <DEDUP_REMOVED lines=13> */
.L_x_34:
[----:B------:R-:W-:Y:S05]  /*64d0*/  BSYNC.RECONVERGENT B0 ;  /* 0x0000000000007941 */ /* 0x000fea0003800200 */
.L_x_1:
[----:B------:R-:W-:Y:S05]  /*64e0*/  @P1 EXIT ;  /* 0x000000000000194d */ /* 0x000fea0003800000 */
[----:B0-----:R-:W0:Y:S01]  /*64f0*/  LDC.64 R6, c[0x0][0x388] ;  /* 0x0000e200ff067b82 */ /* 0x001e220000000a00 */
[----:B------:R-:W-:Y:S02]  /*6500*/  IMAD.MOV.U32 R5, RZ, RZ, R4 ;  /* 0x000000ffff057224 */ /* 0x000fe400078e0004 */
[----:B------:R-:W-:-:S05]  /*6510*/  IMAD.MOV.U32 R4, RZ, RZ, R3 ;  /* 0x000000ffff047224 */ /* 0x000fca00078e0003 */
[----:B0-----:R-:W-:Y:S04]  /*6520*/  STG.E.64 desc[UR10][R6.64+0x8], R4 ;  /* 0x0000080406007986 */ /* 0x001fe8000c101b0a */
[----:B------:R-:W-:Y:S01]  /*6530*/  STG.E desc[UR10][R6.64], R2 ;  /* 0x0000000206007986 */ /* 0x000fe2000c10190a */
[----:B------:R-:W-:Y:S05]  /*6540*/  EXIT ;  /* 0x000000000000794d */ /* 0x000fea0003800000 */
.L_x_152:
        /* <DEDUP_REMOVED lines=11> */
.L_x_824:


//--------------------- .text._ZN6thrust24THRUST_300001_SM_1000_NS8cuda_cub4core6detail13_kernel_agentINS1_8__reduce10DrainAgentIlEEJN3cub18CUB_300001_SM_10009GridQueueIyEElEEEvDpT0_ --------------------------
	.section	.text._ZN6thrust24THRUST_300001_SM_1000_NS8cuda_cub4core6detail13_kernel_agentINS1_8__reduce10DrainAgentIlEEJN3cub18CUB_300001_SM_10009GridQueueIyEElEEEvDpT0_,"ax",@progbits
	.align	128
        .global         _ZN6thrust24THRUST_300001_SM_1000_NS8cuda_cub4core6detail13_kernel_agentINS1_8__reduce10DrainAgentIlEEJN3cub18CUB_300001_SM_10009GridQueueIyEElEEEvDpT0_
        .type           _ZN6thrust24THRUST_300001_SM_1000_NS8cuda_cub4core6detail13_kernel_agentINS1_8__reduce10DrainAgentIlEEJN3cub18CUB_300001_SM_10009GridQueueIyEElEEEvDpT0_,@function
        .size           _ZN6thrust24THRUST_300001_SM_1000_NS8cuda_cub4core6detail13_kernel_agentINS1_8__reduce10DrainAgentIlEEJN3cub18CUB_300001_SM_10009GridQueueIyEElEEEvDpT0_,(.L_x_825 - _ZN6thrust24THRUST_300001_SM_1000_NS8cuda_cub4core6detail13_kernel_agentINS1_8__reduce10DrainAgentIlEEJN3cub18CUB_300001_SM_10009GridQueueIyEElEEEvDpT0_)
        .other          _ZN6thrust24THRUST_300001_SM_1000_NS8cuda_cub4core6detail13_kernel_agentINS1_8__reduce10DrainAgentIlEEJN3cub18CUB_300001_SM_10009GridQueueIyEElEEEvDpT0_,@"STO_CUDA_ENTRY STV_DEFAULT"
_ZN6thrust24THRUST_300001_SM_1000_NS8cuda_cub4core6detail13_kernel_agentINS1_8__reduce10DrainAgentIlEEJN3cub18CUB_300001_SM_10009GridQueueIyEElEEEvDpT0_:
.text._ZN6thrust24THRUST_300001_SM_1000_NS8cuda_cub4core6detail13_kernel_agentINS1_8__reduce10DrainAgentIlEEJN3cub18CUB_300001_SM_10009GridQueueIyEElEEEvDpT0_:
[----:B------:R-:W-:Y:S08]  /*0000*/  LDC R1, c[0x0][0x37c] ;  /* 0x0000df00ff017b82 */ /* 0x000ff00000000800 */
[----:B------:R-:W0:Y:S01]  /*0010*/  LDC.64 R2, c[0x0][0x380] ;  /* 0x0000e000ff027b82 */ /* 0x000e220000000a00 */
[----:B------:R-:W0:Y:S07]  /*0020*/  LDCU.64 UR4, c[0x0][0x358] ;  /* 0x00006b00ff0477ac */ /* 0x000e2e0008000a00 */
[----:B------:R-:W1:Y:S01]  /*0030*/  LDC.64 R4, c[0x0][0x388] ;  /* 0x0000e200ff047b82 */ /* 0x000e620000000a00 */
[----:B0-----:R-:W-:Y:S04]  /*0040*/  STG.E.64 desc[UR4][R2.64+0x8], RZ ;  /* 0x000008ff02007986 */ /* 0x001fe8000c101b04 */
[----:B-1----:R-:W-:Y:S01]  /*0050*/  STG.E.64 desc[UR4][R2.64], R4 ;  /* 0x0000000402007986 */ /* 0x002fe2000c101b04 */
[----:B------:R-:W-:Y:S05]  /*0060*/  EXIT ;  /* 0x000000000000794d */ /* 0x000fea0003800000 */
.L_x_153:
        /* <DEDUP_REMOVED lines=9> */
.L_x_825:


//--------------------- .text._ZN6thrust24THRUST_300001_SM_1000_NS8cuda_cub4core6detail13_kernel_agentINS1_8__reduce11ReduceAgentINS0_12zip_iteratorIN4cuda3std3__45tupleIJPfNS0_17counting_iteratorIlNS0_11use_defaultESE_SE_EEEEEEEPNSB_IJflEEESI_lNS1_9__extrema9arg_min_fIflNSA_4lessIfEEEEEEJSH_SJ_lN3cub18CUB_300001_SM_100013GridEvenShareIlEENSR_9GridQueueIyEESO_EEEvDpT0_ --------------------------
	.section	.text._ZN6thrust24THRUST_300001_SM_1000_NS8cuda_cub4core6detail13_kernel_agentINS1_8__reduce11ReduceAgentINS0_12zip_iteratorIN4cuda3std3__45tupleIJPfNS0_17counting_iteratorIlNS0_11use_defaultESE_SE_EEEEEEEPNSB_IJflEEESI_lNS1_9__extrema9arg_min_fIflNSA_4lessIfEEEEEEJSH_SJ_lN3cub18CUB_300001_SM_100013GridEvenShareIlEENSR_9GridQueueIyEESO_EEEvDpT0_,"ax",@progbits
	.align	128
        .global         _ZN6thrust24THRUST_300001_SM_1000_NS8cuda_cub4core6detail13_kernel_agentINS1_8__reduce11ReduceAgentINS0_12zip_iteratorIN4cuda3std3__45tupleIJPfNS0_17counting_iteratorIlNS0_11use_defaultESE_SE_EEEEEEEPNSB_IJflEEESI_lNS1_9__extrema9arg_min_fIflNSA_4lessIfEEEEEEJSH_SJ_lN3cub18CUB_300001_SM_100013GridEvenShareIlEENSR_9GridQueueIyEESO_EEEvDpT0_
        .type           _ZN6thrust24THRUST_300001_SM_1000_NS8cuda_cub4core6detail13_kernel_agentINS1_8__reduce11ReduceAgentINS0_12zip_iteratorIN4cuda3std3__45tupleIJPfNS0_17counting_iteratorIlNS0_11use_defaultESE_SE_EEEEEEEPNSB_IJflEEESI_lNS1_9__extrema9arg_min_fIflNSA_4lessIfEEEEEEJSH_SJ_lN3cub18CUB_300001_SM_100013GridEvenShareIlEENSR_9GridQueueIyEESO_EEEvDpT0_,@function
        .size           _ZN6thrust24THRUST_300001_SM_1000_NS8cuda_cub4core6detail13_kernel_agentINS1_8__reduce11ReduceAgentINS0_12zip_iteratorIN4cuda3std3__45tupleIJPfNS0_17counting_iteratorIlNS0_11use_defaultESE_SE_EEEEEEEPNSB_IJflEEESI_lNS1_9__extrema9arg_min_fIflNSA_4lessIfEEEEEEJSH_SJ_lN3cub18CUB_300001_SM_100013GridEvenShareIlEENSR_9GridQueueIyEESO_EEEvDpT0_,(.L_x_826 - _ZN6thrust24THRUST_300001_SM_1000_NS8cuda_cub4core6detail13_kernel_agentINS1_8__reduce11ReduceAgentINS0_12zip_iteratorIN4cuda3std3__45tupleIJPfNS0_17counting_iteratorIlNS0_11use_defaultESE_SE_EEEEEEEPNSB_IJflEEESI_lNS1_9__extrema9arg_min_fIflNSA_4lessIfEEEEEEJSH_SJ_lN3cub18CUB_300001_SM_100013GridEvenShareIlEENSR_9GridQueueIyEESO_EEEvDpT0_)
        .other          _ZN6thrust24THRUST_300001_SM_1000_NS8cuda_cub4core6detail13_kernel_agentINS1_8__reduce11ReduceAgentINS0_12zip_iteratorIN4cuda3std3__45tupleIJPfNS0_17counting_iteratorIlNS0_11use_defaultESE_SE_EEEEEEEPNSB_IJflEEESI_lNS1_9__extrema9arg_min_fIflNSA_4lessIfEEEEEEJSH_SJ_lN3cub18CUB_300001_SM_100013GridEvenShareIlEENSR_9GridQueueIyEESO_EEEvDpT0_,@"STO_CUDA_ENTRY STV_DEFAULT"
_ZN6thrust24THRUST_300001_SM_1000_NS8cuda_cub4core6detail13_kernel_agentINS1_8__reduce11ReduceAgentINS0_12zip_iteratorIN4cuda3std3__45tupleIJPfNS0_17counting_iteratorIlNS0_11use_defaultESE_SE_EEEEEEEPNSB_IJflEEESI_lNS1_9__extrema9arg_min_fIflNSA_4lessIfEEEEEEJSH_SJ_lN3cub18CUB_300001_SM_100013GridEvenShareIlEENSR_9GridQueueIyEESO_EEEvDpT0_:
.text._ZN6thrust24THRUST_300001_SM_1000_NS8cuda_cub4core6detail13_kernel_agentINS1_8__reduce11ReduceAgentINS0_12zip_iteratorIN4cuda3std3__45tupleIJPfNS0_17counting_iteratorIlNS0_11use_defaultESE_SE_EEEEEEEPNSB_IJflEEESI_lNS1_9__extrema9arg_min_fIflNSA_4lessIfEEEEEEJSH_SJ_lN3cub18CUB_300001_SM_100013GridEvenShareIlEENSR_9GridQueueIyEESO_EEEvDpT0_:
[----:B------:R-:W-:Y:S01]  /*0000*/  LDC R1, c[0x0][0x37c] ;  /* 0x0000df00ff017b82 */ /* 0x000fe20000000800 */
[----:B------:R-:W0:Y:S01]  /*0010*/  S2R R0, SR_CTAID.X ;  /* 0x0000000000007919 */ /* 0x000e220000002500 */
[----:B------:R-:W1:Y:S01]  /*0020*/  LDCU.64 UR4, c[0x0][0x398] ;  /* 0x00007300ff0477ac */ /* 0x000e620008000a00 */
[----:B------:R-:W-:Y:S01]  /*0030*/  BSSY.RECONVERGENT B0, `(.L_x_154) ;  /* 0x00005a6000007945 */ /* 0x000fe20003800200 */
[----:B------:R-:W2:Y:S01]  /*0040*/  LDCU UR6, c[0x0][0x370] ;  /* 0x00006e00ff0677ac */ /* 0x000ea20008000800 */
[----:B------:R-:W3:Y:S01]  /*0050*/  LDCU.64 UR10, c[0x0][0x358] ;  /* 0x00006b00ff0a77ac */ /* 0x000ee20008000a00 */
[----:B-1----:R-:W-:Y:S02]  /*0060*/  IMAD.U32 R15, RZ, RZ, UR4 ;  /* 0x00000004ff0f7e24 */ /* 0x002fe4000f8e00ff */
[----:B------:R-:W-:Y:S01]  /*0070*/  IMAD.U32 R12, RZ, RZ, UR5 ;  /* 0x00000005ff0c7e24 */ /* 0x000fe2000f8e00ff */
[----:B--2---:R-:W-:Y:S01]  /*0080*/  UIMAD UR6, UR6, 0x500, URZ ;  /* 0x00000500060678a4 */ /* 0x004fe2000f8e02ff */
[----:B0-----:R-:W-:-:S05]  /*0090*/  IMAD R7, R0, 0x500, RZ ;  /* 0x0000050000077824 */ /* 0x001fca00078e02ff */
[----:B------:R-:W-:-:S04]  /*00a0*/  IADD3 R2, P1, PT, R7, 0x500, RZ ;  /* 0x0000050007027810 */ /* 0x000fc80007f3e0ff */
[----:B------:R-:W-:Y:S01]  /*00b0*/  ISETP.GT.U32.AND P0, PT, R2, R15, PT ;  /* 0x0000000f0200720c */ /* 0x000fe20003f04070 */
[----:B------:R-:W-:-:S05]  /*00c0*/  IMAD.X R3, RZ, RZ, RZ, P1 ;  /* 0x000000ffff037224 */ /* 0x000fca00008e06ff */
[----:B------:R-:W-:-:S13]  /*00d0*/  ISETP.GT.AND.EX P0, PT, R3, R12, PT, P0 ;  /* 0x0000000c0300720c */ /* 0x000fda0003f04300 */
[----:B---3--:R-:W-:Y:S05]  /*00e0*/  @!P0 BRA `(.L_x_155) ;  /* 0x0000003000288947 */ /* 0x008fea0003800000 */
[----:B------:R-:W0:Y:S01]  /*00f0*/  S2R R6, SR_TID.X ;  /* 0x0000000000067919 */ /* 0x000e220000002100 */
[----:B------:R-:W-:Y:S01]  /*0100*/  IMAD.IADD R9, R15, 0x1, -R7 ;  /* 0x000000010f097824 */ /* 0x000fe200078e0a07 */
[----:B------:R-:W-:Y:S01]  /*0110*/  BSSY.RECONVERGENT B1, `(.L_x_156) ;  /* 0x000000f000017945 */ /* 0x000fe20003800200 */
[----:B------:R-:W-:Y:S01]  /*0120*/  IMAD.MOV.U32 R8, RZ, RZ, RZ ;  /* 0x000000ffff087224 */ /* 0x000fe200078e00ff */
[----:B------:R-:W-:Y:S02]  /*0130*/  CS2R R10, SRZ ;  /* 0x00000000000a7805 */ /* 0x000fe4000001ff00 */
[----:B0-----:R-:W-:Y:S01]  /*0140*/  ISETP.GE.AND P0, PT, R6, R9, PT ;  /* 0x000000090600720c */ /* 0x001fe20003f06270 */
[----:B------:R-:W-:-:S12]  /*0150*/  IMAD.MOV.U32 R12, RZ, RZ, R6 ;  /* 0x000000ffff0c7224 */ /* 0x000fd800078e0006 */
[----:B------:R-:W-:Y:S05]  /*0160*/  @P0 BRA `(.L_x_157) ;  /* 0x0000000000240947 */ /* 0x000fea0003800000 */
[----:B------:R-:W0:Y:S01]  /*0170*/  LDCU.128 UR4, c[0x0][0x380] ;  /* 0x00007000ff0477ac */ /* 0x000e220008000c00 */
[----:B------:R-:W-:-:S05]  /*0180*/  IADD3 R10, P0, PT, R7, R6, RZ ;  /* 0x00000006070a7210 */ /* 0x000fca0007f1e0ff */
[----:B------:R-:W-:Y:S01]  /*0190*/  IMAD.X R11, RZ, RZ, RZ, P0 ;  /* 0x000000ffff0b7224 */ /* 0x000fe200000e06ff */
[----:B0-----:R-:W-:-:S04]  /*01a0*/  LEA R2, P1, R10, UR4, 0x2 ;  /* 0x000000040a027c11 */ /* 0x001fc8000f8210ff */
[----:B------:R-:W-:-:S05]  /*01b0*/  LEA.HI.X R3, R10, UR5, R11, 0x2, P1 ;  /* 0x000000050a037c11 */ /* 0x000fca00088f140b */
[----:B------:R0:W5:Y:S01]  /*01c0*/  LDG.E R8, desc[UR10][R2.64] ;  /* 0x0000000a02087981 */ /* 0x000162000c1e1900 */
[----:B------:R-:W-:Y:S01]  /*01d0*/  IADD3 R10, P0, PT, R10, UR6, RZ ;  /* 0x000000060a0a7c10 */ /* 0x000fe2000ff1e0ff */
[----:B------:R-:W-:-:S03]  /*01e0*/  VIADD R12, R6, 0x100 ;  /* 0x00000100060c7836 */ /* 0x000fc60000000000 */
[----:B------:R-:W-:-:S09]  /*01f0*/  IADD3.X R11, PT, PT, R11, UR7, RZ, P0, !PT ;  /* 0x000000070b0b7c10 */ /* 0x000fd200087fe4ff */
.L_x_157:
[----:B------:R-:W-:Y:S05]  /*0200*/  BSYNC.RECONVERGENT B1 ;  /* 0x0000000000017941 */ /* 0x000fea0003800200 */
.L_x_156:
[----:B------:R-:W-:Y:S01]  /*0210*/  ISETP.GE.AND P0, PT, R12, R9, PT ;  /* 0x000000090c00720c */ /* 0x000fe20003f06270 */
[----:B------:R-:W-:-:S12]  /*0220*/  BSSY.RECONVERGENT B1, `(.L_x_158) ;  /* 0x0000097000017945 */ /* 0x000fd80003800200 */
[----:B------:R-:W-:Y:S05]  /*0230*/  @P0 BRA `(.L_x_159) ;  /* 0x0000000800540947 */ /* 0x000fea0003800000 */
[----:B0-----:R-:W-:Y:S01]  /*0240*/  LOP3.LUT R2, RZ, R12, RZ, 0x33, !PT ;  /* 0x0000000cff027212 */ /* 0x001fe200078e33ff */
[----:B------:R-:W-:Y:S03]  /*0250*/  BSSY.RECONVERGENT B2, `(.L_x_160) ;  /* 0x000002c000027945 */ /* 0x000fe60003800200 */
[----:B------:R-:W-:-:S04]  /*0260*/  IADD3 R15, PT, PT, -R7, R15, R2 ;  /* 0x0000000f070f7210 */ /* 0x000fc80007ffe102 */
[----:B------:R-:W-:-:S04]  /*0270*/  LOP3.LUT R2, R15, 0x300, RZ, 0xc0, !PT ;  /* 0x000003000f027812 */ /* 0x000fc800078ec0ff */
[----:B------:R-:W-:-:S13]  /*0280*/  ISETP.NE.AND P0, PT, R2, 0x300, PT ;  /* 0x000003000200780c */ /* 0x000fda0003f05270 */
[----:B------:R-:W-:Y:S05]  /*0290*/  @!P0 BRA `(.L_x_161) ;  /* 0x00000000009c8947 */ /* 0x000fea0003800000 */
[----:B------:R-:W0:Y:S01]  /*02a0*/  LDCU.128 UR4, c[0x0][0x380] ;  /* 0x00007000ff0477ac */ /* 0x000e220008000c00 */
[----:B------:R-:W-:Y:S02]  /*02b0*/  IADD3 R14, P0, PT, R7, R12, RZ ;  /* 0x0000000c070e7210 */ /* 0x000fe40007f1e0ff */
[----:B------:R-:W-:-:S03]  /*02c0*/  LEA.HI R2, R15, 0x1, RZ, 0x18 ;  /* 0x000000010f027811 */ /* 0x000fc600078fc0ff */
[----:B------:R-:W-:Y:S01]  /*02d0*/  IMAD.X R3, RZ, RZ, RZ, P0 ;  /* 0x000000ffff037224 */ /* 0x000fe200000e06ff */
[----:B------:R-:W-:-:S05]  /*02e0*/  LOP3.LUT R2, R2, 0x3, RZ, 0xc0, !PT ;  /* 0x0000000302027812 */ /* 0x000fca00078ec0ff */
[----:B------:R-:W-:Y:S01]  /*02f0*/  IMAD.MOV R4, RZ, RZ, -R2 ;  /* 0x000000ffff047224 */ /* 0x000fe200078e0a02 */
[C---:B0-----:R-:W-:Y:S02]  /*0300*/  IADD3 R16, P1, PT, R14.reuse, UR6, RZ ;  /* 0x000000060e107c10 */ /* 0x041fe4000ff3e0ff */
[C---:B------:R-:W-:Y:S02]  /*0310*/  LEA R13, P2, R14.reuse, UR4, 0x2 ;  /* 0x000000040e0d7c11 */ /* 0x040fe4000f8410ff */
[----:B------:R-:W-:Y:S02]  /*0320*/  IADD3.X R18, PT, PT, R3, UR7, RZ, P1, !PT ;  /* 0x0000000703127c10 */ /* 0x000fe40008ffe4ff */
[----:B------:R-:W-:-:S09]  /*0330*/  LEA.HI.X R14, R14, UR5, R3, 0x2, P2 ;  /* 0x000000050e0e7c11 */ /* 0x000fd200090f1403 */
.L_x_164:
[----:B------:R-:W-:Y:S02]  /*0340*/  IMAD.MOV.U32 R2, RZ, RZ, R13 ;  /* 0x000000ffff027224 */ /* 0x000fe400078e000d */
[----:B------:R-:W-:-:S05]  /*0350*/  IMAD.MOV.U32 R3, RZ, RZ, R14 ;  /* 0x000000ffff037224 */ /* 0x000fca00078e000e */
[----:B------:R-:W2:Y:S01]  /*0360*/  LDG.E R17, desc[UR10][R2.64] ;  /* 0x0000000a02117981 */ /* 0x000ea2000c1e1900 */
[----:B------:R-:W-:Y:S01]  /*0370*/  VIADD R4, R4, 0x1 ;  /* 0x0000000104047836 */ /* 0x000fe20000000000 */
[----:B------:R-:W-:Y:S01]  /*0380*/  BSSY.RECONVERGENT B3, `(.L_x_162) ;  /* 0x0000013000037945 */ /* 0x000fe20003800200 */
[----:B------:R-:W-:-:S03]  /*0390*/  IADD3 R13, P3, PT, R13, 0x400, RZ ;  /* 0x000004000d0d7810 */ /* 0x000fc60007f7e0ff */
[----:B------:R-:W-:Y:S02]  /*03a0*/  ISETP.NE.AND P2, PT, R4, RZ, PT ;  /* 0x000000ff0400720c */ /* 0x000fe40003f45270 */
[----:B--2--5:R-:W-:-:S13]  /*03b0*/  FSETP.GEU.AND P0, PT, R8, R17, PT ;  /* 0x000000110800720b */ /* 0x024fda0003f0e000 */
[----:B------:R-:W-:Y:S05]  /*03c0*/  @!P0 BRA `(.L_x_163) ;  /* 0x0000000000388947 */ /* 0x000fea0003800000 */
[----:B------:R-:W-:Y:S01]  /*03d0*/  FSETP.GEU.AND P4, PT, R17, R8, PT ;  /* 0x000000081100720b */ /* 0x000fe20003f8e000 */
[----:B------:R-:W-:Y:S02]  /*03e0*/  IMAD.MOV.U32 R3, RZ, RZ, R10 ;  /* 0x000000ffff037224 */ /* 0x000fe400078e000a */
[----:B------:R-:W-:Y:S02]  /*03f0*/  IMAD.MOV.U32 R5, RZ, RZ, R11 ;  /* 0x000000ffff057224 */ /* 0x000fe400078e000b */
[----:B------:R-:W-:Y:S02]  /*0400*/  IMAD.MOV.U32 R2, RZ, RZ, R8 ;  /* 0x000000ffff027224 */ /* 0x000fe400078e0008 */
[----:B------:R-:W-:Y:S02]  /*0410*/  IMAD.MOV.U32 R8, RZ, RZ, R17 ;  /* 0x000000ffff087224 */ /* 0x000fe400078e0011 */
[----:B------:R-:W-:Y:S02]  /*0420*/  IMAD.MOV.U32 R10, RZ, RZ, R16 ;  /* 0x000000ffff0a7224 */ /* 0x000fe400078e0010 */
[----:B------:R-:W-:-:S02]  /*0430*/  IMAD.MOV.U32 R11, RZ, RZ, R18 ;  /* 0x000000ffff0b7224 */ /* 0x000fc400078e0012 */
[CC--:B------:R-:W-:Y:S02]  /*0440*/  @P4 ISETP.GE.U32.AND P0, PT, R3.reuse, R16.reuse, PT ;  /* 0x000000100300420c */ /* 0x0c0fe40003f06070 */
[----:B------:R-:W-:Y:S02]  /*0450*/  @P4 ISETP.LT.U32.AND P1, PT, R3, R16, PT ;  /* 0x000000100300420c */ /* 0x000fe40003f21070 */
[CC--:B------:R-:W-:Y:S02]  /*0460*/  @P4 ISETP.GE.AND.EX P0, PT, R5.reuse, R18.reuse, PT, P0 ;  /* 0x000000120500420c */ /* 0x0c0fe40003f06300 */
[----:B------:R-:W-:Y:S02]  /*0470*/  @P4 ISETP.LT.AND.EX P1, PT, R5, R18, PT, P1 ;  /* 0x000000120500420c */ /* 0x000fe40003f21310 */
[----:B------:R-:W-:Y:S02]  /*0480*/  @P4 FSEL R8, R2, R17, !P0 ;  /* 0x0000001102084208 */ /* 0x000fe40004000000 */
[----:B------:R-:W-:-:S02]  /*0490*/  @P4 SEL R10, R3, R16, P1 ;  /* 0x00000010030a4207 */ /* 0x000fc40000800000 */
[----:B------:R-:W-:-:S07]  /*04a0*/  @P4 SEL R11, R5, R18, P1 ;  /* 0x00000012050b4207 */ /* 0x000fce0000800000 */
.L_x_163:
[----:B------:R-:W-:Y:S05]  /*04b0*/  BSYNC.RECONVERGENT B3 ;  /* 0x0000000000037941 */ /* 0x000fea0003800200 */
.L_x_162:
[----:B------:R-:W-:Y:S01]  /*04c0*/  IADD3 R16, P0, PT, R16, 0x100, RZ ;  /* 0x0000010010107810 */ /* 0x000fe20007f1e0ff */
[----:B------:R-:W-:Y:S02]  /*04d0*/  VIADD R12, R12, 0x100 ;  /* 0x000001000c0c7836 */ /* 0x000fe40000000000 */
[----:B------:R-:W-:Y:S02]  /*04e0*/  IMAD.X R14, RZ, RZ, R14, P3 ;  /* 0x000000ffff0e7224 */ /* 0x000fe400018e060e */
[----:B------:R-:W-:Y:S01]  /*04f0*/  IMAD.X R18, RZ, RZ, R18, P0 ;  /* 0x000000ffff127224 */ /* 0x000fe200000e0612 */
[----:B------:R-:W-:Y:S07]  /*0500*/  @P2 BRA `(.L_x_164) ;  /* 0xfffffffc008c2947 */ /* 0x000fee000383ffff */
.L_x_161:
[----:B------:R-:W-:Y:S05]  /*0510*/  BSYNC.RECONVERGENT B2 ;  /* 0x0000000000027941 */ /* 0x000fea0003800200 */
.L_x_160:
[----:B------:R-:W-:-:S13]  /*0520*/  ISETP.GE.U32.AND P0, PT, R15, 0x300, PT ;  /* 0x000003000f00780c */ /* 0x000fda0003f06070 */
[----:B------:R-:W-:Y:S05]  /*0530*/  @!P0 BRA `(.L_x_159) ;  /* 0x0000000400948947 */ /* 0x000fea0003800000 */
[----:B------:R-:W0:Y:S01]  /*0540*/  LDC.64 R4, c[0x0][0x380] ;  /* 0x0000e000ff047b82 */ /* 0x000e220000000a00 */
[----:B------:R-:W-:-:S07]  /*0550*/  VIADD R12, R12, 0x200 ;  /* 0x000002000c0c7836 */ /* 0x000fce0000000000 */
[----:B------:R-:W1:Y:S02]  /*0560*/  LDC.64 R2, c[0x0][0x388] ;  /* 0x0000e200ff027b82 */ /* 0x000e640000000a00 */
.L_x_173:
[----:B------:R-:W-:-:S05]  /*0570*/  VIADD R14, R12, 0xfffffe00 ;  /* 0xfffffe000c0e7836 */ /* 0x000fca0000000000 */
[----:B------:R-:W-:-:S04]  /*0580*/  IADD3 R19, P0, PT, R7, R14, RZ ;  /* 0x0000000e07137210 */ /* 0x000fc80007f1e0ff */
[----:B------:R-:W-:Y:S02]  /*0590*/  LEA.HI.X.SX32 R22, R14, RZ, 0x1, P0 ;  /* 0x000000ff0e167211 */ /* 0x000fe400000f0eff */
[----:B0-----:R-:W-:-:S04]  /*05a0*/  LEA R16, P0, R19, R4, 0x2 ;  /* 0x0000000413107211 */ /* 0x001fc800078010ff */
[----:B------:R-:W-:-:S05]  /*05b0*/  LEA.HI.X R17, R19, R5, R22, 0x2, P0 ;  /* 0x0000000513117211 */ /* 0x000fca00000f1416 */
[----:B------:R-:W2:Y:S04]  /*05c0*/  LDG.E R25, desc[UR10][R16.64] ;  /* 0x0000000a10197981 */ /* 0x000ea8000c1e1900 */
[----:B-----5:R0:W5:Y:S04]  /*05d0*/  LDG.E R15, desc[UR10][R16.64+0x400] ;  /* 0x0004000a100f7981 */ /* 0x020168000c1e1900 */
[----:B------:R0:W5:Y:S04]  /*05e0*/  LDG.E R13, desc[UR10][R16.64+0x800] ;  /* 0x0008000a100d7981 */ /* 0x000168000c1e1900 */
[----:B------:R0:W5:Y:S01]  /*05f0*/  LDG.E R14, desc[UR10][R16.64+0xc00] ;  /* 0x000c000a100e7981 */ /* 0x000162000c1e1900 */
[----:B-1----:R-:W-:Y:S01]  /*0600*/  IADD3 R23, P1, PT, R19, R2, RZ ;  /* 0x0000000213177210 */ /* 0x002fe20007f3e0ff */
[----:B------:R-:W-:Y:S01]  /*0610*/  BSSY.RECONVERGENT B2, `(.L_x_165) ;  /* 0x0000013000027945 */ /* 0x000fe20003800200 */
[----:B------:R-:W-:-:S02]  /*0620*/  IMAD.MOV.U32 R18, RZ, RZ, R10 ;  /* 0x000000ffff127224 */ /* 0x000fc400078e000a */
[----:B------:R-:W-:Y:S02]  /*0630*/  IMAD.MOV.U32 R21, RZ, RZ, R11 ;  /* 0x000000ffff157224 */ /* 0x000fe400078e000b */
[----:B------:R-:W-:Y:S02]  /*0640*/  IMAD.MOV.U32 R20, RZ, RZ, R8 ;  /* 0x000000ffff147224 */ /* 0x000fe400078e0008 */
[----:B------:R-:W-:Y:S02]  /*0650*/  VIADD R19, R12, 0xffffff00 ;  /* 0xffffff000c137836 */ /* 0x000fe40000000000 */
[----:B------:R-:W-:Y:S01]  /*0660*/  IMAD.X R22, R22, 0x1, R3, P1 ;  /* 0x0000000116167824 */ /* 0x000fe200008e0603 */
[----:B--2---:R-:W-:-:S13]  /*0670*/  FSETP.GEU.AND P0, PT, R8, R25, PT ;  /* 0x000000190800720b */ /* 0x004fda0003f0e000 */
[----:B0-----:R-:W-:Y:S05]  /*0680*/  @!P0 BRA `(.L_x_166) ;  /* 0x00000000002c8947 */ /* 0x001fea0003800000 */
        /* <DEDUP_REMOVED lines=11> */
.L_x_166:
[----:B------:R-:W-:Y:S05]  /*0740*/  BSYNC.RECONVERGENT B2 ;  /* 0x0000000000027941 */ /* 0x000fea0003800200 */
.L_x_165:
[----:B-----5:R-:W-:Y:S01]  /*0750*/  FSETP.GEU.AND P0, PT, R20, R15, PT ;  /* 0x0000000f1400720b */ /* 0x020fe20003f0e000 */
[----:B------:R-:W-:Y:S01]  /*0760*/  BSSY.RECONVERGENT B2, `(.L_x_167) ;  /* 0x0000013000027945 */ /* 0x000fe20003800200 */
[----:B------:R-:W-:Y:S01]  /*0770*/  SHF.R.S32.HI R8, RZ, 0x1f, R19 ;  /* 0x0000001fff087819 */ /* 0x000fe20000011413 */
[----:B------:R-:W-:Y:S01]  /*0780*/  IMAD.MOV.U32 R11, RZ, RZ, R18 ;  /* 0x000000ffff0b7224 */ /* 0x000fe200078e0012 */
[----:B------:R-:W-:Y:S01]  /*0790*/  IADD3 R17, P1, P2, R19, R2, R7 ;  /* 0x0000000213117210 */ /* 0x000fe20007a3e007 */
[----:B------:R-:W-:-:S03]  /*07a0*/  IMAD.MOV.U32 R19, RZ, RZ, R21 ;  /* 0x000000ffff137224 */ /* 0x000fc600078e0015 */
[----:B------:R-:W-:Y:S01]  /*07b0*/  IADD3.X R10, PT, PT, R8, R3, RZ, P1, P2 ;  /* 0x00000003080a7210 */ /* 0x000fe20000fe44ff */
[----:B------:R-:W-:-:S04]  /*07c0*/  IMAD.MOV.U32 R8, RZ, RZ, R20 ;  /* 0x000000ffff087224 */ /* 0x000fc800078e0014 */
        /* <DEDUP_REMOVED lines=12> */
.L_x_168:
[----:B------:R-:W-:Y:S05]  /*0890*/  BSYNC.RECONVERGENT B2 ;  /* 0x0000000000027941 */ /* 0x000fea0003800200 */
.L_x_167:
[----:B------:R-:W-:Y:S01]  /*08a0*/  FSETP.GEU.AND P0, PT, R8, R13, PT ;  /* 0x0000000d0800720b */ /* 0x000fe20003f0e000 */
[C---:B------:R-:W-:Y:S01]  /*08b0*/  VIADD R10, R12.reuse, 0x100 ;  /* 0x000001000c0a7836 */ /* 0x040fe20000000000 */
[----:B------:R-:W-:Y:S01]  /*08c0*/  SHF.R.S32.HI R16, RZ, 0x1f, R12 ;  /* 0x0000001fff107819 */ /* 0x000fe2000001140c */
[----:B------:R-:W-:Y:S01]  /*08d0*/  BSSY.RECONVERGENT B2, `(.L_x_169) ;  /* 0x0000013000027945 */ /* 0x000fe20003800200 */
[----:B------:R-:W-:Y:S01]  /*08e0*/  IADD3 R20, P1, P2, R12, R2, R7 ;  /* 0x000000020c147210 */ /* 0x000fe20007a3e007 */
[----:B------:R-:W-:Y:S02]  /*08f0*/  IMAD.MOV.U32 R17, RZ, RZ, R11 ;  /* 0x000000ffff117224 */ /* 0x000fe400078e000b */
[----:B------:R-:W-:Y:S01]  /*0900*/  IMAD.MOV.U32 R18, RZ, RZ, R19 ;  /* 0x000000ffff127224 */ /* 0x000fe200078e0013 */
[----:B------:R-:W-:Y:S01]  /*0910*/  IADD3.X R22, PT, PT, R16, R3, RZ, P1, P2 ;  /* 0x0000000310167210 */ /* 0x000fe20000fe44ff */
[----:B------:R-:W-:Y:S01]  /*0920*/  IMAD.MOV.U32 R15, RZ, RZ, R8 ;  /* 0x000000ffff0f7224 */ /* 0x000fe200078e0008 */
[----:B------:R-:W-:-:S03]  /*0930*/  SHF.R.S32.HI R16, RZ, 0x1f, R10 ;  /* 0x0000001fff107819 */ /* 0x000fc6000001140a */
        /* <DEDUP_REMOVED lines=12> */
.L_x_170:
[----:B------:R-:W-:Y:S05]  /*0a00*/  BSYNC.RECONVERGENT B2 ;  /* 0x0000000000027941 */ /* 0x000fea0003800200 */
.L_x_169:
[----:B------:R-:W-:Y:S01]  /*0a10*/  FSETP.GEU.AND P0, PT, R15, R14, PT ;  /* 0x0000000e0f00720b */ /* 0x000fe20003f0e000 */
[----:B------:R-:W-:Y:S01]  /*0a20*/  BSSY.RECONVERGENT B2, `(.L_x_171) ;  /* 0x0000012000027945 */ /* 0x000fe20003800200 */
[----:B------:R-:W-:Y:S01]  /*0a30*/  IADD3 R20, P1, P2, R10, R2, R7 ;  /* 0x000000020a147210 */ /* 0x000fe20007a3e007 */
[----:B------:R-:W-:Y:S02]  /*0a40*/  IMAD.MOV.U32 R10, RZ, RZ, R17 ;  /* 0x000000ffff0a7224 */ /* 0x000fe400078e0011 */
[----:B------:R-:W-:Y:S01]  /*0a50*/  IMAD.MOV.U32 R11, RZ, RZ, R18 ;  /* 0x000000ffff0b7224 */ /* 0x000fe200078e0012 */
[----:B------:R-:W-:Y:S01]  /*0a60*/  IADD3.X R13, PT, PT, R16, R3, RZ, P1, P2 ;  /* 0x00000003100d7210 */ /* 0x000fe20000fe44ff */
[----:B------:R-:W-:-:S06]  /*0a70*/  IMAD.MOV.U32 R8, RZ, RZ, R15 ;  /* 0x000000ffff087224 */ /* 0x000fcc00078e000f */
        /* <DEDUP_REMOVED lines=12> */
.L_x_172:
[----:B------:R-:W-:Y:S05]  /*0b40*/  BSYNC.RECONVERGENT B2 ;  /* 0x0000000000027941 */ /* 0x000fea0003800200 */
.L_x_171:
[C---:B------:R-:W-:Y:S02]  /*0b50*/  VIADD R14, R12.reuse, 0x200 ;  /* 0x000002000c0e7836 */ /* 0x040fe40000000000 */
[----:B------:R-:W-:-:S03]  /*0b60*/  VIADD R12, R12, 0x400 ;  /* 0x000004000c0c7836 */ /* 0x000fc60000000000 */
[----:B------:R-:W-:-:S13]  /*0b70*/  ISETP.GE.AND P0, PT, R14, R9, PT ;  /* 0x000000090e00720c */ /* 0x000fda0003f06270 */
[----:B------:R-:W-:Y:S05]  /*0b80*/  @!P0 BRA `(.L_x_173) ;  /* 0xfffffff800788947 */ /* 0x000fea000383ffff */
.L_x_159:
[----:B------:R-:W-:Y:S05]  /*0b90*/  BSYNC.RECONVERGENT B1 ;  /* 0x0000000000017941 */ /* 0x000fea0003800200 */
.L_x_158:
[----:B------:R-:W-:-:S13]  /*0ba0*/  ISETP.GE.AND P0, PT, R9, 0x100, PT ;  /* 0x000001000900780c */ /* 0x000fda0003f06270 */
[----:B------:R-:W-:Y:S05]  /*0bb0*/  @!P0 BRA `(.L_x_174) ;  /* 0x00000010003c8947 */ /* 0x000fea0003800000 */
[----:B------:R-:W1:Y:S01]  /*0bc0*/  S2R R14, SR_LANEID ;  /* 0x00000000000e7919 */ /* 0x000e620000000000 */
[----:B------:R-:W-:Y:S01]  /*0bd0*/  BSSY.RECONVERGENT B1, `(.L_x_175) ;  /* 0x0000015000017945 */ /* 0x000fe20003800200 */
[----:B------:R-:W-:Y:S01]  /*0be0*/  IMAD.MOV.U32 R4, RZ, RZ, R10 ;  /* 0x000000ffff047224 */ /* 0x000fe200078e000a */
[----:B0----5:R-:W0:Y:S01]  /*0bf0*/  SHFL.DOWN PT, R3, R8, 0x1, 0x1f ;  /* 0x08201f0008037f89 */ /* 0x021e2200000e0000 */
[----:B------:R-:W-:Y:S02]  /*0c00*/  IMAD.MOV.U32 R9, RZ, RZ, R11 ;  /* 0x000000ffff097224 */ /* 0x000fe400078e000b */
[----:B------:R-:W-:Y:S01]  /*0c10*/  IMAD.MOV.U32 R2, RZ, RZ, R8 ;  /* 0x000000ffff027224 */ /* 0x000fe200078e0008 */
[----:B------:R2:W3:Y:S04]  /*0c20*/  SHFL.DOWN PT, R5, R10, 0x1, 0x1f ;  /* 0x08201f000a057f89 */ /* 0x0004e800000e0000 */
[----:B------:R2:W4:Y:S01]  /*0c30*/  SHFL.DOWN PT, R12, R11, 0x1, 0x1f ;  /* 0x08201f000b0c7f89 */ /* 0x00052200000e0000 */
[----:B0-----:R-:W-:-:S04]  /*0c40*/  FSETP.GEU.AND P0, PT, R8, R3, PT ;  /* 0x000000030800720b */ /* 0x001fc80003f0e000 */
[----:B-1----:R-:W-:-:S13]  /*0c50*/  ISETP.GT.OR P0, PT, R14, 0x1e, !P0 ;  /* 0x0000001e0e00780c */ /* 0x002fda0004704670 */
        /* <DEDUP_REMOVED lines=12> */
.L_x_176:
[----:B------:R-:W-:Y:S05]  /*0d20*/  BSYNC.RECONVERGENT B1 ;  /* 0x0000000000017941 */ /* 0x000fea0003800200 */
.L_x_175:
        /* <DEDUP_REMOVED lines=21> */
.L_x_178:
[----:B------:R-:W-:Y:S05]  /*0e80*/  BSYNC.RECONVERGENT B1 ;  /* 0x0000000000017941 */ /* 0x000fea0003800200 */
.L_x_177:
        /* <DEDUP_REMOVED lines=21> */
.L_x_180:
[----:B------:R-:W-:Y:S05]  /*0fe0*/  BSYNC.RECONVERGENT B1 ;  /* 0x0000000000017941 */ /* 0x000fea0003800200 */
.L_x_179:
        /* <DEDUP_REMOVED lines=21> */
.L_x_182:
[----:B------:R-:W-:Y:S05]  /*1140*/  BSYNC.RECONVERGENT B1 ;  /* 0x0000000000017941 */ /* 0x000fea0003800200 */
.L_x_181:
        /* <DEDUP_REMOVED lines=22> */
.L_x_184:
[----:B------:R-:W-:Y:S05]  /*12b0*/  BSYNC.RECONVERGENT B1 ;  /* 0x0000000000017941 */ /* 0x000fea0003800200 */
.L_x_183:
[----:B------:R-:W-:Y:S04]  /*12c0*/  BSSY.RECONVERGENT B1, `(.L_x_185) ;  /* 0x000000c000017945 */ /* 0x000fe80003800200 */
[----:B------:R-:W-:Y:S05]  /*12d0*/  @P3 BRA `(.L_x_186) ;  /* 0x0000000000283947 */ /* 0x000fea0003800000 */
[----:B------:R-:W0:Y:S01]  /*12e0*/  S2R R8, SR_CgaCtaId ;  /* 0x0000000000087919 */ /* 0x000e220000008800 */
[----:B------:R-:W-:Y:S01]  /*12f0*/  MOV R7, 0x400 ;  /* 0x0000040000077802 */ /* 0x000fe20000000f00 */
[----:B------:R-:W-:Y:S01]  /*1300*/  IMAD.MOV.U32 R9, RZ, RZ, R2 ;  /* 0x000000ffff097224 */ /* 0x000fe200078e0002 */
[----:B------:R-:W-:-:S04]  /*1310*/  SHF.R.U32.HI R5, RZ, 0x1, R6 ;  /* 0x00000001ff057819 */ /* 0x000fc80000011606 */
[----:B------:R-:W-:Y:S02]  /*1320*/  LOP3.LUT R5, R5, 0x1f0, RZ, 0xc0, !PT ;  /* 0x000001f005057812 */ /* 0x000fe400078ec0ff */
[----:B0-----:R-:W-:-:S05]  /*1330*/  LEA R8, R8, R7, 0x18 ;  /* 0x0000000708087211 */ /* 0x001fca00078ec0ff */
[----:B------:R-:W-:Y:S02]  /*1340*/  IMAD.IADD R5, R5, 0x1, R8 ;  /* 0x0000000105057824 */ /* 0x000fe400078e0208 */
[----:B------:R-:W-:-:S03]  /*1350*/  IMAD.MOV.U32 R8, RZ, RZ, R3 ;  /* 0x000000ffff087224 */ /* 0x000fc600078e0003 */
[----:B------:R0:W-:Y:S04]  /*1360*/  STS [R5+0x8], R4 ;  /* 0x0000080405007388 */ /* 0x0001e80000000800 */
[----:B------:R0:W-:Y:S02]  /*1370*/  STS.64 [R5+0x10], R8 ;  /* 0x0000100805007388 */ /* 0x0001e40000000a00 */
.L_x_186:
[----:B------:R-:W-:Y:S05]  /*1380*/  BSYNC.RECONVERGENT B1 ;  /* 0x0000000000017941 */ /* 0x000fea0003800200 */
.L_x_185:
[----:B------:R-:W-:Y:S01]  /*1390*/  BAR.SYNC.DEFER_BLOCKING 0x0 ;  /* 0x0000000000007b1d */ /* 0x000fe20000010000 */
[----:B------:R-:W-:-:S13]  /*13a0*/  ISETP.NE.AND P2, PT, R6, RZ, PT ;  /* 0x000000ff0600720c */ /* 0x000fda0003f45270 */
[----:B------:R-:W-:Y:S05]  /*13b0*/  @P2 BRA `(.L_x_187) ;  /* 0x0000004400b42947 */ /* 0x000fea0003800000 */
[----:B------:R-:W1:Y:S01]  /*13c0*/  S2R R6, SR_CgaCtaId ;  /* 0x0000000000067919 */ /* 0x000e620000008800 */
[----:B0-----:R-:W-:Y:S01]  /*13d0*/  MOV R9, 0x400 ;  /* 0x0000040000097802 */ /* 0x001fe20000000f00 */
[----:B------:R-:W-:Y:S01]  /*13e0*/  BSSY.RECONVERGENT B1, `(.L_x_188) ;  /* 0x000001a000017945 */ /* 0x000fe20003800200 */
[----:B------:R-:W-:Y:S02]  /*13f0*/  IMAD.MOV.U32 R12, RZ, RZ, R4 ;  /* 0x000000ffff0c7224 */ /* 0x000fe400078e0004 */
[----:B------:R-:W-:Y:S01]  /*1400*/  IMAD.MOV.U32 R7, RZ, RZ, R2 ;  /* 0x000000ffff077224 */ /* 0x000fe200078e0002 */
[----:B-1----:R-:W-:Y:S01]  /*1410*/  LEA R9, R6, R9, 0x18 ;  /* 0x0000000906097211 */ /* 0x002fe200078ec0ff */
[----:B------:R-:W-:-:S04]  /*1420*/  IMAD.MOV.U32 R6, RZ, RZ, R3 ;  /* 0x000000ffff067224 */ /* 0x000fc800078e0003 */
        /* <DEDUP_REMOVED lines=21> */
.L_x_189:
[----:B------:R-:W-:Y:S05]  /*1580*/  BSYNC.RECONVERGENT B1 ;  /* 0x0000000000017941 */ /* 0x000fea0003800200 */
.L_x_188:
        /* <DEDUP_REMOVED lines=18> */
.L_x_191:
[----:B------:R-:W-:Y:S05]  /*16b0*/  BSYNC.RECONVERGENT B1 ;  /* 0x0000000000017941 */ /* 0x000fea0003800200 */
.L_x_190:
        /* <DEDUP_REMOVED lines=18> */
.L_x_193:
[----:B------:R-:W-:Y:S05]  /*17e0*/  BSYNC.RECONVERGENT B1 ;  /* 0x0000000000017941 */ /* 0x000fea0003800200 */
.L_x_192:
        /* <DEDUP_REMOVED lines=18> */
.L_x_195:
[----:B------:R-:W-:Y:S05]  /*1910*/  BSYNC.RECONVERGENT B1 ;  /* 0x0000000000017941 */ /* 0x000fea0003800200 */
.L_x_194:
        /* <DEDUP_REMOVED lines=18> */
.L_x_197:
[----:B------:R-:W-:Y:S05]  /*1a40*/  BSYNC.RECONVERGENT B1 ;  /* 0x0000000000017941 */ /* 0x000fea0003800200 */
.L_x_196:
        /* <DEDUP_REMOVED lines=18> */
.L_x_199:
[----:B------:R-:W-:Y:S05]  /*1b70*/  BSYNC.RECONVERGENT B1 ;  /* 0x0000000000017941 */ /* 0x000fea0003800200 */
.L_x_198:
        /* <DEDUP_REMOVED lines=12> */
[CC--:B------:R-:W-:Y:S02]  /*1c40*/  ISETP.LT.U32.AND P1, PT, R11.reuse, R8.reuse, PT ;  /* 0x000000080b00720c */ /* 0x0c0fe40003f21070 */
[CC--:B------:R-:W-:Y:S02]  /*1c50*/  ISETP.GE.AND.EX P0, PT, R10.reuse, R9.reuse, PT, P0 ;  /* 0x000000090a00720c */ /* 0x0c0fe40003f06300 */
[----:B------:R-:W-:Y:S02]  /*1c60*/  ISETP.LT.AND.EX P1, PT, R10, R9, PT, P1 ;  /* 0x000000090a00720c */ /* 0x000fe40003f21310 */
[----:B------:R-:W-:Y:S02]  /*1c70*/  FSEL R4, R6, R5, !P0 ;  /* 0x0000000506047208 */ /* 0x000fe40004000000 */
[----:B------:R-:W-:-:S02]  /*1c80*/  SEL R3, R11, R8, P1 ;  /* 0x000000080b037207 */ /* 0x000fc40000800000 */
[----:B------:R-:W-:Y:S01]  /*1c90*/  SEL R2, R10, R9, P1 ;  /* 0x000000090a027207 */ /* 0x000fe20000800000 */
[----:B------:R-:W-:Y:S06]  /*1ca0*/  BRA `(.L_x_187) ;  /* 0x0000003c00787947 */ /* 0x000fec0003800000 */
.L_x_174:
[----:B0-----:R-:W-:Y:S01]  /*1cb0*/  LOP3.LUT R2, R6, 0x3e0, RZ, 0xc0, !PT ;  /* 0x000003e006027812 */ /* 0x001fe200078ec0ff */
[----:B------:R-:W-:Y:S01]  /*1cc0*/  BSSY.RECONVERGENT B1, `(.L_x_200) ;  /* 0x000001b000017945 */ /* 0x000fe20003800200 */
[----:B------:R-:W-:Y:S02]  /*1cd0*/  IMAD.MOV.U32 R14, RZ, RZ, R10 ;  /* 0x000000ffff0e7224 */ /* 0x000fe400078e000a */
[----:B------:R-:W-:Y:S02]  /*1ce0*/  IMAD.MOV.U32 R16, RZ, RZ, R11 ;  /* 0x000000ffff107224 */ /* 0x000fe400078e000b */
[----:B------:R-:W-:Y:S01]  /*1cf0*/  VIADD R4, R2, 0x20 ;  /* 0x0000002002047836 */ /* 0x000fe20000000000 */
[----:B------:R-:W-:-:S04]  /*1d00*/  LOP3.LUT R2, RZ, R2, RZ, 0x33, !PT ;  /* 0x00000002ff027212 */ /* 0x000fc800078e33ff */
[----:B------:R-:W-:Y:S01]  /*1d10*/  ISETP.GT.AND P0, PT, R4, R9, PT ;  /* 0x000000090400720c */ /* 0x000fe20003f04270 */
[----:B------:R-:W-:Y:S02]  /*1d20*/  IMAD.IADD R2, R9, 0x1, R2 ;  /* 0x0000000109027824 */ /* 0x000fe400078e0202 */
[----:B-----5:R-:W-:-:S03]  /*1d30*/  IMAD.MOV.U32 R4, RZ, RZ, R8 ;  /* 0x000000ffff047224 */ /* 0x020fc600078e0008 */
        /* <DEDUP_REMOVED lines=19> */
.L_x_201:
[----:B------:R-:W-:Y:S05]  /*1e70*/  BSYNC.RECONVERGENT B1 ;  /* 0x0000000000017941 */ /* 0x000fea0003800200 */
.L_x_200:
        /* <DEDUP_REMOVED lines=22> */
.L_x_203:
[----:B------:R-:W-:Y:S05]  /*1fe0*/  BSYNC.RECONVERGENT B1 ;  /* 0x0000000000017941 */ /* 0x000fea0003800200 */
.L_x_202:
        /* <DEDUP_REMOVED lines=22> */
.L_x_205:
[----:B------:R-:W-:Y:S05]  /*2150*/  BSYNC.RECONVERGENT B1 ;  /* 0x0000000000017941 */ /* 0x000fea0003800200 */
.L_x_204:
        /* <DEDUP_REMOVED lines=22> */
.L_x_207:
[----:B------:R-:W-:Y:S05]  /*22c0*/  BSYNC.RECONVERGENT B1 ;  /* 0x0000000000017941 */ /* 0x000fea0003800200 */
.L_x_206:
        /* <DEDUP_REMOVED lines=23> */
.L_x_209:
[----:B------:R-:W-:Y:S05]  /*2440*/  BSYNC.RECONVERGENT B1 ;  /* 0x0000000000017941 */ /* 0x000fea0003800200 */
.L_x_208:
[----:B------:R-:W-:Y:S04]  /*2450*/  BSSY.RECONVERGENT B1, `(.L_x_210) ;  /* 0x000000c000017945 */ /* 0x000fe80003800200 */
[----:B------:R-:W-:Y:S05]  /*2460*/  @P3 BRA `(.L_x_211) ;  /* 0x0000000000283947 */ /* 0x000fea0003800000 */
[----:B------:R-:W0:Y:S01]  /*2470*/  S2R R8, SR_CgaCtaId ;  /* 0x0000000000087919 */ /* 0x000e220000008800 */
[----:B------:R-:W-:Y:S01]  /*2480*/  MOV R7, 0x400 ;  /* 0x0000040000077802 */ /* 0x000fe20000000f00 */
[----:B------:R-:W-:Y:S01]  /*2490*/  IMAD.MOV.U32 R10, RZ, RZ, R3 ;  /* 0x000000ffff0a7224 */ /* 0x000fe200078e0003 */
[----:B------:R-:W-:Y:S01]  /*24a0*/  SHF.R.U32.HI R5, RZ, 0x1, R6 ;  /* 0x00000001ff057819 */ /* 0x000fe20000011606 */
[----:B------:R-:W-:-:S03]  /*24b0*/  IMAD.MOV.U32 R11, RZ, RZ, R2 ;  /* 0x000000ffff0b7224 */ /* 0x000fc600078e0002 */
[----:B------:R-:W-:Y:S02]  /*24c0*/  LOP3.LUT R5, R5, 0x1f0, RZ, 0xc0, !PT ;  /* 0x000001f005057812 */ /* 0x000fe400078ec0ff */
[----:B0-----:R-:W-:-:S05]  /*24d0*/  LEA R8, R8, R7, 0x18 ;  /* 0x0000000708087211 */ /* 0x001fca00078ec0ff */
[----:B------:R-:W-:-:S05]  /*24e0*/  IMAD.IADD R5, R5, 0x1, R8 ;  /* 0x0000000105057824 */ /* 0x000fca00078e0208 */
[----:B------:R0:W-:Y:S04]  /*24f0*/  STS.64 [R5+0x10], R10 ;  /* 0x0000100a05007388 */ /* 0x0001e80000000a00 */
[----:B------:R0:W-:Y:S02]  /*2500*/  STS [R5+0x8], R4 ;  /* 0x0000080405007388 */ /* 0x0001e40000000800 */
.L_x_211:
[----:B------:R-:W-:Y:S05]  /*2510*/  BSYNC.RECONVERGENT B1 ;  /* 0x0000000000017941 */ /* 0x000fea0003800200 */
.L_x_210:
[----:B------:R-:W-:Y:S01]  /*2520*/  BAR.SYNC.DEFER_BLOCKING 0x0 ;  /* 0x0000000000007b1d */ /* 0x000fe20000010000 */
[----:B------:R-:W-:-:S13]  /*2530*/  ISETP.NE.AND P2, PT, R6, RZ, PT ;  /* 0x000000ff0600720c */ /* 0x000fda0003f45270 */
[----:B------:R-:W-:Y:S05]  /*2540*/  @P2 BRA `(.L_x_187) ;  /* 0x0000003400502947 */ /* 0x000fea0003800000 */
[C---:B------:R-:W-:Y:S01]  /*2550*/  ISETP.GE.AND P0, PT, R9.reuse, 0x21, PT ;  /* 0x000000210900780c */ /* 0x040fe20003f06270 */
[----:B0-----:R-:W-:Y:S01]  /*2560*/  IMAD.MOV.U32 R5, RZ, RZ, R4 ;  /* 0x000000ffff057224 */ /* 0x001fe200078e0004 */
[C---:B------:R-:W-:Y:S01]  /*2570*/  ISETP.GE.AND P5, PT, R9.reuse, 0x41, PT ;  /* 0x000000410900780c */ /* 0x040fe20003fa6270 */
[----:B------:R-:W-:Y:S01]  /*2580*/  IMAD.MOV.U32 R11, RZ, RZ, R3 ;  /* 0x000000ffff0b7224 */ /* 0x000fe200078e0003 */
[C---:B------:R-:W-:Y:S01]  /*2590*/  ISETP.GE.AND P4, PT, R9.reuse, 0x61, PT ;  /* 0x000000610900780c */ /* 0x040fe20003f86270 */
[----:B------:R-:W-:Y:S01]  /*25a0*/  IMAD.MOV.U32 R8, RZ, RZ, R2 ;  /* 0x000000ffff087224 */ /* 0x000fe200078e0002 */
[----:B------:R-:W-:-:S07]  /*25b0*/  ISETP.GE.AND P3, PT, R9, 0x81, PT ;  /* 0x000000810900780c */ /* 0x000fce0003f66270 */
[----:B------:R-:W-:Y:S06]  /*25c0*/  @!P0 BRA `(.L_x_212) ;  /* 0x00000000005c8947 */ /* 0x000fec0003800000 */
        /* <DEDUP_REMOVED lines=22> */
.L_x_213:
[----:B------:R-:W-:Y:S05]  /*2730*/  BSYNC.RECONVERGENT B1 ;  /* 0x0000000000017941 */ /* 0x000fea0003800200 */
.L_x_212:
[----:B------:R-:W-:Y:S02]  /*2740*/  IMAD.MOV.U32 R2, RZ, RZ, R5 ;  /* 0x000000ffff027224 */ /* 0x000fe400078e0005 */
[----:B------:R-:W-:Y:S02]  /*2750*/  IMAD.MOV.U32 R7, RZ, RZ, R11 ;  /* 0x000000ffff077224 */ /* 0x000fe400078e000b */
[----:B------:R-:W-:Y:S01]  /*2760*/  IMAD.MOV.U32 R6, RZ, RZ, R8 ;  /* 0x000000ffff067224 */ /* 0x000fe200078e0008 */
        /* <DEDUP_REMOVED lines=23> */
.L_x_215:
[----:B------:R-:W-:Y:S05]  /*28e0*/  BSYNC.RECONVERGENT B1 ;  /* 0x0000000000017941 */ /* 0x000fea0003800200 */
.L_x_214:
[C---:B------:R-:W-:Y:S01]  /*28f0*/  ISETP.GE.AND P1, PT, R9.reuse, 0xa1, PT ;  /* 0x000000a10900780c */ /* 0x040fe20003f26270 */
[----:B------:R-:W-:Y:S01]  /*2900*/  IMAD.MOV.U32 R3, RZ, RZ, R2 ;  /* 0x000000ffff037224 */ /* 0x000fe200078e0002 */
[C---:B------:R-:W-:Y:S01]  /*2910*/  ISETP.GE.AND P5, PT, R9.reuse, 0xc1, PT ;  /* 0x000000c10900780c */ /* 0x040fe20003fa6270 */
[----:B------:R-:W-:Y:S01]  /*2920*/  IMAD.MOV.U32 R8, RZ, RZ, R6 ;  /* 0x000000ffff087224 */ /* 0x000fe200078e0006 */
[----:B------:R-:W-:Y:S01]  /*2930*/  ISETP.GE.AND P6, PT, R9, 0xe1, PT ;  /* 0x000000e10900780c */ /* 0x000fe20003fc6270 */
[----:B------:R-:W-:Y:S01]  /*2940*/  IMAD.MOV.U32 R9, RZ, RZ, R7 ;  /* 0x000000ffff097224 */ /* 0x000fe200078e0007 */
[----:B------:R-:W-:Y:S11]  /*2950*/  @!P4 BRA `(.L_x_216) ;  /* 0x00000000005cc947 */ /* 0x000ff60003800000 */
        /* <DEDUP_REMOVED lines=13> */
[----:B0-----:R-:W-:Y:S01]  /*2a30*/  @P4 ISETP.GE.U32.AND P0, PT, R7, R10, PT ;  /* 0x0000000a0700420c */ /* 0x001fe20003f06070 */
[----:B------:R-:W-:Y:S02]  /*2a40*/  IMAD.MOV.U32 R9, RZ, RZ, R10 ;  /* 0x000000ffff097224 */ /* 0x000fe400078e000a */
[----:B------:R-:W-:Y:S01]  /*2a50*/  IMAD.MOV.U32 R8, RZ, RZ, R11 ;  /* 0x000000ffff087224 */ /* 0x000fe200078e000b */
[----:B------:R-:W-:-:S04]  /*2a60*/  @P4 ISETP.GE.AND.EX P0, PT, R6, R11, PT, P0 ;  /* 0x0000000b0600420c */ /* 0x000fc80003f06300 */
[----:B------:R-:W-:Y:S02]  /*2a70*/  @P4 FSEL R3, R2, R5, !P0 ;  /* 0x0000000502034208 */ /* 0x000fe40004000000 */
[----:B------:R-:W-:-:S04]  /*2a80*/  @P4 ISETP.LT.U32.AND P0, PT, R7, R10, PT ;  /* 0x0000000a0700420c */ /* 0x000fc80003f01070 */
[----:B------:R-:W-:-:S04]  /*2a90*/  @P4 ISETP.LT.AND.EX P0, PT, R6, R11, PT, P0 ;  /* 0x0000000b0600420c */ /* 0x000fc80003f01300 */
[----:B------:R-:W-:Y:S02]  /*2aa0*/  @P4 SEL R9, R7, R10, P0 ;  /* 0x0000000a07094207 */ /* 0x000fe40000000000 */
[----:B------:R-:W-:-:S07]  /*2ab0*/  @P4 SEL R8, R6, R11, P0 ;  /* 0x0000000b06084207 */ /* 0x000fce0000000000 */
.L_x_217:
[----:B------:R-:W-:Y:S05]  /*2ac0*/  BSYNC.RECONVERGENT B1 ;  /* 0x0000000000017941 */ /* 0x000fea0003800200 */
.L_x_216:
        /* <DEDUP_REMOVED lines=26> */
.L_x_219:
[----:B------:R-:W-:Y:S05]  /*2c70*/  BSYNC.RECONVERGENT B1 ;  /* 0x0000000000017941 */ /* 0x000fea0003800200 */
.L_x_218:
        /* <DEDUP_REMOVED lines=8> */
[----:B0-----:R-:W-:Y:S01]  /*2d00*/  LEA R8, R4, R3, 0x18 ;  /* 0x0000000304087211 */ /* 0x001fe200078ec0ff */
[----:B------:R-:W-:Y:S02]  /*2d10*/  IMAD.MOV.U32 R3, RZ, RZ, R2 ;  /* 0x000000ffff037224 */ /* 0x000fe400078e0002 */
[----:B------:R-:W-:Y:S02]  /*2d20*/  IMAD.MOV.U32 R4, RZ, RZ, R6 ;  /* 0x000000ffff047224 */ /* 0x000fe400078e0006 */
        /* <DEDUP_REMOVED lines=15> */
.L_x_221:
[----:B------:R-:W-:Y:S05]  /*2e20*/  BSYNC.RECONVERGENT B1 ;  /* 0x0000000000017941 */ /* 0x000fea0003800200 */
.L_x_220:
        /* <DEDUP_REMOVED lines=26> */
.L_x_223:
[----:B------:R-:W-:Y:S05]  /*2fd0*/  BSYNC.RECONVERGENT B1 ;  /* 0x0000000000017941 */ /* 0x000fea0003800200 */
.L_x_222:
[----:B------:R-:W-:Y:S02]  /*2fe0*/  IMAD.MOV.U32 R4, RZ, RZ, R5 ;  /* 0x000000ffff047224 */ /* 0x000fe400078e0005 */
[----:B------:R-:W-:Y:S02]  /*2ff0*/  IMAD.MOV.U32 R3, RZ, RZ, R7 ;  /* 0x000000ffff037224 */ /* 0x000fe400078e0007 */
[----:B------:R-:W-:Y:S01]  /*3000*/  IMAD.MOV.U32 R2, RZ, RZ, R8 ;  /* 0x000000ffff027224 */ /* 0x000fe200078e0008 */
[----:B------:R-:W-:Y:S06]  /*3010*/  @!P6 BRA `(.L_x_187) ;  /* 0x00000028009ce947 */ /* 0x000fec0003800000 */
[----:B------:R-:W0:Y:S01]  /*3020*/  S2R R3, SR_CgaCtaId ;  /* 0x0000000000037919 */ /* 0x000e220000008800 */
[----:B------:R-:W-:Y:S01]  /*3030*/  MOV R2, 0x400 ;  /* 0x0000040000027802 */ /* 0x000fe20000000f00 */
[----:B------:R-:W-:-:S03]  /*3040*/  IMAD.MOV.U32 R4, RZ, RZ, R5 ;  /* 0x000000ffff047224 */ /* 0x000fc600078e0005 */
        /* <DEDUP_REMOVED lines=20> */
.L_x_155:
[----:B------:R-:W0:Y:S01]  /*3190*/  S2R R5, SR_TID.X ;  /* 0x0000000000057919 */ /* 0x000e220000002100 */
[----:B------:R-:W1:Y:S02]  /*31a0*/  LDCU.128 UR12, c[0x0][0x380] ;  /* 0x00007000ff0c77ac */ /* 0x000e640008000c00 */
[----:B-1----:R-:W-:Y:S02]  /*31b0*/  IMAD.U32 R10, RZ, RZ, UR12 ;  /* 0x0000000cff0a7e24 */ /* 0x002fe4000f8e00ff */
[----:B------:R-:W-:Y:S01]  /*31c0*/  IMAD.U32 R11, RZ, RZ, UR13 ;  /* 0x0000000dff0b7e24 */ /* 0x000fe2000f8e00ff */
[----:B0-----:R-:W-:-:S05]  /*31d0*/  IADD3 R2, P0, PT, R7, R5, RZ ;  /* 0x0000000507027210 */ /* 0x001fca0007f1e0ff */
[----:B------:R-:W-:Y:S01]  /*31e0*/  IMAD.X R3, RZ, RZ, RZ, P0 ;  /* 0x000000ffff037224 */ /* 0x000fe200000e06ff */
[----:B------:R-:W-:-:S04]  /*31f0*/  LEA R8, P0, R2, R10, 0x2 ;  /* 0x0000000a02087211 */ /* 0x000fc800078010ff */
[----:B------:R-:W-:-:S05]  /*3200*/  LEA.HI.X R9, R2, R11, R3, 0x2, P0 ;  /* 0x0000000b02097211 */ /* 0x000fca00000f1403 */
[----:B------:R-:W2:Y:S04]  /*3210*/  LDG.E R3, desc[UR10][R8.64] ;  /* 0x0000000a08037981 */ /* 0x000ea8000c1e1900 */
[----:B------:R-:W2:Y:S04]  /*3220*/  LDG.E R4, desc[UR10][R8.64+0x400] ;  /* 0x0004000a08047981 */ /* 0x000ea8000c1e1900 */
[----:B------:R-:W3:Y:S04]  /*3230*/  LDG.E R6, desc[UR10][R8.64+0x800] ;  /* 0x0008000a08067981 */ /* 0x000ee8000c1e1900 */
[----:B------:R-:W4:Y:S04]  /*3240*/  LDG.E R16, desc[UR10][R8.64+0xc00] ;  /* 0x000c000a08107981 */ /* 0x000f28000c1e1900 */
[----:B------:R0:W5:Y:S01]  /*3250*/  LDG.E R2, desc[UR10][R8.64+0x1000] ;  /* 0x0010000a08027981 */ /* 0x000162000c1e1900 */
[----:B------:R-:W-:Y:S01]  /*3260*/  IMAD.U32 R13, RZ, RZ, UR14 ;  /* 0x0000000eff0d7e24 */ /* 0x000fe2000f8e00ff */
[----:B------:R-:W-:Y:S01]  /*3270*/  UMOV UR4, URZ ;  /* 0x000000ff00047c82 */ /* 0x000fe20008000000 */
[----:B------:R-:W-:Y:S01]  /*3280*/  IMAD.U32 R14, RZ, RZ, UR15 ;  /* 0x0000000fff0e7e24 */ /* 0x000fe2000f8e00ff */
[----:B------:R-:W-:Y:S01]  /*3290*/  BSSY.RECONVERGENT B1, `(.L_x_224) ;  /* 0x0000013000017945 */ /* 0x000fe20003800200 */
[----:B------:R-:W-:-:S02]  /*32a0*/  ISETP.LE.U32.AND P0, PT, R15, UR6, PT ;  /* 0x000000060f007c0c */ /* 0x000fc4000bf03070 */
[----:B------:R-:W-:Y:S02]  /*32b0*/  IADD3 R17, P4, PT, R7, R13, RZ ;  /* 0x0000000d07117210 */ /* 0x000fe40007f9e0ff */
[----:B--2---:R-:W-:-:S04]  /*32c0*/  FSETP.GEU.AND P1, PT, R4, R3, PT ;  /* 0x000000030400720b */ /* 0x004fc80003f2e000 */
[----:B------:R-:W-:Y:S01]  /*32d0*/  FSEL R3, R4, R3, !P1 ;  /* 0x0000000304037208 */ /* 0x000fe20004800000 */
[----:B------:R-:W-:-:S03]  /*32e0*/  VIADD R4, R5, 0x200 ;  /* 0x0000020005047836 */ /* 0x000fc60000000000 */
[----:B---3--:R-:W-:-:S04]  /*32f0*/  FSETP.GEU.AND P2, PT, R6, R3, PT ;  /* 0x000000030600720b */ /* 0x008fc80003f4e000 */
[----:B------:R-:W-:Y:S01]  /*3300*/  FSEL R3, R6, R3, !P2 ;  /* 0x0000000306037208 */ /* 0x000fe20005000000 */
[----:B------:R-:W-:-:S03]  /*3310*/  VIADD R6, R5, 0x100 ;  /* 0x0000010005067836 */ /* 0x000fc60000000000 */
[----:B----4-:R-:W-:Y:S01]  /*3320*/  FSETP.GEU.AND P3, PT, R3, R16, PT ;  /* 0x000000100300720b */ /* 0x010fe20003f6e000 */
[----:B------:R-:W-:-:S04]  /*3330*/  IMAD.MOV.U32 R7, RZ, RZ, R3 ;  /* 0x000000ffff077224 */ /* 0x000fc800078e0003 */
[----:B------:R-:W-:-:S05]  /*3340*/  @P2 SEL R4, R6, R5, !P1 ;  /* 0x0000000506042207 */ /* 0x000fca0004800000 */
[----:B------:R-:W-:-:S03]  /*3350*/  IMAD.MOV.U32 R6, RZ, RZ, R4 ;  /* 0x000000ffff067224 */ /* 0x000fc600078e0004 */
[----:B0-----:R-:W-:Y:S05]  /*3360*/  @!P3 BRA `(.L_x_225) ;  /* 0x000000000014b947 */ /* 0x001fea0003800000 */
[----:B------:R-:W-:Y:S01]  /*3370*/  FSETP.GEU.AND P1, PT, R16, R3, PT ;  /* 0x000000031000720b */ /* 0x000fe20003f2e000 */
[----:B------:R-:W-:Y:S02]  /*3380*/  IMAD.MOV.U32 R7, RZ, RZ, R16 ;  /* 0x000000ffff077224 */ /* 0x000fe400078e0010 */
[----:B------:R-:W-:-:S10]  /*3390*/  VIADD R6, R5, 0x300 ;  /* 0x0000030005067836 */ /* 0x000fd40000000000 */
[----:B------:R-:W-:Y:S02]  /*33a0*/  @P1 IMAD.MOV.U32 R7, RZ, RZ, R3 ;  /* 0x000000ffff071224 */ /* 0x000fe400078e0003 */
[----:B------:R-:W-:-:S07]  /*33b0*/  @P1 IMAD.MOV.U32 R6, RZ, RZ, R4 ;  /* 0x000000ffff061224 */ /* 0x000fce00078e0004 */
.L_x_225:
[----:B------:R-:W-:Y:S05]  /*33c0*/  BSYNC.RECONVERGENT B1 ;  /* 0x0000000000017941 */ /* 0x000fea0003800200 */
.L_x_224:
[----:B-----5:R-:W-:Y:S01]  /*33d0*/  FSETP.GEU.AND P1, PT, R7, R2, PT ;  /* 0x000000020700720b */ /* 0x020fe20003f2e000 */
[----:B------:R-:W-:Y:S01]  /*33e0*/  IMAD.X R4, RZ, RZ, R14, P4 ;  /* 0x000000ffff047224 */ /* 0x000fe200020e060e */
[----:B------:R-:W-:Y:S01]  /*33f0*/  LOP3.LUT R3, R5, 0x400, RZ, 0xfc, !PT ;  /* 0x0000040005037812 */ /* 0x000fe200078efcff */
[----:B------:R-:W-:Y:S01]  /*3400*/  BSSY.RECONVERGENT B1, `(.L_x_226) ;  /* 0x0000014000017945 */ /* 0x000fe20003800200 */
[-C--:B------:R-:W-:Y:S01]  /*3410*/  IADD3 R19, P3, PT, R6, R17.reuse, RZ ;  /* 0x0000001106137210 */ /* 0x080fe20007f7e0ff */
[----:B------:R-:W-:Y:S01]  /*3420*/  IMAD.MOV.U32 R9, RZ, RZ, R7 ;  /* 0x000000ffff097224 */ /* 0x000fe200078e0007 */
[----:B------:R-:W-:Y:S02]  /*3430*/  IADD3 R16, P2, PT, R3, R17, RZ ;  /* 0x0000001103107210 */ /* 0x000fe40007f5e0ff */
[----:B------:R-:W-:Y:S01]  /*3440*/  IADD3.X R18, PT, PT, R4, UR4, RZ, P3, !PT ;  /* 0x0000000404127c10 */ /* 0x000fe20009ffe4ff */
[----:B------:R-:W-:Y:S01]  /*3450*/  IMAD.MOV.U32 R8, RZ, RZ, R19 ;  /* 0x000000ffff087224 */ /* 0x000fe200078e0013 */
[----:B------:R-:W-:Y:S01]  /*3460*/  ISETP.GE.U32.AND.EX P0, PT, RZ, R12, PT, P0 ;  /* 0x0000000cff00720c */ /* 0x000fe20003f06100 */
[----:B------:R-:W-:-:S02]  /*3470*/  IMAD.X R17, RZ, RZ, R4, P2 ;  /* 0x000000ffff117224 */ /* 0x000fc400010e0604 */
[----:B------:R-:W-:Y:S01]  /*3480*/  IMAD.MOV.U32 R4, RZ, RZ, R18 ;  /* 0x000000ffff047224 */ /* 0x000fe200078e0012 */
[----:B------:R-:W-:Y:S09]  /*3490*/  @!P1 BRA `(.L_x_227) ;  /* 0x0000000000289947 */ /* 0x000ff20003800000 */
[----:B------:R-:W-:Y:S01]  /*34a0*/  FSETP.GEU.AND P2, PT, R2, R7, PT ;  /* 0x000000070200720b */ /* 0x000fe20003f4e000 */
[----:B------:R-:W-:Y:S02]  /*34b0*/  IMAD.U32 R4, RZ, RZ, UR4 ;  /* 0x00000004ff047e24 */ /* 0x000fe4000f8e00ff */
[----:B------:R-:W-:Y:S02]  /*34c0*/  IMAD.MOV.U32 R9, RZ, RZ, R2 ;  /* 0x000000ffff097224 */ /* 0x000fe400078e0002 */
[----:B------:R-:W-:-:S08]  /*34d0*/  IMAD.MOV.U32 R8, RZ, RZ, R16 ;  /* 0x000000ffff087224 */ /* 0x000fd000078e0010 */
[----:B------:R-:W-:-:S04]  /*34e0*/  @P2 ISETP.GE.U32.AND P1, PT, R6, R3, PT ;  /* 0x000000030600220c */ /* 0x000fc80003f26070 */
[----:B------:R-:W-:Y:S01]  /*34f0*/  @P2 ISETP.GE.AND.EX P1, PT, R4, RZ, PT, P1 ;  /* 0x000000ff0400220c */ /* 0x000fe20003f26310 */
[----:B------:R-:W-:-:S03]  /*3500*/  IMAD.MOV.U32 R4, RZ, RZ, R17 ;  /* 0x000000ffff047224 */ /* 0x000fc600078e0011 */
[----:B------:R-:W-:Y:S02]  /*3510*/  @P2 FSEL R9, R7, R2, !P1 ;  /* 0x0000000207092208 */ /* 0x000fe40004800000 */
[----:B------:R-:W-:Y:S02]  /*3520*/  @P2 SEL R8, R19, R16, !P1 ;  /* 0x0000001013082207 */ /* 0x000fe40004800000 */
[----:B------:R-:W-:-:S07]  /*3530*/  @P2 SEL R4, R18, R17, !P1 ;  /* 0x0000001112042207 */ /* 0x000fce0004800000 */
.L_x_227:
[----:B------:R-:W-:Y:S05]  /*3540*/  BSYNC.RECONVERGENT B1 ;  /* 0x0000000000017941 */ /* 0x000fea0003800200 */
.L_x_226:
[----:B------:R-:W-:Y:S05]  /*3550*/  @P0 BRA `(.L_x_228) ;  /* 0x0000001400200947 */ /* 0x000fea0003800000 */
[----:B------:R-:W0:Y:S01]  /*3560*/  LDCU.64 UR8, c[0x0][0x3e8] ;  /* 0x00007d00ff0877ac */ /* 0x000e220008000a00 */
[----:B------:R-:W-:Y:S01]  /*3570*/  ISETP.NE.AND P0, PT, R5, RZ, PT ;  /* 0x000000ff0500720c */ /* 0x000fe20003f05270 */
[----:B------:R-:W-:Y:S01]  /*3580*/  BSSY.RECONVERGENT B1, `(.L_x_229) ;  /* 0x0000012000017945 */ /* 0x000fe20003800200 */
[----:B------:R-:W-:Y:S01]  /*3590*/  UMOV UR4, 0x8 ;  /* 0x0000000800047882 */ /* 0x000fe20000000000 */
[----:B------:R-:W-:Y:S02]  /*35a0*/  UMOV UR5, 0x0 ;  /* 0x0000000000057882 */ /* 0x000fe40000000000 */
[----:B0-----:R-:W-:-:S04]  /*35b0*/  UIMAD.WIDE.U32 UR4, UR8, 0x1, UR4 ;  /* 0x00000001080478a5 */ /* 0x001fc8000f8e0004 */
[----:B------:R-:W-:Y:S02]  /*35c0*/  UIADD3 UR7, UPT, UPT, UR5, UR9, URZ ;  /* 0x0000000905077290 */ /* 0x000fe4000fffe0ff */
[----:B------:R-:W-:Y:S02]  /*35d0*/  IMAD.U32 R7, RZ, RZ, UR5 ;  /* 0x00000005ff077e24 */ /* 0x000fe4000f8e00ff */
[----:B------:R-:W-:Y:S02]  /*35e0*/  IMAD.U32 R6, RZ, RZ, UR4 ;  /* 0x00000004ff067e24 */ /* 0x000fe4000f8e00ff */
[----:B------:R-:W-:Y:S01]  /*35f0*/  IMAD.U32 R7, RZ, RZ, UR7 ;  /* 0x00000007ff077e24 */ /* 0x000fe2000f8e00ff */
[----:B------:R-:W-:Y:S06]  /*3600*/  @P0 BRA `(.L_x_230) ;  /* 0x0000000000240947 */ /* 0x000fec0003800000 */
[----:B------:R-:W-:Y:S02]  /*3610*/  IMAD.MOV.U32 R16, RZ, RZ, 0x500 ;  /* 0x00000500ff107424 */ /* 0x000fe400078e00ff */
[----:B------:R-:W-:-:S05]  /*3620*/  IMAD.MOV.U32 R17, RZ, RZ, 0x0 ;  /* 0x00000000ff117424 */ /* 0x000fca00078e00ff */
[----:B------:R-:W2:Y:S01]  /*3630*/  ATOMG.E.ADD.64.STRONG.GPU PT, R2, desc[UR10][R6.64], R16 ;  /* 0x80000010060279a8 */ /* 0x000ea200081ef50a */
[----:B------:R-:W0:Y:S01]  /*3640*/  S2UR UR5, SR_CgaCtaId ;  /* 0x00000000000579c3 */ /* 0x000e220000008800 */
[----:B------:R-:W-:Y:S02]  /*3650*/  UMOV UR4, 0x400 ;  /* 0x0000040000047882 */ /* 0x000fe40000000000 */
[----:B0-----:R-:W-:Y:S01]  /*3660*/  ULEA UR4, UR5, UR4, 0x18 ;  /* 0x0000000405047291 */ /* 0x001fe2000f8ec0ff */
[----:B--2---:R-:W-:-:S05]  /*3670*/  IADD3 R2, P0, PT, R2, UR6, RZ ;  /* 0x0000000602027c10 */ /* 0x004fca000ff1e0ff */
[----:B------:R-:W-:-:S05]  /*3680*/  IMAD.X R3, RZ, RZ, R3, P0 ;  /* 0x000000ffff037224 */ /* 0x000fca00000e0603 */
[----:B------:R0:W-:Y:S03]  /*3690*/  STS.64 [UR4+0x98], R2 ;  /* 0x00009802ff007988 */ /* 0x0001e60008000a04 */
.L_x_230:
[----:B------:R-:W-:Y:S05]  /*36a0*/  BSYNC.RECONVERGENT B1 ;  /* 0x0000000000017941 */ /* 0x000fea0003800200 */
.L_x_229:
[----:B------:R-:W1:Y:S08]  /*36b0*/  S2UR UR5, SR_CgaCtaId ;  /* 0x00000000000579c3 */ /* 0x000e700000008800 */
[----:B------:R-:W-:Y:S06]  /*36c0*/  BAR.SYNC.DEFER_BLOCKING 0x0 ;  /* 0x0000000000007b1d */ /* 0x000fec0000010000 */
[----:B------:R-:W-:-:S02]  /*36d0*/  UMOV UR4, 0x400 ;  /* 0x0000040000047882 */ /* 0x000fc40000000000 */
[----:B-1----:R-:W-:-:S06]  /*36e0*/  ULEA UR4, UR5, UR4, 0x18 ;  /* 0x0000000405047291 */ /* 0x002fcc000f8ec0ff */
[----:B------:R-:W-:-:S05]  /*36f0*/  IMAD.U32 R16, RZ, RZ, UR4 ;  /* 0x00000004ff107e24 */ /* 0x000fca000f8e00ff */
[----:B0-----:R-:W0:Y:S02]  /*3700*/  LDS.64 R2, [R16+0x98] ;  /* 0x0000980010027984 */ /* 0x001e240000000a00 */
[----:B0-----:R-:W-:-:S04]  /*3710*/  IADD3 R18, P1, PT, R2, 0x500, RZ ;  /* 0x0000050002127810 */ /* 0x001fc80007f3e0ff */
[----:B------:R-:W-:Y:S01]  /*3720*/  ISETP.GT.U32.AND P0, PT, R18, R15, PT ;  /* 0x0000000f1200720c */ /* 0x000fe20003f04070 */
[----:B------:R-:W-:-:S05]  /*3730*/  IMAD.X R17, RZ, RZ, R3, P1 ;  /* 0x000000ffff117224 */ /* 0x000fca00008e0603 */
[----:B------:R-:W-:-:S13]  /*3740*/  ISETP.GT.AND.EX P0, PT, R17, R12, PT, P0 ;  /* 0x0000000c1100720c */ /* 0x000fda0003f04300 */
[----:B------:R-:W-:Y:S05]  /*3750*/  @P0 BRA `(.L_x_231) ;  /* 0x0000000800340947 */ /* 0x000fea0003800000 */
[----:B------:R-:W-:Y:S01]  /*3760*/  BSSY.RECONVERGENT B1, `(.L_x_231) ;  /* 0x000008c000017945 */ /* 0x000fe20003800200 */
[----:B------:R-:W0:Y:S01]  /*3770*/  LDCU.64 UR8, c[0x0][0x398] ;  /* 0x00007300ff0877ac */ /* 0x000e220008000a00 */
[----:B------:R-:W1:Y:S02]  /*3780*/  LDCU.128 UR12, c[0x0][0x380] ;  /* 0x00007000ff0c77ac */ /* 0x000e640008000c00 */
.L_x_244:
[----:B------:R-:W-:Y:S01]  /*3790*/  IADD3 R22, P0, PT, R5, R2, RZ ;  /* 0x0000000205167210 */ /* 0x000fe20007f1e0ff */
[----:B-1----:R-:W-:Y:S02]  /*37a0*/  IMAD.U32 R10, RZ, RZ, UR12 ;  /* 0x0000000cff0a7e24 */ /* 0x002fe4000f8e00ff */
[----:B------:R-:W-:Y:S02]  /*37b0*/  IMAD.U32 R11, RZ, RZ, UR13 ;  /* 0x0000000dff0b7e24 */ /* 0x000fe4000f8e00ff */
[----:B------:R-:W-:Y:S01]  /*37c0*/  IMAD.X R15, RZ, RZ, R3, P0 ;  /* 0x000000ffff0f7224 */ /* 0x000fe200000e0603 */
[----:B------:R-:W-:-:S04]  /*37d0*/  LEA R18, P0, R22, R10, 0x2 ;  /* 0x0000000a16127211 */ /* 0x000fc800078010ff */
[----:B------:R-:W-:-:S05]  /*37e0*/  LEA.HI.X R19, R22, R11, R15, 0x2, P0 ;  /* 0x0000000b16137211 */ /* 0x000fca00000f140f */
[----:B------:R-:W2:Y:S04]  /*37f0*/  LDG.E R24, desc[UR10][R18.64] ;  /* 0x0000000a12187981 */ /* 0x000ea8000c1e1900 */
[----:B------:R1:W5:Y:S04]  /*3800*/  LDG.E R20, desc[UR10][R18.64+0x400] ;  /* 0x0004000a12147981 */ /* 0x000368000c1e1900 */
[----:B------:R1:W5:Y:S04]  /*3810*/  LDG.E R17, desc[UR10][R18.64+0x800] ;  /* 0x0008000a12117981 */ /* 0x000368000c1e1900 */
[----:B------:R1:W5:Y:S04]  /*3820*/  LDG.E R2, desc[UR10][R18.64+0xc00] ;  /* 0x000c000a12027981 */ /* 0x000368000c1e1900 */
[----:B------:R1:W5:Y:S01]  /*3830*/  LDG.E R12, desc[UR10][R18.64+0x1000] ;  /* 0x0010000a120c7981 */ /* 0x000362000c1e1900 */
[----:B------:R-:W-:Y:S01]  /*3840*/  IMAD.U32 R13, RZ, RZ, UR14 ;  /* 0x0000000eff0d7e24 */ /* 0x000fe2000f8e00ff */
[----:B------:R-:W-:Y:S01]  /*3850*/  BSSY.RECONVERGENT B2, `(.L_x_232) ;  /* 0x0000014000027945 */ /* 0x000fe20003800200 */
[----:B------:R-:W-:-:S02]  /*3860*/  IMAD.U32 R14, RZ, RZ, UR15 ;  /* 0x0000000fff0e7e24 */ /* 0x000fc4000f8e00ff */
[----:B------:R-:W-:Y:S01]  /*3870*/  IMAD.MOV.U32 R21, RZ, RZ, R9 ;  /* 0x000000ffff157224 */ /* 0x000fe200078e0009 */
[----:B------:R-:W-:Y:S01]  /*3880*/  IADD3 R3, P1, PT, R22, R13, RZ ;  /* 0x0000000d16037210 */ /* 0x000fe20007f3e0ff */
[----:B------:R-:W-:Y:S02]  /*3890*/  IMAD.MOV.U32 R22, RZ, RZ, R8 ;  /* 0x000000ffff167224 */ /* 0x000fe400078e0008 */
[----:B------:R-:W-:Y:S02]  /*38a0*/  IMAD.MOV.U32 R23, RZ, RZ, R4 ;  /* 0x000000ffff177224 */ /* 0x000fe400078e0004 */
[----:B------:R-:W-:Y:S01]  /*38b0*/  IMAD.X R15, R15, 0x1, R14, P1 ;  /* 0x000000010f0f7824 */ /* 0x000fe200008e060e */
[----:B--2---:R-:W-:-:S13]  /*38c0*/  FSETP.GEU.AND P0, PT, R9, R24, PT ;  /* 0x000000180900720b */ /* 0x004fda0003f0e000 */
[----:B-1----:R-:W-:Y:S05]  /*38d0*/  @!P0 BRA `(.L_x_233) ;  /* 0x00000000002c8947 */ /* 0x002fea0003800000 */
        /* <DEDUP_REMOVED lines=11> */
.L_x_233:
[----:B0-----:R-:W-:Y:S05]  /*3990*/  BSYNC.RECONVERGENT B2 ;  /* 0x0000000000027941 */ /* 0x001fea0003800200 */
.L_x_232:
[----:B-----5:R-:W-:Y:S01]  /*39a0*/  FSETP.GEU.AND P0, PT, R21, R20, PT ;  /* 0x000000141500720b */ /* 0x020fe20003f0e000 */
[----:B------:R-:W-:Y:S01]  /*39b0*/  BSSY.RECONVERGENT B2, `(.L_x_234) ;  /* 0x0000012000027945 */ /* 0x000fe20003800200 */
[----:B------:R-:W-:Y:S01]  /*39c0*/  IADD3 R9, P1, PT, R3, 0x100, RZ ;  /* 0x0000010003097810 */ /* 0x000fe20007f3e0ff */
[----:B------:R-:W-:Y:S02]  /*39d0*/  IMAD.MOV.U32 R4, RZ, RZ, R21 ;  /* 0x000000ffff047224 */ /* 0x000fe400078e0015 */
[----:B------:R-:W-:Y:S02]  /*39e0*/  IMAD.MOV.U32 R18, RZ, RZ, R22 ;  /* 0x000000ffff127224 */ /* 0x000fe400078e0016 */
[----:B------:R-:W-:Y:S02]  /*39f0*/  IMAD.X R8, RZ, RZ, R15, P1 ;  /* 0x000000ffff087224 */ /* 0x000fe400008e060f */
[----:B------:R-:W-:-:S04]  /*3a00*/  IMAD.MOV.U32 R19, RZ, RZ, R23 ;  /* 0x000000ffff137224 */ /* 0x000fc800078e0017 */
        /* <DEDUP_REMOVED lines=12> */
.L_x_235:
[----:B------:R-:W-:Y:S05]  /*3ad0*/  BSYNC.RECONVERGENT B2 ;  /* 0x0000000000027941 */ /* 0x000fea0003800200 */
.L_x_234:
[----:B------:R-:W-:Y:S01]  /*3ae0*/  FSETP.GEU.AND P0, PT, R4, R17, PT ;  /* 0x000000110400720b */ /* 0x000fe20003f0e000 */
        /* <DEDUP_REMOVED lines=18> */
.L_x_237:
[----:B------:R-:W-:Y:S05]  /*3c10*/  BSYNC.RECONVERGENT B2 ;  /* 0x0000000000027941 */ /* 0x000fea0003800200 */
.L_x_236:
        /* <DEDUP_REMOVED lines=19> */
.L_x_239:
[----:B------:R-:W-:Y:S05]  /*3d50*/  BSYNC.RECONVERGENT B2 ;  /* 0x0000000000027941 */ /* 0x000fea0003800200 */
.L_x_238:
        /* <DEDUP_REMOVED lines=19> */
.L_x_241:
[----:B------:R-:W-:Y:S05]  /*3e90*/  BSYNC.RECONVERGENT B2 ;  /* 0x0000000000027941 */ /* 0x000fea0003800200 */
.L_x_240:
[----:B------:R-:W-:Y:S01]  /*3ea0*/  BAR.SYNC.DEFER_BLOCKING 0x0 ;  /* 0x0000000000007b1d */ /* 0x000fe20000010000 */
[----:B------:R-:W-:-:S05]  /*3eb0*/  ISETP.NE.AND P0, PT, R5, RZ, PT ;  /* 0x000000ff0500720c */ /* 0x000fca0003f05270 */
[----:B------:R-:W-:Y:S08]  /*3ec0*/  BSSY.RECONVERGENT B2, `(.L_x_242) ;  /* 0x000000c000027945 */ /* 0x000ff00003800200 */
[----:B------:R-:W-:Y:S05]  /*3ed0*/  @P0 BRA `(.L_x_243) ;  /* 0x0000000000280947 */ /* 0x000fea0003800000 */
[----:B------:R-:W-:Y:S02]  /*3ee0*/  IMAD.MOV.U32 R18, RZ, RZ, 0x500 ;  /* 0x00000500ff127424 */ /* 0x000fe400078e00ff */
[----:B------:R-:W-:-:S05]  /*3ef0*/  IMAD.MOV.U32 R19, RZ, RZ, 0x0 ;  /* 0x00000000ff137424 */ /* 0x000fca00078e00ff */
[----:B------:R-:W2:Y:S01]  /*3f00*/  ATOMG.E.ADD.64.STRONG.GPU PT, R2, desc[UR10][R6.64], R18 ;  /* 0x80000012060279a8 */ /* 0x000ea200081ef50a */
[----:B------:R-:W0:Y:S01]  /*3f10*/  S2UR UR5, SR_CgaCtaId ;  /* 0x00000000000579c3 */ /* 0x000e220000008800 */
[----:B------:R-:W-:Y:S02]  /*3f20*/  UMOV UR4, 0x400 ;  /* 0x0000040000047882 */ /* 0x000fe40000000000 */
[----:B0-----:R-:W-:-:S06]  /*3f30*/  ULEA UR4, UR5, UR4, 0x18 ;  /* 0x0000000405047291 */ /* 0x001fcc000f8ec0ff */
[----:B------:R-:W-:Y:S01]  /*3f40*/  IMAD.U32 R16, RZ, RZ, UR4 ;  /* 0x00000004ff107e24 */ /* 0x000fe2000f8e00ff */
[----:B--2---:R-:W-:-:S05]  /*3f50*/  IADD3 R2, P0, PT, R2, UR6, RZ ;  /* 0x0000000602027c10 */ /* 0x004fca000ff1e0ff */
[----:B------:R-:W-:-:S05]  /*3f60*/  IMAD.X R3, RZ, RZ, R3, P0 ;  /* 0x000000ffff037224 */ /* 0x000fca00000e0603 */
[----:B------:R0:W-:Y:S03]  /*3f70*/  STS.64 [R16+0x98], R2 ;  /* 0x0000980210007388 */ /* 0x0001e60000000a00 */
.L_x_243:
[----:B------:R-:W-:Y:S05]  /*3f80*/  BSYNC.RECONVERGENT B2 ;  /* 0x0000000000027941 */ /* 0x000fea0003800200 */
.L_x_242:
[----:B------:R-:W-:Y:S01]  /*3f90*/  BAR.SYNC.DEFER_BLOCKING 0x0 ;  /* 0x0000000000007b1d */ /* 0x000fe20000010000 */
[----:B------:R-:W-:Y:S02]  /*3fa0*/  IMAD.U32 R15, RZ, RZ, UR8 ;  /* 0x00000008ff0f7e24 */ /* 0x000fe4000f8e00ff */
[----:B------:R-:W-:-:S03]  /*3fb0*/  IMAD.U32 R12, RZ, RZ, UR9 ;  /* 0x00000009ff0c7e24 */ /* 0x000fc6000f8e00ff */
[----:B0-----:R-:W0:Y:S02]  /*3fc0*/  LDS.64 R2, [R16+0x98] ;  /* 0x0000980010027984 */ /* 0x001e240000000a00 */
[----:B0-----:R-:W-:-:S04]  /*3fd0*/  IADD3 R18, P1, PT, R2, 0x500, RZ ;  /* 0x0000050002127810 */ /* 0x001fc80007f3e0ff */
[----:B------:R-:W-:Y:S01]  /*3fe0*/  ISETP.GT.U32.AND P0, PT, R18, R15, PT ;  /* 0x0000000f1200720c */ /* 0x000fe20003f04070 */
[----:B------:R-:W-:-:S05]  /*3ff0*/  IMAD.X R17, RZ, RZ, R3, P1 ;  /* 0x000000ffff117224 */ /* 0x000fca00008e0603 */
[----:B------:R-:W-:-:S13]  /*4000*/  ISETP.GT.AND.EX P0, PT, R17, R12, PT, P0 ;  /* 0x0000000c1100720c */ /* 0x000fda0003f04300 */
[----:B------:R-:W-:Y:S05]  /*4010*/  @!P0 BRA `(.L_x_244) ;  /* 0xfffffff400dc8947 */ /* 0x000fea000383ffff */
[----:B------:R-:W-:Y:S05]  /*4020*/  BSYNC.RECONVERGENT B1 ;  /* 0x0000000000017941 */ /* 0x000fea0003800200 */
.L_x_231:
[----:B------:R-:W-:Y:S01]  /*4030*/  ISETP.GE.U32.AND P0, PT, R2, R15, PT ;  /* 0x0000000f0200720c */ /* 0x000fe20003f06070 */
[----:B------:R-:W-:Y:S03]  /*4040*/  BSSY.RECONVERGENT B1, `(.L_x_228) ;  /* 0x0000099000017945 */ /* 0x000fe60003800200 */
[----:B------:R-:W-:-:S13]  /*4050*/  ISETP.GE.AND.EX P0, PT, R3, R12, PT, P0 ;  /* 0x0000000c0300720c */ /* 0x000fda0003f06300 */
[----:B------:R-:W-:Y:S05]  /*4060*/  @P0 BRA `(.L_x_245) ;  /* 0x0000000800580947 */ /* 0x000fea0003800000 */
[----:B------:R-:W-:-:S05]  /*4070*/  IMAD.IADD R12, R15, 0x1, -R2 ;  /* 0x000000010f0c7824 */ /* 0x000fca00078e0a02 */
[----:B------:R-:W-:-:S13]  /*4080*/  ISETP.GE.AND P0, PT, R5, R12, PT ;  /* 0x0000000c0500720c */ /* 0x000fda0003f06270 */
[----:B------:R-:W-:Y:S05]  /*4090*/  @P0 BRA `(.L_x_245) ;  /* 0x00000008004c0947 */ /* 0x000fea0003800000 */
[----:B------:R-:W-:Y:S01]  /*40a0*/  LOP3.LUT R16, RZ, R5, RZ, 0x33, !PT ;  /* 0x00000005ff107212 */ /* 0x000fe200078e33ff */
[----:B------:R-:W-:Y:S03]  /*40b0*/  BSSY.RECONVERGENT B2, `(.L_x_246) ;  /* 0x000002d000027945 */ /* 0x000fe60003800200 */
[----:B------:R-:W-:Y:S01]  /*40c0*/  IADD3 R16, PT, PT, -R2, R15, R16 ;  /* 0x0000000f02107210 */ /* 0x000fe20007ffe110 */
[----:B------:R-:W-:-:S03]  /*40d0*/  IMAD.MOV.U32 R15, RZ, RZ, R5 ;  /* 0x000000ffff0f7224 */ /* 0x000fc600078e0005 */
[----:B------:R-:W-:-:S04]  /*40e0*/  LOP3.LUT R6, R16, 0x300, RZ, 0xc0, !PT ;  /* 0x0000030010067812 */ /* 0x000fc800078ec0ff */
[----:B------:R-:W-:-:S13]  /*40f0*/  ISETP.NE.AND P0, PT, R6, 0x300, PT ;  /* 0x000003000600780c */ /* 0x000fda0003f05270 */
[----:B------:R-:W-:Y:S05]  /*4100*/  @!P0 BRA `(.L_x_247) ;  /* 0x00000000009c8947 */ /* 0x000fea0003800000 */
[----:B------:R-:W-:Y:S01]  /*4110*/  IADD3 R18, P0, PT, R5, R2, RZ ;  /* 0x0000000205127210 */ /* 0x000fe20007f1e0ff */
[----:B------:R-:W-:Y:S01]  /*4120*/  IMAD.MOV.U32 R15, RZ, RZ, R5 ;  /* 0x000000ffff0f7224 */ /* 0x000fe200078e0005 */
[----:B------:R-:W-:Y:S02]  /*4130*/  LEA.HI R6, R16, 0x1, RZ, 0x18 ;  /* 0x0000000110067811 */ /* 0x000fe400078fc0ff */
[C---:B------:R-:W-:Y:S01]  /*4140*/  LEA R17, P1, R18.reuse, R10, 0x2 ;  /* 0x0000000a12117211 */ /* 0x040fe200078210ff */
[----:B------:R-:W-:Y:S01]  /*4150*/  IMAD.X R7, RZ, RZ, R3, P0 ;  /* 0x000000ffff077224 */ /* 0x000fe200000e0603 */
[----:B------:R-:W-:Y:S02]  /*4160*/  IADD3 R20, P0, PT, R18, R13, RZ ;  /* 0x0000000d12147210 */ /* 0x000fe40007f1e0ff */
[----:B------:R-:W-:Y:S02]  /*4170*/  LOP3.LUT R6, R6, 0x3, RZ, 0xc0, !PT ;  /* 0x0000000306067812 */ /* 0x000fe400078ec0ff */
[----:B------:R-:W-:Y:S01]  /*4180*/  LEA.HI.X R18, R18, R11, R7, 0x2, P1 ;  /* 0x0000000b12127211 */ /* 0x000fe200008f1407 */
[----:B------:R-:W-:-:S02]  /*4190*/  IMAD.X R14, R7, 0x1, R14, P0 ;  /* 0x00000001070e7824 */ /* 0x000fc400000e060e */
[----:B------:R-:W-:-:S07]  /*41a0*/  IMAD.MOV R10, RZ, RZ, -R6 ;  /* 0x000000ffff0a7224 */ /* 0x000fce00078e0a06 */
.L_x_250:
[----:B------:R-:W-:Y:S02]  /*41b0*/  IMAD.MOV.U32 R6, RZ, RZ, R17 ;  /* 0x000000ffff067224 */ /* 0x000fe400078e0011 */
[----:B------:R-:W-:-:S05]  /*41c0*/  IMAD.MOV.U32 R7, RZ, RZ, R18 ;  /* 0x000000ffff077224 */ /* 0x000fca00078e0012 */
[----:B------:R-:W2:Y:S01]  /*41d0*/  LDG.E R22, desc[UR10][R6.64] ;  /* 0x0000000a06167981 */ /* 0x000ea2000c1e1900 */
[----:B------:R-:W-:Y:S01]  /*41e0*/  VIADD R10, R10, 0x1 ;  /* 0x000000010a0a7836 */ /* 0x000fe20000000000 */
[----:B------:R-:W-:Y:S01]  /*41f0*/  BSSY.RECONVERGENT B3, `(.L_x_248) ;  /* 0x0000013000037945 */ /* 0x000fe20003800200 */
[----:B------:R-:W-:-:S03]  /*4200*/  IADD3 R17, P3, PT, R17, 0x400, RZ ;  /* 0x0000040011117810 */ /* 0x000fc60007f7e0ff */
[----:B------:R-:W-:Y:S02]  /*4210*/  ISETP.NE.AND P2, PT, R10, RZ, PT ;  /* 0x000000ff0a00720c */ /* 0x000fe40003f45270 */
[----:B--2---:R-:W-:-:S13]  /*4220*/  FSETP.GEU.AND P0, PT, R9, R22, PT ;  /* 0x000000160900720b */ /* 0x004fda0003f0e000 */
        /* <DEDUP_REMOVED lines=15> */
.L_x_249:
[----:B------:R-:W-:Y:S05]  /*4320*/  BSYNC.RECONVERGENT B3 ;  /* 0x0000000000037941 */ /* 0x000fea0003800200 */
.L_x_248:
[----:B------:R-:W-:Y:S01]  /*4330*/  IADD3 R20, P0, PT, R20, 0x100, RZ ;  /* 0x0000010014147810 */ /* 0x000fe20007f1e0ff */
[----:B------:R-:W-:Y:S02]  /*4340*/  VIADD R15, R15, 0x100 ;  /* 0x000001000f0f7836 */ /* 0x000fe40000000000 */
[----:B------:R-:W-:Y:S02]  /*4350*/  IMAD.X R18, RZ, RZ, R18, P3 ;  /* 0x000000ffff127224 */ /* 0x000fe400018e0612 */
[----:B------:R-:W-:Y:S01]  /*4360*/  IMAD.X R14, RZ, RZ, R14, P0 ;  /* 0x000000ffff0e7224 */ /* 0x000fe200000e060e */
[----:B------:R-:W-:Y:S07]  /*4370*/  @P2 BRA `(.L_x_250) ;  /* 0xfffffffc008c2947 */ /* 0x000fee000383ffff */
.L_x_247:
[----:B------:R-:W-:Y:S05]  /*4380*/  BSYNC.RECONVERGENT B2 ;  /* 0x0000000000027941 */ /* 0x000fea0003800200 */
.L_x_246:
[----:B------:R-:W-:-:S13]  /*4390*/  ISETP.GE.U32.AND P0, PT, R16, 0x300, PT ;  /* 0x000003001000780c */ /* 0x000fda0003f06070 */
[----:B------:R-:W-:Y:S05]  /*43a0*/  @!P0 BRA `(.L_x_245) ;  /* 0x0000000400888947 */ /* 0x000fea0003800000 */
[----:B------:R-:W0:Y:S01]  /*43b0*/  LDC.64 R10, c[0x0][0x380] ;  /* 0x0000e000ff0a7b82 */ /* 0x000e220000000a00 */
[----:B------:R-:W-:-:S07]  /*43c0*/  VIADD R13, R15, 0x200 ;  /* 0x000002000f0d7836 */ /* 0x000fce0000000000 */
[----:B------:R-:W1:Y:S02]  /*43d0*/  LDC.64 R6, c[0x0][0x388] ;  /* 0x0000e200ff067b82 */ /* 0x000e640000000a00 */
.L_x_259:
[----:B------:R-:W-:-:S05]  /*43e0*/  VIADD R15, R13, 0xfffffe00 ;  /* 0xfffffe000d0f7836 */ /* 0x000fca0000000000 */
[----:B------:R-:W-:-:S05]  /*43f0*/  IADD3 R21, P0, PT, R15, R2, RZ ;  /* 0x000000020f157210 */ /* 0x000fca0007f1e0ff */
[----:B------:R-:W-:Y:S01]  /*4400*/  IMAD.X R22, RZ, RZ, R3, P0 ;  /* 0x000000ffff167224 */ /* 0x000fe200000e0603 */
[----:B0-----:R-:W-:-:S04]  /*4410*/  LEA R16, P0, R21, R10, 0x2 ;  /* 0x0000000a15107211 */ /* 0x001fc800078010ff */
[----:B------:R-:W-:-:S05]  /*4420*/  LEA.HI.X R17, R21, R11, R22, 0x2, P0 ;  /* 0x0000000b15117211 */ /* 0x000fca00000f1416 */
[----:B------:R-:W2:Y:S04]  /*4430*/  LDG.E R24, desc[UR10][R16.64] ;  /* 0x0000000a10187981 */ /* 0x000ea8000c1e1900 */
[----:B------:R0:W5:Y:S04]  /*4440*/  LDG.E R18, desc[UR10][R16.64+0x400] ;  /* 0x0004000a10127981 */ /* 0x000168000c1e1900 */
        /* <DEDUP_REMOVED lines=22> */
.L_x_252:
[----:B------:R-:W-:Y:S05]  /*45b0*/  BSYNC.RECONVERGENT B2 ;  /* 0x0000000000027941 */ /* 0x000fea0003800200 */
.L_x_251:
[----:B-----5:R-:W-:Y:S01]  /*45c0*/  FSETP.GEU.AND P0, PT, R19, R18, PT ;  /* 0x000000121300720b */ /* 0x020fe20003f0e000 */
[----:B------:R-:W-:Y:S01]  /*45d0*/  BSSY.RECONVERGENT B2, `(.L_x_253) ;  /* 0x0000013000027945 */ /* 0x000fe20003800200 */
[----:B------:R-:W-:Y:S01]  /*45e0*/  IADD3 R16, P1, P2, R2, R6, R23 ;  /* 0x0000000602107210 */ /* 0x000fe20007a3e017 */
[----:B------:R-:W-:Y:S02]  /*45f0*/  VIADD R17, R13, 0x100 ;  /* 0x000001000d117836 */ /* 0x000fe40000000000 */
[----:B------:R-:W-:Y:S01]  /*4600*/  IMAD.MOV.U32 R9, RZ, RZ, R19 ;  /* 0x000000ffff097224 */ /* 0x000fe200078e0013 */
[----:B------:R-:W-:Y:S01]  /*4610*/  IADD3.X R23, PT, PT, R3, R7, RZ, P1, P2 ;  /* 0x0000000703177210 */ /* 0x000fe20000fe44ff */
[----:B------:R-:W-:Y:S02]  /*4620*/  IMAD.MOV.U32 R4, RZ, RZ, R21 ;  /* 0x000000ffff047224 */ /* 0x000fe400078e0015 */
        /* <DEDUP_REMOVED lines=13> */
.L_x_254:
[----:B------:R-:W-:Y:S05]  /*4700*/  BSYNC.RECONVERGENT B2 ;  /* 0x0000000000027941 */ /* 0x000fea0003800200 */
.L_x_253:
[----:B------:R-:W-:Y:S01]  /*4710*/  FSETP.GEU.AND P0, PT, R9, R14, PT ;  /* 0x0000000e0900720b */ /* 0x000fe20003f0e000 */
[----:B------:R-:W-:Y:S01]  /*4720*/  BSSY.RECONVERGENT B2, `(.L_x_255) ;  /* 0x0000013000027945 */ /* 0x000fe20003800200 */
[CC--:B------:R-:W-:Y:S01]  /*4730*/  IADD3 R19, P1, P4, R2.reuse, R6.reuse, R13 ;  /* 0x0000000602137210 */ /* 0x0c0fe20007c3e00d */
[----:B------:R-:W-:Y:S01]  /*4740*/  IMAD.MOV.U32 R16, RZ, RZ, R9 ;  /* 0x000000ffff107224 */ /* 0x000fe200078e0009 */
[----:B------:R-:W-:Y:S01]  /*4750*/  IADD3 R20, P2, P3, R2, R6, R17 ;  /* 0x0000000602147210 */ /* 0x000fe20007b5e011 */
        /* <DEDUP_REMOVED lines=15> */
.L_x_256:
[----:B------:R-:W-:Y:S05]  /*4850*/  BSYNC.RECONVERGENT B2 ;  /* 0x0000000000027941 */ /* 0x000fea0003800200 */
.L_x_255:
[----:B------:R-:W-:Y:S01]  /*4860*/  FSETP.GEU.AND P0, PT, R16, R15, PT ;  /* 0x0000000f1000720b */ /* 0x000fe20003f0e000 */
[----:B------:R-:W-:Y:S01]  /*4870*/  BSSY.RECONVERGENT B2, `(.L_x_257) ;  /* 0x0000011000027945 */ /* 0x000fe20003800200 */
[----:B------:R-:W-:Y:S01]  /*4880*/  IADD3.X R19, PT, PT, R3, R7, RZ, P2, P3 ;  /* 0x0000000703137210 */ /* 0x000fe200017e64ff */
        /* <DEDUP_REMOVED lines=15> */
.L_x_258:
[----:B------:R-:W-:Y:S05]  /*4980*/  BSYNC.RECONVERGENT B2 ;  /* 0x0000000000027941 */ /* 0x000fea0003800200 */
.L_x_257:
[C---:B------:R-:W-:Y:S02]  /*4990*/  VIADD R15, R13.reuse, 0x200 ;  /* 0x000002000d0f7836 */ /* 0x040fe40000000000 */
[----:B------:R-:W-:-:S03]  /*49a0*/  VIADD R13, R13, 0x400 ;  /* 0x000004000d0d7836 */ /* 0x000fc60000000000 */
[----:B------:R-:W-:-:S13]  /*49b0*/  ISETP.GE.AND P0, PT, R15, R12, PT ;  /* 0x0000000c0f00720c */ /* 0x000fda0003f06270 */
[----:B------:R-:W-:Y:S05]  /*49c0*/  @!P0 BRA `(.L_x_259) ;  /* 0xfffffff800848947 */ /* 0x000fea000383ffff */
.L_x_245:
[----:B------:R-:W-:Y:S05]  /*49d0*/  BSYNC.RECONVERGENT B1 ;  /* 0x0000000000017941 */ /* 0x000fea0003800200 */
.L_x_228:
        /* <DEDUP_REMOVED lines=22> */
.L_x_261:
[----:B------:R-:W-:Y:S05]  /*4b40*/  BSYNC.RECONVERGENT B1 ;  /* 0x0000000000017941 */ /* 0x000fea0003800200 */
.L_x_260:
        /* <DEDUP_REMOVED lines=21> */
.L_x_263:
[----:B------:R-:W-:Y:S05]  /*4ca0*/  BSYNC.RECONVERGENT B1 ;  /* 0x0000000000017941 */ /* 0x000fea0003800200 */
.L_x_262:
        /* <DEDUP_REMOVED lines=21> */
.L_x_265:
[----:B------:R-:W-:Y:S05]  /*4e00*/  BSYNC.RECONVERGENT B1 ;  /* 0x0000000000017941 */ /* 0x000fea0003800200 */
.L_x_264:
        /* <DEDUP_REMOVED lines=21> */
.L_x_267:
[----:B------:R-:W-:Y:S05]  /*4f60*/  BSYNC.RECONVERGENT B1 ;  /* 0x0000000000017941 */ /* 0x000fea0003800200 */
.L_x_266:
        /* <DEDUP_REMOVED lines=22> */
.L_x_269:
[----:B------:R-:W-:Y:S05]  /*50d0*/  BSYNC.RECONVERGENT B1 ;  /* 0x0000000000017941 */ /* 0x000fea0003800200 */
.L_x_268:
[----:B------:R-:W-:Y:S04]  /*50e0*/  BSSY.RECONVERGENT B1, `(.L_x_270) ;  /* 0x000000c000017945 */ /* 0x000fe80003800200 */
[----:B------:R-:W-:Y:S05]  /*50f0*/  @P3 BRA `(.L_x_271) ;  /* 0x0000000000283947 */ /* 0x000fea0003800000 */
[----:B------:R-:W0:Y:S01]  /*5100*/  S2R R8, SR_CgaCtaId ;  /* 0x0000000000087919 */ /* 0x000e220000008800 */
[----:B------:R-:W-:Y:S02]  /*5110*/  MOV R7, 0x400 ;  /* 0x0000040000077802 */ /* 0x000fe40000000f00 */
[----:B------:R-:W-:-:S04]  /*5120*/  SHF.R.U32.HI R6, RZ, 0x1, R5 ;  /* 0x00000001ff067819 */ /* 0x000fc80000011605 */
[----:B------:R-:W-:Y:S02]  /*5130*/  LOP3.LUT R6, R6, 0x1f0, RZ, 0xc0, !PT ;  /* 0x000001f006067812 */ /* 0x000fe400078ec0ff */
[----:B0-----:R-:W-:-:S05]  /*5140*/  LEA R7, R8, R7, 0x18 ;  /* 0x0000000708077211 */ /* 0x001fca00078ec0ff */
[----:B------:R-:W-:Y:S02]  /*5150*/  IMAD.IADD R9, R6, 0x1, R7 ;  /* 0x0000000106097824 */ /* 0x000fe400078e0207 */
[----:B------:R-:W-:Y:S02]  /*5160*/  IMAD.MOV.U32 R6, RZ, RZ, R3 ;  /* 0x000000ffff067224 */ /* 0x000fe400078e0003 */
[----:B------:R-:W-:Y:S01]  /*5170*/  IMAD.MOV.U32 R7, RZ, RZ, R2 ;  /* 0x000000ffff077224 */ /* 0x000fe200078e0002 */
[----:B------:R0:W-:Y:S04]  /*5180*/  STS [R9+0x8], R4 ;  /* 0x0000080409007388 */ /* 0x0001e80000000800 */
[----:B------:R0:W-:Y:S02]  /*5190*/  STS.64 [R9+0x10], R6 ;  /* 0x0000100609007388 */ /* 0x0001e40000000a00 */
.L_x_271:
[----:B------:R-:W-:Y:S05]  /*51a0*/  BSYNC.RECONVERGENT B1 ;  /* 0x0000000000017941 */ /* 0x000fea0003800200 */
.L_x_270:
        /* <DEDUP_REMOVED lines=24> */
[CC--:B------:R-:W-:Y:S02]  /*5330*/  @P3 ISETP.LT.U32.AND P1, PT, R3.reuse, R10.reuse, PT ;  /* 0x0000000a0300320c */ /* 0x0c0fe40003f21070 */
[CC--:B------:R-:W-:Y:S02]  /*5340*/  @P3 ISETP.GE.AND.EX P0, PT, R2.reuse, R11.reuse, PT, P0 ;  /* 0x0000000b0200320c */ /* 0x0c0fe40003f06300 */
[----:B------:R-:W-:Y:S02]  /*5350*/  @P3 ISETP.LT.AND.EX P1, PT, R2, R11, PT, P1 ;  /* 0x0000000b0200320c */ /* 0x000fe40003f21310 */
[----:B------:R-:W-:Y:S02]  /*5360*/  @P3 FSEL R12, R4, R13, !P0 ;  /* 0x0000000d040c3208 */ /* 0x000fe40004000000 */
[----:B------:R-:W-:-:S02]  /*5370*/  @P3 SEL R10, R3, R10, P1 ;  /* 0x0000000a030a3207 */ /* 0x000fc40000800000 */
[----:B------:R-:W-:-:S07]  /*5380*/  @P3 SEL R14, R2, R11, P1 ;  /* 0x0000000b020e3207 */ /* 0x000fce0000800000 */
.L_x_273:
[----:B------:R-:W-:Y:S05]  /*5390*/  BSYNC.RECONVERGENT B1 ;  /* 0x0000000000017941 */ /* 0x000fea0003800200 */
.L_x_272:
        /* <DEDUP_REMOVED lines=11> */
[-C--:B------:R-:W-:Y:S02]  /*5450*/  @P3 ISETP.LT.U32.AND P1, PT, R10, R2.reuse, PT ;  /* 0x000000020a00320c */ /* 0x080fe40003f21070 */
[CC--:B------:R-:W-:Y:S02]  /*5460*/  @P3 ISETP.GE.AND.EX P0, PT, R14.reuse, R3.reuse, PT, P0 ;  /* 0x000000030e00320c */ /* 0x0c0fe40003f06300 */
[----:B------:R-:W-:Y:S02]  /*5470*/  @P3 ISETP.LT.AND.EX P1, PT, R14, R3, PT, P1 ;  /* 0x000000030e00320c */ /* 0x000fe40003f21310 */
[----:B------:R-:W-:Y:S02]  /*5480*/  @P3 FSEL R4, R12, R15, !P0 ;  /* 0x0000000f0c043208 */ /* 0x000fe40004000000 */
[----:B------:R-:W-:-:S02]  /*5490*/  @P3 SEL R11, R10, R2, P1 ;  /* 0x000000020a0b3207 */ /* 0x000fc40000800000 */
[----:B------:R-:W-:-:S07]  /*54a0*/  @P3 SEL R3, R14, R3, P1 ;  /* 0x000000030e033207 */ /* 0x000fce0000800000 */
.L_x_275:
[----:B------:R-:W-:Y:S05]  /*54b0*/  BSYNC.RECONVERGENT B1 ;  /* 0x0000000000017941 */ /* 0x000fea0003800200 */
.L_x_274:
        /* <DEDUP_REMOVED lines=18> */
.L_x_277:
[----:B------:R-:W-:Y:S05]  /*55e0*/  BSYNC.RECONVERGENT B1 ;  /* 0x0000000000017941 */ /* 0x000fea0003800200 */
.L_x_276:
        /* <DEDUP_REMOVED lines=18> */
.L_x_279:
[----:B------:R-:W-:Y:S05]  /*5710*/  BSYNC.RECONVERGENT B1 ;  /* 0x0000000000017941 */ /* 0x000fea0003800200 */
.L_x_278:
        /* <DEDUP_REMOVED lines=18> */
.L_x_281:
[----:B------:R-:W-:Y:S05]  /*5840*/  BSYNC.RECONVERGENT B1 ;  /* 0x0000000000017941 */ /* 0x000fea0003800200 */
.L_x_280:
        /* <DEDUP_REMOVED lines=18> */
.L_x_283:
[----:B------:R-:W-:Y:S05]  /*5970*/  BSYNC.RECONVERGENT B1 ;  /* 0x0000000000017941 */ /* 0x000fea0003800200 */
.L_x_282:
        /* <DEDUP_REMOVED lines=17> */
.L_x_187:
[----:B------:R-:W-:Y:S05]  /*5a90*/  BSYNC.RECONVERGENT B0 ;  /* 0x0000000000007941 */ /* 0x000fea0003800200 */
.L_x_154:
[----:B------:R-:W-:Y:S05]  /*5aa0*/  @P2 EXIT ;  /* 0x000000000000294d */ /* 0x000fea0003800000 */
[----:B0-----:R-:W0:Y:S01]  /*5ab0*/  LDC.64 R6, c[0x0][0x390] ;  /* 0x0000e400ff067b82 */ /* 0x001e220000000a00 */
[----:B------:R-:W-:-:S04]  /*5ac0*/  LOP3.LUT R3, R3, R2, RZ, 0x3c, !PT ;  /* 0x0000000203037212 */ /* 0x000fc800078e3cff */
[----:B------:R-:W-:-:S04]  /*5ad0*/  LOP3.LUT R2, R3, R2, RZ, 0x3c, !PT ;  /* 0x0000000203027212 */ /* 0x000fc800078e3cff */
[----:B------:R-:W-:Y:S01]  /*5ae0*/  LOP3.LUT R3, R3, R2, RZ, 0x3c, !PT ;  /* 0x0000000203037212 */ /* 0x000fe200078e3cff */
[----:B0-----:R-:W-:-:S05]  /*5af0*/  IMAD.WIDE.U32 R6, R0, 0x10, R6 ;  /* 0x0000001000067825 */ /* 0x001fca00078e0006 */
[----:B------:R-:W-:Y:S04]  /*5b00*/  STG.E.64 desc[UR10][R6.64+0x8], R2 ;  /* 0x0000080206007986 */ /* 0x000fe8000c101b0a */
[----:B------:R-:W-:Y:S01]  /*5b10*/  STG.E desc[UR10][R6.64], R4 ;  /* 0x0000000406007986 */ /* 0x000fe2000c10190a */
[----:B------:R-:W-:Y:S05]  /*5b20*/  EXIT ;  /* 0x000000000000794d */ /* 0x000fea0003800000 */
.L_x_284:
        /* <DEDUP_REMOVED lines=13> */
.L_x_826:


//--------------------- .text._ZN6thrust24THRUST_300001_SM_1000_NS8cuda_cub4core6detail13_kernel_agentINS1_8__reduce11ReduceAgentINS0_12zip_iteratorIN4cuda3std3__45tupleIJPfNS0_17counting_iteratorIlNS0_11use_defaultESE_SE_EEEEEEEPNSB_IJflEEESI_lNS1_9__extrema9arg_min_fIflNSA_4lessIfEEEEEEJSH_SJ_lSO_EEEvDpT0_ --------------------------
	.section	.text._ZN6thrust24THRUST_300001_SM_1000_NS8cuda_cub4core6detail13_kernel_agentINS1_8__reduce11ReduceAgentINS0_12zip_iteratorIN4cuda3std3__45tupleIJPfNS0_17counting_iteratorIlNS0_11use_defaultESE_SE_EEEEEEEPNSB_IJflEEESI_lNS1_9__extrema9arg_min_fIflNSA_4lessIfEEEEEEJSH_SJ_lSO_EEEvDpT0_,"ax",@progbits
	.align	128
        .global         _ZN6thrust24THRUST_300001_SM_1000_NS8cuda_cub4core6detail13_kernel_agentINS1_8__reduce11ReduceAgentINS0_12zip_iteratorIN4cuda3std3__45tupleIJPfNS0_17counting_iteratorIlNS0_11use_defaultESE_SE_EEEEEEEPNSB_IJflEEESI_lNS1_9__extrema9arg_min_fIflNSA_4lessIfEEEEEEJSH_SJ_lSO_EEEvDpT0_
        .type           _ZN6thrust24THRUST_300001_SM_1000_NS8cuda_cub4core6detail13_kernel_agentINS1_8__reduce11ReduceAgentINS0_12zip_iteratorIN4cuda3std3__45tupleIJPfNS0_17counting_iteratorIlNS0_11use_defaultESE_SE_EEEEEEEPNSB_IJflEEESI_lNS1_9__extrema9arg_min_fIflNSA_4lessIfEEEEEEJSH_SJ_lSO_EEEvDpT0_,@function
        .size           _ZN6thrust24THRUST_300001_SM_1000_NS8cuda_cub4core6detail13_kernel_agentINS1_8__reduce11ReduceAgentINS0_12zip_iteratorIN4cuda3std3__45tupleIJPfNS0_17counting_iteratorIlNS0_11use_defaultESE_SE_EEEEEEEPNSB_IJflEEESI_lNS1_9__extrema9arg_min_fIflNSA_4lessIfEEEEEEJSH_SJ_lSO_EEEvDpT0_,(.L_x_827 - _ZN6thrust24THRUST_300001_SM_1000_NS8cuda_cub4core6detail13_kernel_agentINS1_8__reduce11ReduceAgentINS0_12zip_iteratorIN4cuda3std3__45tupleIJPfNS0_17counting_iteratorIlNS0_11use_defaultESE_SE_EEEEEEEPNSB_IJflEEESI_lNS1_9__extrema9arg_min_fIflNSA_4lessIfEEEEEEJSH_SJ_lSO_EEEvDpT0_)
        .other          _ZN6thrust24THRUST_300001_SM_1000_NS8cuda_cub4core6detail13_kernel_agentINS1_8__reduce11ReduceAgentINS0_12zip_iteratorIN4cuda3std3__45tupleIJPfNS0_17counting_iteratorIlNS0_11use_defaultESE_SE_EEEEEEEPNSB_IJflEEESI_lNS1_9__extrema9arg_min_fIflNSA_4lessIfEEEEEEJSH_SJ_lSO_EEEvDpT0_,@"STO_CUDA_ENTRY STV_DEFAULT"
_ZN6thrust24THRUST_300001_SM_1000_NS8cuda_cub4core6detail13_kernel_agentINS1_8__reduce11ReduceAgentINS0_12zip_iteratorIN4cuda3std3__45tupleIJPfNS0_17counting_iteratorIlNS0_11use_defaultESE_SE_EEEEEEEPNSB_IJflEEESI_lNS1_9__extrema9arg_min_fIflNSA_4lessIfEEEEEEJSH_SJ_lSO_EEEvDpT0_:
.text._ZN6thrust24THRUST_300001_SM_1000_NS8cuda_cub4core6detail13_kernel_agentINS1_8__reduce11ReduceAgentINS0_12zip_iteratorIN4cuda3std3__45tupleIJPfNS0_17counting_iteratorIlNS0_11use_defaultESE_SE_EEEEEEEPNSB_IJflEEESI_lNS1_9__extrema9arg_min_fIflNSA_4lessIfEEEEEEJSH_SJ_lSO_EEEvDpT0_:
[----:B------:R-:W-:Y:S01]  /*0000*/  LDC R1, c[0x0][0x37c] ;  /* 0x0000df00ff017b82 */ /* 0x000fe20000000800 */
[----:B------:R-:W0:Y:S02]  /*0010*/  LDCU.64 UR4, c[0x0][0x398] ;  /* 0x00007300ff0477ac */ /* 0x000e240008000a00 */
[----:B0-----:R-:W-:-:S04]  /*0020*/  ISETP.NE.U32.AND P0, PT, RZ, UR4, PT ;  /* 0x00000004ff007c0c */ /* 0x001fc8000bf05070 */
[----:B------:R-:W-:-:S13]  /*0030*/  ISETP.NE.AND.EX P0, PT, RZ, UR5, PT, P0 ;  /* 0x00000005ff007c0c */ /* 0x000fda000bf05300 */
[----:B------:R-:W-:Y:S05]  /*0040*/  @!P0 EXIT ;  /* 0x000000000000894d */ /* 0x000fea0003800000 */
[----:B------:R-:W-:Y:S01]  /*0050*/  UISETP.GT.U32.AND UP0, UPT, UR4, 0x4ff, UPT ;  /* 0x000004ff0400788c */ /* 0x000fe2000bf04070 */
[----:B------:R-:W-:Y:S01]  /*0060*/  BSSY.RECONVERGENT B0, `(.L_x_285) ;  /* 0x0000558000007945 */ /* 0x000fe20003800200 */
[----:B------:R-:W0:Y:S02]  /*0070*/  LDCU.64 UR8, c[0x0][0x358] ;  /* 0x00006b00ff0877ac */ /* 0x000e240008000a00 */
[----:B------:R-:W-:-:S09]  /*0080*/  UISETP.GT.AND.EX UP0, UPT, UR5, URZ, UPT, UP0 ;  /* 0x000000ff0500728c */ /* 0x000fd2000bf04300 */
        /* <DEDUP_REMOVED lines=9> */
[----:B------:R-:W1:Y:S01]  /*0120*/  LDC.64 R4, c[0x0][0x380] ;  /* 0x0000e000ff047b82 */ /* 0x000e620000000a00 */
[----:B------:R-:W2:Y:S01]  /*0130*/  LDCU.64 UR6, c[0x0][0x388] ;  /* 0x00007100ff0677ac */ /* 0x000ea20008000a00 */
[----:B-1----:R-:W-:-:S06]  /*0140*/  IMAD.WIDE.U32 R4, R0, 0x4, R4 ;  /* 0x0000000400047825 */ /* 0x002fcc00078e0004 */
[----:B0-----:R1:W5:Y:S01]  /*0150*/  LDG.E R4, desc[UR8][R4.64] ;  /* 0x0000000804047981 */ /* 0x001362000c1e1900 */
[C---:B--2---:R-:W-:Y:S01]  /*0160*/  IADD3 R3, P0, PT, R0.reuse, UR6, RZ ;  /* 0x0000000600037c10 */ /* 0x044fe2000ff1e0ff */
[----:B------:R-:W-:-:S04]  /*0170*/  VIADD R11, R0, 0x100 ;  /* 0x00000100000b7836 */ /* 0x000fc80000000000 */
[----:B------:R-:W-:-:S08]  /*0180*/  IMAD.X R2, RZ, RZ, UR7, P0 ;  /* 0x00000007ff027e24 */ /* 0x000fd000080e06ff */
.L_x_288:
[----:B0-----:R-:W-:Y:S05]  /*0190*/  BSYNC.RECONVERGENT B1 ;  /* 0x0000000000017941 */ /* 0x001fea0003800200 */
.L_x_287:
        /* <DEDUP_REMOVED lines=10> */
[----:B------:R-:W1:Y:S01]  /*0240*/  LDCU.64 UR6, c[0x0][0x388] ;  /* 0x00007100ff0677ac */ /* 0x000e620008000a00 */
[----:B------:R-:W-:-:S04]  /*0250*/  LEA.HI R5, R14, 0x1, RZ, 0x18 ;  /* 0x000000010e057811 */ /* 0x000fc800078fc0ff */
[----:B------:R-:W-:-:S05]  /*0260*/  LOP3.LUT R5, R5, 0x3, RZ, 0xc0, !PT ;  /* 0x0000000305057812 */ /* 0x000fca00078ec0ff */
[----:B------:R-:W-:Y:S01]  /*0270*/  IMAD.MOV R5, RZ, RZ, -R5 ;  /* 0x000000ffff057224 */ /* 0x000fe200078e0a05 */
[C---:B-1----:R-:W-:Y:S01]  /*0280*/  IADD3 R12, P0, PT, R11.reuse, UR6, RZ ;  /* 0x000000060b0c7c10 */ /* 0x042fe2000ff1e0ff */
[----:B0-----:R-:W-:-:S04]  /*0290*/  IMAD.WIDE.U32 R6, R11, 0x4, R6 ;  /* 0x000000040b067825 */ /* 0x001fc800078e0006 */
[----:B------:R-:W-:Y:S02]  /*02a0*/  IMAD.MOV.U32 R9, RZ, RZ, R6 ;  /* 0x000000ffff097224 */ /* 0x000fe400078e0006 */
[----:B------:R-:W-:Y:S02]  /*02b0*/  IMAD.MOV.U32 R10, RZ, RZ, R7 ;  /* 0x000000ffff0a7224 */ /* 0x000fe400078e0007 */
[----:B------:R-:W-:-:S07]  /*02c0*/  IMAD.X R13, RZ, RZ, UR7, P0 ;  /* 0x00000007ff0d7e24 */ /* 0x000fce00080e06ff */
.L_x_295:
        /* <DEDUP_REMOVED lines=17> */
[CC--:B------:R-:W-:Y:S02]  /*03e0*/  @P4 ISETP.LT.U32.AND P0, PT, R7.reuse, R12.reuse, PT ;  /* 0x0000000c0700420c */ /* 0x0c0fe40003f01070 */
[CC--:B------:R-:W-:Y:S02]  /*03f0*/  @P4 ISETP.GE.AND.EX P1, PT, R8.reuse, R13.reuse, PT, P1 ;  /* 0x0000000d0800420c */ /* 0x0c0fe40003f26310 */
[----:B------:R-:W-:Y:S02]  /*0400*/  @P4 ISETP.LT.AND.EX P0, PT, R8, R13, PT, P0 ;  /* 0x0000000d0800420c */ /* 0x000fe40003f01300 */
[----:B------:R-:W-:Y:S02]  /*0410*/  @P4 FSEL R4, R6, R15, !P1 ;  /* 0x0000000f06044208 */ /* 0x000fe40004800000 */
[----:B------:R-:W-:-:S02]  /*0420*/  @P4 SEL R3, R7, R12, P0 ;  /* 0x0000000c07034207 */ /* 0x000fc40000000000 */
[----:B------:R-:W-:-:S07]  /*0430*/  @P4 SEL R2, R8, R13, P0 ;  /* 0x0000000d08024207 */ /* 0x000fce0000000000 */
.L_x_294:
[----:B------:R-:W-:Y:S05]  /*0440*/  BSYNC.RECONVERGENT B3 ;  /* 0x0000000000037941 */ /* 0x000fea0003800200 */
.L_x_293:
[----:B------:R-:W-:Y:S01]  /*0450*/  IADD3 R12, P0, PT, R12, 0x100, RZ ;  /* 0x000001000c0c7810 */ /* 0x000fe20007f1e0ff */
[----:B------:R-:W-:Y:S02]  /*0460*/  VIADD R11, R11, 0x100 ;  /* 0x000001000b0b7836 */ /* 0x000fe40000000000 */
[----:B------:R-:W-:Y:S02]  /*0470*/  IMAD.X R10, RZ, RZ, R10, P3 ;  /* 0x000000ffff0a7224 */ /* 0x000fe400018e060a */
[----:B------:R-:W-:Y:S01]  /*0480*/  IMAD.X R13, RZ, RZ, R13, P0 ;  /* 0x000000ffff0d7224 */ /* 0x000fe200000e060d */
[----:B------:R-:W-:Y:S07]  /*0490*/  @P2 BRA `(.L_x_295) ;  /* 0xfffffffc008c2947 */ /* 0x000fee000383ffff */
.L_x_292:
[----:B------:R-:W-:Y:S05]  /*04a0*/  BSYNC.RECONVERGENT B2 ;  /* 0x0000000000027941 */ /* 0x000fea0003800200 */
.L_x_291:
[----:B------:R-:W-:-:S13]  /*04b0*/  ISETP.GE.U32.AND P0, PT, R14, 0x300, PT ;  /* 0x000003000e00780c */ /* 0x000fda0003f06070 */
[----:B------:R-:W-:Y:S05]  /*04c0*/  @!P0 BRA `(.L_x_290) ;  /* 0x00000004007c8947 */ /* 0x000fea0003800000 */
[----:B------:R-:W0:Y:S01]  /*04d0*/  LDC.64 R8, c[0x0][0x380] ;  /* 0x0000e000ff087b82 */ /* 0x000e220000000a00 */
[----:B------:R-:W-:-:S07]  /*04e0*/  VIADD R10, R11, 0x200 ;  /* 0x000002000b0a7836 */ /* 0x000fce0000000000 */
[----:B------:R-:W1:Y:S02]  /*04f0*/  LDC.64 R6, c[0x0][0x388] ;  /* 0x0000e200ff067b82 */ /* 0x000e640000000a00 */
.L_x_304:
[----:B------:R-:W-:-:S04]  /*0500*/  VIADD R15, R10, 0xfffffe00 ;  /* 0xfffffe000a0f7836 */ /* 0x000fc80000000000 */
[----:B0-----:R-:W-:-:S05]  /*0510*/  IMAD.WIDE R12, R15, 0x4, R8 ;  /* 0x000000040f0c7825 */ /* 0x001fca00078e0208 */
[----:B------:R-:W2:Y:S04]  /*0520*/  LDG.E R19, desc[UR8][R12.64] ;  /* 0x000000080c137981 */ /* 0x000ea8000c1e1900 */
[----:B-----5:R0:W5:Y:S04]  /*0530*/  LDG.E R21, desc[UR8][R12.64+0x400] ;  /* 0x000400080c157981 */ /* 0x020168000c1e1900 */
[----:B------:R0:W5:Y:S04]  /*0540*/  LDG.E R5, desc[UR8][R12.64+0x800] ;  /* 0x000800080c057981 */ /* 0x000168000c1e1900 */
[----:B------:R0:W5:Y:S01]  /*0550*/  LDG.E R11, desc[UR8][R12.64+0xc00] ;  /* 0x000c00080c0b7981 */ /* 0x000162000c1e1900 */
[----:B-1----:R-:W-:Y:S01]  /*0560*/  IADD3 R20, P1, PT, R15, R6, RZ ;  /* 0x000000060f147210 */ /* 0x002fe20007f3e0ff */
[----:B------:R-:W-:Y:S01]  /*0570*/  BSSY.RECONVERGENT B2, `(.L_x_296) ;  /* 0x0000013000027945 */ /* 0x000fe20003800200 */
[----:B------:R-:W-:-:S02]  /*0580*/  IMAD.MOV.U32 R17, RZ, RZ, R3 ;  /* 0x000000ffff117224 */ /* 0x000fc400078e0003 */
[----:B------:R-:W-:Y:S01]  /*0590*/  IMAD.MOV.U32 R18, RZ, RZ, R2 ;  /* 0x000000ffff127224 */ /* 0x000fe200078e0002 */
[----:B------:R-:W-:Y:S01]  /*05a0*/  LEA.HI.X.SX32 R15, R15, R7, 0x1, P1 ;  /* 0x000000070f0f7211 */ /* 0x000fe200008f0eff */
[----:B------:R-:W-:Y:S02]  /*05b0*/  IMAD.MOV.U32 R14, RZ, RZ, R4 ;  /* 0x000000ffff0e7224 */ /* 0x000fe400078e0004 */
[----:B------:R-:W-:Y:S01]  /*05c0*/  VIADD R16, R10, 0xffffff00 ;  /* 0xffffff000a107836 */ /* 0x000fe20000000000 */
[----:B--2---:R-:W-:-:S13]  /*05d0*/  FSETP.GEU.AND P0, PT, R4, R19, PT ;  /* 0x000000130400720b */ /* 0x004fda0003f0e000 */
[----:B0-----:R-:W-:Y:S05]  /*05e0*/  @!P0 BRA `(.L_x_297) ;  /* 0x00000000002c8947 */ /* 0x001fea0003800000 */
        /* <DEDUP_REMOVED lines=11> */
.L_x_297:
[----:B------:R-:W-:Y:S05]  /*06a0*/  BSYNC.RECONVERGENT B2 ;  /* 0x0000000000027941 */ /* 0x000fea0003800200 */
.L_x_296:
[----:B-----5:R-:W-:Y:S01]  /*06b0*/  FSETP.GEU.AND P0, PT, R14, R21, PT ;  /* 0x000000150e00720b */ /* 0x020fe20003f0e000 */
[----:B------:R-:W-:Y:S01]  /*06c0*/  BSSY.RECONVERGENT B2, `(.L_x_298) ;  /* 0x0000013000027945 */ /* 0x000fe20003800200 */
[----:B------:R-:W-:Y:S01]  /*06d0*/  IADD3 R12, P1, PT, R16, R6, RZ ;  /* 0x00000006100c7210 */ /* 0x000fe20007f3e0ff */
[----:B------:R-:W-:Y:S02]  /*06e0*/  VIADD R3, R10, 0x100 ;  /* 0x000001000a037836 */ /* 0x000fe40000000000 */
[----:B------:R-:W-:Y:S01]  /*06f0*/  IMAD.MOV.U32 R4, RZ, RZ, R17 ;  /* 0x000000ffff047224 */ /* 0x000fe200078e0011 */
[----:B------:R-:W-:Y:S01]  /*0700*/  LEA.HI.X.SX32 R13, R16, R7, 0x1, P1 ;  /* 0x00000007100d7211 */ /* 0x000fe200008f0eff */
        /* <DEDUP_REMOVED lines=14> */
.L_x_299:
[----:B------:R-:W-:Y:S05]  /*07f0*/  BSYNC.RECONVERGENT B2 ;  /* 0x0000000000027941 */ /* 0x000fea0003800200 */
.L_x_298:
[----:B------:R-:W-:Y:S01]  /*0800*/  FSETP.GEU.AND P0, PT, R2, R5, PT ;  /* 0x000000050200720b */ /* 0x000fe20003f0e000 */
[----:B------:R-:W-:Y:S01]  /*0810*/  BSSY.RECONVERGENT B2, `(.L_x_300) ;  /* 0x0000013000027945 */ /* 0x000fe20003800200 */
[CC--:B------:R-:W-:Y:S01]  /*0820*/  IADD3 R17, P1, PT, R10.reuse, R6.reuse, RZ ;  /* 0x000000060a117210 */ /* 0x0c0fe20007f3e0ff */
[----:B------:R-:W-:Y:S01]  /*0830*/  IMAD.MOV.U32 R13, RZ, RZ, R4 ;  /* 0x000000ffff0d7224 */ /* 0x000fe200078e0004 */
[----:B------:R-:W-:Y:S01]  /*0840*/  IADD3 R18, P2, PT, R3, R6, RZ ;  /* 0x0000000603127210 */ /* 0x000fe20007f5e0ff */
[----:B------:R-:W-:Y:S01]  /*0850*/  IMAD.MOV.U32 R14, RZ, RZ, R15 ;  /* 0x000000ffff0e7224 */ /* 0x000fe200078e000f */
[----:B------:R-:W-:Y:S01]  /*0860*/  LEA.HI.X.SX32 R16, R10, R7, 0x1, P1 ;  /* 0x000000070a107211 */ /* 0x000fe200008f0eff */
        /* <DEDUP_REMOVED lines=13> */
.L_x_301:
[----:B------:R-:W-:Y:S05]  /*0940*/  BSYNC.RECONVERGENT B2 ;  /* 0x0000000000027941 */ /* 0x000fea0003800200 */
.L_x_300:
[----:B------:R-:W-:Y:S01]  /*0950*/  FSETP.GEU.AND P0, PT, R12, R11, PT ;  /* 0x0000000b0c00720b */ /* 0x000fe20003f0e000 */
[----:B------:R-:W-:Y:S01]  /*0960*/  BSSY.RECONVERGENT B2, `(.L_x_302) ;  /* 0x0000011000027945 */ /* 0x000fe20003800200 */
[----:B------:R-:W-:Y:S01]  /*0970*/  LEA.HI.X.SX32 R5, R3, R7, 0x1, P2 ;  /* 0x0000000703057211 */ /* 0x000fe200010f0eff */
        /* <DEDUP_REMOVED lines=15> */
.L_x_303:
[----:B------:R-:W-:Y:S05]  /*0a70*/  BSYNC.RECONVERGENT B2 ;  /* 0x0000000000027941 */ /* 0x000fea0003800200 */
.L_x_302:
[C---:B------:R-:W-:Y:S02]  /*0a80*/  VIADD R5, R10.reuse, 0x200 ;  /* 0x000002000a057836 */ /* 0x040fe40000000000 */
[----:B------:R-:W-:-:S03]  /*0a90*/  VIADD R10, R10, 0x400 ;  /* 0x000004000a0a7836 */ /* 0x000fc60000000000 */
[----:B------:R-:W-:-:S13]  /*0aa0*/  ISETP.GE.AND P0, PT, R5, UR5, PT ;  /* 0x0000000505007c0c */ /* 0x000fda000bf06270 */
[----:B------:R-:W-:Y:S05]  /*0ab0*/  @!P0 BRA `(.L_x_304) ;  /* 0xfffffff800908947 */ /* 0x000fea000383ffff */
.L_x_290:
[----:B------:R-:W-:Y:S05]  /*0ac0*/  BSYNC.RECONVERGENT B1 ;  /* 0x0000000000017941 */ /* 0x000fea0003800200 */
.L_x_289:
[----:B------:R-:W0:Y:S02]  /*0ad0*/  LDCU UR4, c[0x0][0x398] ;  /* 0x00007300ff0477ac */ /* 0x000e240008000800 */
[----:B0-----:R-:W-:-:S09]  /*0ae0*/  UISETP.GE.AND UP0, UPT, UR4, 0x100, UPT ;  /* 0x000001000400788c */ /* 0x001fd2000bf06270 */
[----:B------:R-:W-:Y:S05]  /*0af0*/  BRA.U !UP0, `(.L_x_305) ;  /* 0x00000011083c7547 */ /* 0x000fea000b800000 */
[----:B------:R-:W0:Y:S01]  /*0b00*/  S2R R12, SR_LANEID ;  /* 0x00000000000c7919 */ /* 0x000e220000000000 */
[----:B------:R-:W-:Y:S01]  /*0b10*/  BSSY.RECONVERGENT B1, `(.L_x_306) ;  /* 0x0000015000017945 */ /* 0x000fe20003800200 */
[----:B------:R-:W-:Y:S01]  /*0b20*/  IMAD.MOV.U32 R8, RZ, RZ, R3 ;  /* 0x000000ffff087224 */ /* 0x000fe200078e0003 */
[----:B-----5:R-:W2:Y:S01]  /*0b30*/  SHFL.DOWN PT, R7, R4, 0x1, 0x1f ;  /* 0x08201f0004077f89 */ /* 0x020ea200000e0000 */
[----:B------:R-:W-:Y:S02]  /*0b40*/  IMAD.MOV.U32 R9, RZ, RZ, R2 ;  /* 0x000000ffff097224 */ /* 0x000fe400078e0002 */
[----:B-1----:R-:W-:Y:S01]  /*0b50*/  IMAD.MOV.U32 R5, RZ, RZ, R4 ;  /* 0x000000ffff057224 */ /* 0x002fe200078e0004 */
[----:B------:R1:W3:Y:S04]  /*0b60*/  SHFL.DOWN PT, R6, R3, 0x1, 0x1f ;  /* 0x08201f0003067f89 */ /* 0x0002e800000e0000 */
[----:B------:R1:W4:Y:S01]  /*0b70*/  SHFL.DOWN PT, R11, R2, 0x1, 0x1f ;  /* 0x08201f00020b7f89 */ /* 0x00032200000e0000 */
[----:B--2---:R-:W-:-:S04]  /*0b80*/  FSETP.GEU.AND P0, PT, R4, R7, PT ;  /* 0x000000070400720b */ /* 0x004fc80003f0e000 */
[----:B0-----:R-:W-:-:S13]  /*0b90*/  ISETP.GT.OR P0, PT, R12, 0x1e, !P0 ;  /* 0x0000001e0c00780c */ /* 0x001fda0004704670 */
[----:B-1-34-:R-:W-:Y:S05]  /*0ba0*/  @P0 BRA `(.L_x_307) ;  /* 0x00000000002c0947 */ /* 0x01afea0003800000 */
        /* <DEDUP_REMOVED lines=11> */
.L_x_307:
[----:B------:R-:W-:Y:S05]  /*0c60*/  BSYNC.RECONVERGENT B1 ;  /* 0x0000000000017941 */ /* 0x000fea0003800200 */
.L_x_306:
        /* <DEDUP_REMOVED lines=21> */
.L_x_309:
[----:B------:R-:W-:Y:S05]  /*0dc0*/  BSYNC.RECONVERGENT B1 ;  /* 0x0000000000017941 */ /* 0x000fea0003800200 */
.L_x_308:
        /* <DEDUP_REMOVED lines=21> */
.L_x_311:
[----:B------:R-:W-:Y:S05]  /*0f20*/  BSYNC.RECONVERGENT B1 ;  /* 0x0000000000017941 */ /* 0x000fea0003800200 */
.L_x_310:
        /* <DEDUP_REMOVED lines=21> */
.L_x_313:
[----:B------:R-:W-:Y:S05]  /*1080*/  BSYNC.RECONVERGENT B1 ;  /* 0x0000000000017941 */ /* 0x000fea0003800200 */
.L_x_312:
        /* <DEDUP_REMOVED lines=22> */
.L_x_315:
[----:B------:R-:W-:Y:S05]  /*11f0*/  BSYNC.RECONVERGENT B1 ;  /* 0x0000000000017941 */ /* 0x000fea0003800200 */
.L_x_314:
        /* <DEDUP_REMOVED lines=12> */
.L_x_317:
[----:B------:R-:W-:Y:S05]  /*12c0*/  BSYNC.RECONVERGENT B1 ;  /* 0x0000000000017941 */ /* 0x000fea0003800200 */
.L_x_316:
        /* <DEDUP_REMOVED lines=31> */
.L_x_320:
[----:B------:R-:W-:Y:S05]  /*14c0*/  BSYNC.RECONVERGENT B1 ;  /* 0x0000000000017941 */ /* 0x000fea0003800200 */
.L_x_319:
        /* <DEDUP_REMOVED lines=18> */
.L_x_322:
[----:B------:R-:W-:Y:S05]  /*15f0*/  BSYNC.RECONVERGENT B1 ;  /* 0x0000000000017941 */ /* 0x000fea0003800200 */
.L_x_321:
        /* <DEDUP_REMOVED lines=18> */
.L_x_324:
[----:B------:R-:W-:Y:S05]  /*1720*/  BSYNC.RECONVERGENT B1 ;  /* 0x0000000000017941 */ /* 0x000fea0003800200 */
.L_x_323:
        /* <DEDUP_REMOVED lines=18> */
.L_x_326:
[----:B------:R-:W-:Y:S05]  /*1850*/  BSYNC.RECONVERGENT B1 ;  /* 0x0000000000017941 */ /* 0x000fea0003800200 */
.L_x_325:
        /* <DEDUP_REMOVED lines=18> */
.L_x_328:
[----:B------:R-:W-:Y:S05]  /*1980*/  BSYNC.RECONVERGENT B1 ;  /* 0x0000000000017941 */ /* 0x000fea0003800200 */
.L_x_327:
        /* <DEDUP_REMOVED lines=18> */
.L_x_330:
[----:B------:R-:W-:Y:S05]  /*1ab0*/  BSYNC.RECONVERGENT B1 ;  /* 0x0000000000017941 */ /* 0x000fea0003800200 */
.L_x_329:
        /* <DEDUP_REMOVED lines=19> */
.L_x_305:
[----:B-1----:R-:W-:Y:S01]  /*1bf0*/  LOP3.LUT R5, R0, 0x3e0, RZ, 0xc0, !PT ;  /* 0x000003e000057812 */ /* 0x002fe200078ec0ff */
[----:B------:R-:W-:Y:S01]  /*1c00*/  BSSY.RECONVERGENT B1, `(.L_x_331) ;  /* 0x000001b000017945 */ /* 0x000fe20003800200 */
[----:B------:R-:W-:Y:S02]  /*1c10*/  IMAD.MOV.U32 R13, RZ, RZ, R3 ;  /* 0x000000ffff0d7224 */ /* 0x000fe400078e0003 */
[----:B------:R-:W-:Y:S02]  /*1c20*/  IMAD.MOV.U32 R15, RZ, RZ, R2 ;  /* 0x000000ffff0f7224 */ /* 0x000fe400078e0002 */
[----:B------:R-:W-:Y:S01]  /*1c30*/  VIADD R6, R5, 0x20 ;  /* 0x0000002005067836 */ /* 0x000fe20000000000 */
[----:B------:R-:W-:Y:S01]  /*1c40*/  LOP3.LUT R5, RZ, R5, RZ, 0x33, !PT ;  /* 0x00000005ff057212 */ /* 0x000fe200078e33ff */
[----:B-----5:R-:W-:-:S03]  /*1c50*/  IMAD.MOV.U32 R7, RZ, RZ, R4 ;  /* 0x000000ffff077224 */ /* 0x020fc600078e0004 */
[----:B------:R-:W-:Y:S01]  /*1c60*/  ISETP.GT.AND P0, PT, R6, UR4, PT ;  /* 0x0000000406007c0c */ /* 0x000fe2000bf04270 */
[----:B------:R-:W-:-:S05]  /*1c70*/  VIADD R5, R5, UR4 ;  /* 0x0000000405057c36 */ /* 0x000fca0008000000 */
        /* <DEDUP_REMOVED lines=19> */
.L_x_332:
[----:B------:R-:W-:Y:S05]  /*1db0*/  BSYNC.RECONVERGENT B1 ;  /* 0x0000000000017941 */ /* 0x000fea0003800200 */
.L_x_331:
        /* <DEDUP_REMOVED lines=22> */
.L_x_334:
[----:B------:R-:W-:Y:S05]  /*1f20*/  BSYNC.RECONVERGENT B1 ;  /* 0x0000000000017941 */ /* 0x000fea0003800200 */
.L_x_333:
        /* <DEDUP_REMOVED lines=22> */
.L_x_336:
[----:B------:R-:W-:Y:S05]  /*2090*/  BSYNC.RECONVERGENT B1 ;  /* 0x0000000000017941 */ /* 0x000fea0003800200 */
.L_x_335:
        /* <DEDUP_REMOVED lines=22> */
.L_x_338:
[----:B------:R-:W-:Y:S05]  /*2200*/  BSYNC.RECONVERGENT B1 ;  /* 0x0000000000017941 */ /* 0x000fea0003800200 */
.L_x_337:
        /* <DEDUP_REMOVED lines=23> */
.L_x_340:
[----:B------:R-:W-:Y:S05]  /*2380*/  BSYNC.RECONVERGENT B1 ;  /* 0x0000000000017941 */ /* 0x000fea0003800200 */
.L_x_339:
        /* <DEDUP_REMOVED lines=12> */
.L_x_342:
[----:B------:R-:W-:Y:S05]  /*2450*/  BSYNC.RECONVERGENT B1 ;  /* 0x0000000000017941 */ /* 0x000fea0003800200 */
.L_x_341:
        /* <DEDUP_REMOVED lines=30> */
.L_x_344:
[----:B------:R-:W-:Y:S05]  /*2640*/  BSYNC.RECONVERGENT B1 ;  /* 0x0000000000017941 */ /* 0x000fea0003800200 */
.L_x_343:
        /* <DEDUP_REMOVED lines=27> */
.L_x_346:
[----:B------:R-:W-:Y:S05]  /*2800*/  BSYNC.RECONVERGENT B1 ;  /* 0x0000000000017941 */ /* 0x000fea0003800200 */
.L_x_345:
        /* <DEDUP_REMOVED lines=27> */
.L_x_348:
[----:B------:R-:W-:Y:S05]  /*29c0*/  BSYNC.RECONVERGENT B1 ;  /* 0x0000000000017941 */ /* 0x000fea0003800200 */
.L_x_347:
        /* <DEDUP_REMOVED lines=27> */
.L_x_350:
[----:B------:R-:W-:Y:S05]  /*2b80*/  BSYNC.RECONVERGENT B1 ;  /* 0x0000000000017941 */ /* 0x000fea0003800200 */
.L_x_349:
        /* <DEDUP_REMOVED lines=27> */
.L_x_352:
[----:B------:R-:W-:Y:S05]  /*2d40*/  BSYNC.RECONVERGENT B1 ;  /* 0x0000000000017941 */ /* 0x000fea0003800200 */
.L_x_351:
        /* <DEDUP_REMOVED lines=27> */
.L_x_354:
[----:B------:R-:W-:Y:S05]  /*2f00*/  BSYNC.RECONVERGENT B1 ;  /* 0x0000000000017941 */ /* 0x000fea0003800200 */
.L_x_353:
        /* <DEDUP_REMOVED lines=28> */
.L_x_286:
[----:B------:R-:W1:Y:S01]  /*30d0*/  S2R R0, SR_TID.X ;  /* 0x0000000000007919 */ /* 0x000e620000002100 */
[----:B------:R-:W1:Y:S01]  /*30e0*/  LDC.64 R2, c[0x0][0x380] ;  /* 0x0000e000ff027b82 */ /* 0x000e620000000a00 */
[----:B------:R-:W2:Y:S01]  /*30f0*/  LDCU.64 UR6, c[0x0][0x388] ;  /* 0x00007100ff0677ac */ /* 0x000ea20008000a00 */
[----:B-1----:R-:W-:-:S05]  /*3100*/  IMAD.WIDE.U32 R2, R0, 0x4, R2 ;  /* 0x0000000400027825 */ /* 0x002fca00078e0002 */
[----:B0-----:R-:W3:Y:S04]  /*3110*/  LDG.E R4, desc[UR8][R2.64] ;  /* 0x0000000802047981 */ /* 0x001ee8000c1e1900 */
[----:B------:R-:W3:Y:S04]  /*3120*/  LDG.E R5, desc[UR8][R2.64+0x400] ;  /* 0x0004000802057981 */ /* 0x000ee8000c1e1900 */
[----:B------:R-:W4:Y:S04]  /*3130*/  LDG.E R6, desc[UR8][R2.64+0x800] ;  /* 0x0008000802067981 */ /* 0x000f28000c1e1900 */
[----:B------:R-:W2:Y:S04]  /*3140*/  LDG.E R7, desc[UR8][R2.64+0xc00] ;  /* 0x000c000802077981 */ /* 0x000ea8000c1e1900 */
[----:B------:R0:W5:Y:S01]  /*3150*/  LDG.E R9, desc[UR8][R2.64+0x1000] ;  /* 0x0010000802097981 */ /* 0x000162000c1e1900 */
[----:B------:R-:W-:Y:S01]  /*3160*/  BSSY.RECONVERGENT B1, `(.L_x_355) ;  /* 0x0000011000017945 */ /* 0x000fe20003800200 */
[----:B---3--:R-:W-:-:S04]  /*3170*/  FSETP.GEU.AND P0, PT, R5, R4, PT ;  /* 0x000000040500720b */ /* 0x008fc80003f0e000 */
[----:B------:R-:W-:Y:S01]  /*3180*/  FSEL R5, R5, R4, !P0 ;  /* 0x0000000405057208 */ /* 0x000fe20004000000 */
[----:B------:R-:W-:-:S03]  /*3190*/  VIADD R4, R0, 0x200 ;  /* 0x0000020000047836 */ /* 0x000fc60000000000 */
[----:B----4-:R-:W-:-:S04]  /*31a0*/  FSETP.GEU.AND P1, PT, R6, R5, PT ;  /* 0x000000050600720b */ /* 0x010fc80003f2e000 */
[----:B------:R-:W-:Y:S01]  /*31b0*/  FSEL R6, R6, R5, !P1 ;  /* 0x0000000506067208 */ /* 0x000fe20004800000 */
[----:B------:R-:W-:-:S03]  /*31c0*/  VIADD R5, R0, 0x100 ;  /* 0x0000010000057836 */ /* 0x000fc60000000000 */
[----:B--2---:R-:W-:Y:S01]  /*31d0*/  FSETP.GEU.AND P2, PT, R6, R7, PT ;  /* 0x000000070600720b */ /* 0x004fe20003f4e000 */
        /* <DEDUP_REMOVED lines=9> */
.L_x_356:
[----:B------:R-:W-:Y:S05]  /*3270*/  BSYNC.RECONVERGENT B1 ;  /* 0x0000000000017941 */ /* 0x000fea0003800200 */
.L_x_355:
[----:B-----5:R-:W-:Y:S01]  /*3280*/  FSETP.GEU.AND P0, PT, R10, R9, PT ;  /* 0x000000090a00720b */ /* 0x020fe20003f0e000 */
[----:B------:R-:W-:Y:S01]  /*3290*/  IMAD.MOV.U32 R15, RZ, RZ, RZ ;  /* 0x000000ffff0f7224 */ /* 0x000fe200078e00ff */
[----:B------:R-:W-:Y:S01]  /*32a0*/  LOP3.LUT R4, R0, 0x400, RZ, 0xfc, !PT ;  /* 0x0000040000047812 */ /* 0x000fe200078efcff */
[----:B------:R-:W-:Y:S01]  /*32b0*/  BSSY.RECONVERGENT B1, `(.L_x_357) ;  /* 0x0000012000017945 */ /* 0x000fe20003800200 */
[----:B------:R-:W-:Y:S01]  /*32c0*/  IADD3 R14, P2, PT, R5, UR6, RZ ;  /* 0x00000006050e7c10 */ /* 0x000fe2000ff5e0ff */
[----:B------:R-:W-:Y:S01]  /*32d0*/  IMAD.MOV.U32 R6, RZ, RZ, R10 ;  /* 0x000000ffff067224 */ /* 0x000fe200078e000a */
[----:B------:R-:W-:Y:S02]  /*32e0*/  IADD3 R11, P1, PT, R4, UR6, RZ ;  /* 0x00000006040b7c10 */ /* 0x000fe4000ff3e0ff */
[----:B------:R-:W-:Y:S01]  /*32f0*/  IADD3.X R13, PT, PT, R15, UR7, RZ, P2, !PT ;  /* 0x000000070f0d7c10 */ /* 0x000fe200097fe4ff */
[----:B------:R-:W-:Y:S02]  /*3300*/  IMAD.MOV.U32 R7, RZ, RZ, R14 ;  /* 0x000000ffff077224 */ /* 0x000fe400078e000e */
[----:B------:R-:W-:-:S02]  /*3310*/  IMAD.X R12, RZ, RZ, UR7, P1 ;  /* 0x00000007ff0c7e24 */ /* 0x000fc400088e06ff */
[----:B------:R-:W-:Y:S01]  /*3320*/  IMAD.MOV.U32 R8, RZ, RZ, R13 ;  /* 0x000000ffff087224 */ /* 0x000fe200078e000d */
[----:B------:R-:W-:Y:S06]  /*3330*/  @!P0 BRA `(.L_x_358) ;  /* 0x0000000000248947 */ /* 0x000fec0003800000 */
[----:B------:R-:W-:Y:S01]  /*3340*/  FSETP.GEU.AND P1, PT, R9, R10, PT ;  /* 0x0000000a0900720b */ /* 0x000fe20003f2e000 */
[----:B------:R-:W-:Y:S02]  /*3350*/  IMAD.MOV.U32 R6, RZ, RZ, R9 ;  /* 0x000000ffff067224 */ /* 0x000fe400078e0009 */
[----:B------:R-:W-:Y:S02]  /*3360*/  IMAD.MOV.U32 R7, RZ, RZ, R11 ;  /* 0x000000ffff077224 */ /* 0x000fe400078e000b */
[----:B------:R-:W-:-:S08]  /*3370*/  IMAD.MOV.U32 R8, RZ, RZ, R12 ;  /* 0x000000ffff087224 */ /* 0x000fd000078e000c */
[----:B------:R-:W-:-:S04]  /*3380*/  @P1 ISETP.GE.U32.AND P0, PT, R5, R4, PT ;  /* 0x000000040500120c */ /* 0x000fc80003f06070 */
[----:B------:R-:W-:-:S04]  /*3390*/  @P1 ISETP.GE.AND.EX P0, PT, R15, RZ, PT, P0 ;  /* 0x000000ff0f00120c */ /* 0x000fc80003f06300 */
[----:B------:R-:W-:Y:S02]  /*33a0*/  @P1 FSEL R6, R10, R9, !P0 ;  /* 0x000000090a061208 */ /* 0x000fe40004000000 */
[----:B------:R-:W-:Y:S02]  /*33b0*/  @P1 SEL R7, R14, R11, !P0 ;  /* 0x0000000b0e071207 */ /* 0x000fe40004000000 */
[----:B------:R-:W-:-:S07]  /*33c0*/  @P1 SEL R8, R13, R12, !P0 ;  /* 0x0000000c0d081207 */ /* 0x000fce0004000000 */
.L_x_358:
[----:B------:R-:W-:Y:S05]  /*33d0*/  BSYNC.RECONVERGENT B1 ;  /* 0x0000000000017941 */ /* 0x000fea0003800200 */
.L_x_357:
[----:B------:R-:W-:Y:S01]  /*33e0*/  UISETP.GE.U32.AND UP0, UPT, UR4, 0xa00, UPT ;  /* 0x00000a000400788c */ /* 0x000fe2000bf06070 */
[----:B------:R-:W-:Y:S02]  /*33f0*/  IMAD.MOV.U32 R9, RZ, RZ, 0x500 ;  /* 0x00000500ff097424 */ /* 0x000fe400078e00ff */
[----:B------:R-:W-:Y:S01]  /*3400*/  IMAD.MOV.U32 R10, RZ, RZ, RZ ;  /* 0x000000ffff0a7224 */ /* 0x000fe200078e00ff */
[----:B------:R-:W-:-:S09]  /*3410*/  UISETP.GE.U32.AND.EX UP0, UPT, UR5, URZ, UPT, UP0 ;  /* 0x000000ff0500728c */ /* 0x000fd2000bf06100 */
[----:B------:R-:W-:Y:S05]  /*3420*/  BRA.U !UP0, `(.L_x_359) ;  /* 0x0000000508c87547 */ /* 0x000fea000b800000 */
[----:B------:R-:W-:Y:S01]  /*3430*/  IMAD.MOV.U32 R9, RZ, RZ, 0x500 ;  /* 0x00000500ff097424 */ /* 0x000fe200078e00ff */
[----:B------:R-:W0:Y:S01]  /*3440*/  LDCU.64 UR6, c[0x0][0x388] ;  /* 0x00007100ff0677ac */ /* 0x000e220008000a00 */
[----:B------:R-:W-:Y:S01]  /*3450*/  IMAD.MOV.U32 R10, RZ, RZ, RZ ;  /* 0x000000ffff0a7224 */ /* 0x000fe200078e00ff */
[----:B------:R-:W1:Y:S06]  /*3460*/  LDCU.64 UR4, c[0x0][0x398] ;  /* 0x00007300ff0477ac */ /* 0x000e6c0008000a00 */
.L_x_370:
[----:B------:R-:W-:-:S04]  /*3470*/  LEA R14, P0, R9, R2, 0x2 ;  /* 0x00000002090e7211 */ /* 0x000fc800078010ff */
[----:B------:R-:W-:-:S05]  /*3480*/  LEA.HI.X R15, R9, R3, R10, 0x2, P0 ;  /* 0x00000003090f7211 */ /* 0x000fca00000f140a */
[----:B------:R-:W2:Y:S04]  /*3490*/  LDG.E R21, desc[UR8][R14.64] ;  /* 0x000000080e157981 */ /* 0x000ea8000c1e1900 */
[----:B------:R3:W5:Y:S04]  /*34a0*/  LDG.E R18, desc[UR8][R14.64+0x400] ;  /* 0x000400080e127981 */ /* 0x000768000c1e1900 */
[----:B------:R3:W5:Y:S04]  /*34b0*/  LDG.E R23, desc[UR8][R14.64+0x800] ;  /* 0x000800080e177981 */ /* 0x000768000c1e1900 */
[----:B------:R3:W5:Y:S04]  /*34c0*/  LDG.E R4, desc[UR8][R14.64+0xc00] ;  /* 0x000c00080e047981 */ /* 0x000768000c1e1900 */
[----:B------:R3:W5:Y:S01]  /*34d0*/  LDG.E R11, desc[UR8][R14.64+0x1000] ;  /* 0x001000080e0b7981 */ /* 0x000762000c1e1900 */
[----:B0-----:R-:W-:Y:S01]  /*34e0*/  IADD3 R12, P1, P2, R9, UR6, R0 ;  /* 0x00000006090c7c10 */ /* 0x001fe2000fa3e000 */
[----:B------:R-:W-:Y:S01]  /*34f0*/  BSSY.RECONVERGENT B1, `(.L_x_360) ;  /* 0x0000012000017945 */ /* 0x000fe20003800200 */
[----:B------:R-:W-:-:S02]  /*3500*/  IMAD.MOV.U32 R13, RZ, RZ, R6 ;  /* 0x000000ffff0d7224 */ /* 0x000fc400078e0006 */
[----:B------:R-:W-:Y:S01]  /*3510*/  IMAD.MOV.U32 R17, RZ, RZ, R7 ;  /* 0x000000ffff117224 */ /* 0x000fe200078e0007 */
[----:B------:R-:W-:Y:S01]  /*3520*/  IADD3.X R5, PT, PT, R10, UR7, RZ, P1, P2 ;  /* 0x000000070a057c10 */ /* 0x000fe20008fe44ff */
[----:B------:R-:W-:Y:S01]  /*3530*/  IMAD.MOV.U32 R19, RZ, RZ, R8 ;  /* 0x000000ffff137224 */ /* 0x000fe200078e0008 */
[----:B--2---:R-:W-:-:S13]  /*3540*/  FSETP.GEU.AND P0, PT, R6, R21, PT ;  /* 0x000000150600720b */ /* 0x004fda0003f0e000 */
[----:B---3--:R-:W-:Y:S05]  /*3550*/  @!P0 BRA `(.L_x_361) ;  /* 0x00000000002c8947 */ /* 0x008fea0003800000 */
        /* <DEDUP_REMOVED lines=11> */
.L_x_361:
[----:B-1----:R-:W-:Y:S05]  /*3610*/  BSYNC.RECONVERGENT B1 ;  /* 0x0000000000017941 */ /* 0x002fea0003800200 */
.L_x_360:
[----:B-----5:R-:W-:Y:S01]  /*3620*/  FSETP.GEU.AND P0, PT, R13, R18, PT ;  /* 0x000000120d00720b */ /* 0x020fe20003f0e000 */
[----:B------:R-:W-:Y:S01]  /*3630*/  BSSY.RECONVERGENT B1, `(.L_x_362) ;  /* 0x0000010000017945 */ /* 0x000fe20003800200 */
[----:B------:R-:W-:Y:S02]  /*3640*/  IMAD.MOV.U32 R6, RZ, RZ, R13 ;  /* 0x000000ffff067224 */ /* 0x000fe400078e000d */
[----:B------:R-:W-:Y:S02]  /*3650*/  IMAD.MOV.U32 R14, RZ, RZ, R17 ;  /* 0x000000ffff0e7224 */ /* 0x000fe400078e0011 */
[----:B------:R-:W-:-:S07]  /*3660*/  IMAD.MOV.U32 R16, RZ, RZ, R19 ;  /* 0x000000ffff107224 */ /* 0x000fce00078e0013 */
[----:B------:R-:W-:Y:S05]  /*3670*/  @!P0 BRA `(.L_x_363) ;  /* 0x00000000002c8947 */ /* 0x000fea0003800000 */
[----:B------:R-:W-:Y:S01]  /*3680*/  FSETP.GEU.AND P2, PT, R18, R13, PT ;  /* 0x0000000d1200720b */ /* 0x000fe20003f4e000 */
[----:B------:R-:W-:Y:S01]  /*3690*/  IMAD.MOV.U32 R6, RZ, RZ, R18 ;  /* 0x000000ffff067224 */ /* 0x000fe200078e0012 */
[----:B------:R-:W-:-:S05]  /*36a0*/  IADD3 R14, P1, PT, R12, 0x100, RZ ;  /* 0x000001000c0e7810 */ /* 0x000fca0007f3e0ff */
[----:B------:R-:W-:-:S06]  /*36b0*/  IMAD.X R16, RZ, RZ, R5, P1 ;  /* 0x000000ffff107224 */ /* 0x000fcc00008e0605 */
[CC--:B------:R-:W-:Y:S02]  /*36c0*/  @P2 ISETP.GE.U32.AND P0, PT, R17.reuse, R14.reuse, PT ;  /* 0x0000000e1100220c */ /* 0x0c0fe40003f06070 */
[----:B------:R-:W-:Y:S02]  /*36d0*/  @P2 ISETP.LT.U32.AND P1, PT, R17, R14, PT ;  /* 0x0000000e1100220c */ /* 0x000fe40003f21070 */
[CC--:B------:R-:W-:Y:S02]  /*36e0*/  @P2 ISETP.GE.AND.EX P0, PT, R19.reuse, R16.reuse, PT, P0 ;  /* 0x000000101300220c */ /* 0x0c0fe40003f06300 */
[----:B------:R-:W-:Y:S02]  /*36f0*/  @P2 ISETP.LT.AND.EX P1, PT, R19, R16, PT, P1 ;  /* 0x000000101300220c */ /* 0x000fe40003f21310 */
[----:B------:R-:W-:Y:S02]  /*3700*/  @P2 FSEL R6, R13, R18, !P0 ;  /* 0x000000120d062208 */ /* 0x000fe40004000000 */
[----:B------:R-:W-:-:S02]  /*3710*/  @P2 SEL R14, R17, R14, P1 ;  /* 0x0000000e110e2207 */ /* 0x000fc40000800000 */
[----:B------:R-:W-:-:S07]  /*3720*/  @P2 SEL R16, R19, R16, P1 ;  /* 0x0000001013102207 */ /* 0x000fce0000800000 */
.L_x_363:
[----:B------:R-:W-:Y:S05]  /*3730*/  BSYNC.RECONVERGENT B1 ;  /* 0x0000000000017941 */ /* 0x000fea0003800200 */
.L_x_362:
        /* <DEDUP_REMOVED lines=19> */
.L_x_365:
[----:B------:R-:W-:Y:S05]  /*3870*/  BSYNC.RECONVERGENT B1 ;  /* 0x0000000000017941 */ /* 0x000fea0003800200 */
.L_x_364:
        /* <DEDUP_REMOVED lines=19> */
.L_x_367:
[----:B------:R-:W-:Y:S05]  /*39b0*/  BSYNC.RECONVERGENT B1 ;  /* 0x0000000000017941 */ /* 0x000fea0003800200 */
.L_x_366:
[----:B------:R-:W-:Y:S01]  /*39c0*/  FSETP.GEU.AND P0, PT, R14, R11, PT ;  /* 0x0000000b0e00720b */ /* 0x000fe20003f0e000 */
        /* <DEDUP_REMOVED lines=16> */
.L_x_369:
[----:B------:R-:W-:Y:S05]  /*3ad0*/  BSYNC.RECONVERGENT B1 ;  /* 0x0000000000017941 */ /* 0x000fea0003800200 */
.L_x_368:
[----:B------:R-:W-:-:S04]  /*3ae0*/  IADD3 R4, P1, PT, R9, 0xa00, RZ ;  /* 0x00000a0009047810 */ /* 0x000fc80007f3e0ff */
[----:B------:R-:W-:Y:S01]  /*3af0*/  ISETP.GT.U32.AND P0, PT, R4, UR4, PT ;  /* 0x0000000404007c0c */ /* 0x000fe2000bf04070 */
[----:B------:R-:W-:Y:S01]  /*3b00*/  IMAD.X R4, RZ, RZ, R10, P1 ;  /* 0x000000ffff047224 */ /* 0x000fe200008e060a */
[----:B------:R-:W-:-:S04]  /*3b10*/  IADD3 R9, P1, PT, R9, 0x500, RZ ;  /* 0x0000050009097810 */ /* 0x000fc80007f3e0ff */
[----:B------:R-:W-:Y:S01]  /*3b20*/  ISETP.GT.AND.EX P0, PT, R4, UR5, PT, P0 ;  /* 0x0000000504007c0c */ /* 0x000fe2000bf04300 */
[----:B------:R-:W-:-:S12]  /*3b30*/  IMAD.X R10, RZ, RZ, R10, P1 ;  /* 0x000000ffff0a7224 */ /* 0x000fd800008e060a */
[----:B------:R-:W-:Y:S05]  /*3b40*/  @!P0 BRA `(.L_x_370) ;  /* 0xfffffff800488947 */ /* 0x000fea000383ffff */
.L_x_359:
        /* <DEDUP_REMOVED lines=8> */
[----:B------:R-:W-:Y:S01]  /*3bd0*/  BSSY.RECONVERGENT B2, `(.L_x_373) ;  /* 0x000002e000027945 */ /* 0x000fe20003800200 */
[----:B------:R-:W-:Y:S02]  /*3be0*/  IMAD.MOV.U32 R12, RZ, RZ, R0 ;  /* 0x000000ffff0c7224 */ /* 0x000fe400078e0000 */
[----:B------:R-:W-:-:S04]  /*3bf0*/  IADD3 R15, PT, PT, -R9, UR4, R2 ;  /* 0x00000004090f7c10 */ /* 0x000fc8000fffe102 */
[----:B------:R-:W-:-:S04]  /*3c00*/  LOP3.LUT R2, R15, 0x300, RZ, 0xc0, !PT ;  /* 0x000003000f027812 */ /* 0x000fc800078ec0ff */
[----:B------:R-:W-:-:S13]  /*3c10*/  ISETP.NE.AND P0, PT, R2, 0x300, PT ;  /* 0x000003000200780c */ /* 0x000fda0003f05270 */
[----:B------:R-:W-:Y:S05]  /*3c20*/  @!P0 BRA `(.L_x_374) ;  /* 0x0000000000a08947 */ /* 0x000fea0003800000 */
[----:B------:R-:W0:Y:S01]  /*3c30*/  LDCU.64 UR10, c[0x0][0x380] ;  /* 0x00007000ff0a77ac */ /* 0x000e220008000a00 */
[----:B------:R-:W-:Y:S01]  /*3c40*/  IADD3 R14, P0, PT, R0, R9, RZ ;  /* 0x00000009000e7210 */ /* 0x000fe20007f1e0ff */
[----:B------:R-:W-:Y:S01]  /*3c50*/  IMAD.MOV.U32 R12, RZ, RZ, R0 ;  /* 0x000000ffff0c7224 */ /* 0x000fe200078e0000 */
[----:B------:R-:W-:-:S03]  /*3c60*/  LEA.HI R2, R15, 0x1, RZ, 0x18 ;  /* 0x000000010f027811 */ /* 0x000fc600078fc0ff */
[----:B------:R-:W-:Y:S01]  /*3c70*/  IMAD.X R3, RZ, RZ, R10, P0 ;  /* 0x000000ffff037224 */ /* 0x000fe200000e060a */
[----:B------:R-:W-:Y:S02]  /*3c80*/  LOP3.LUT R2, R2, 0x3, RZ, 0xc0, !PT ;  /* 0x0000000302027812 */ /* 0x000fe400078ec0ff */
[----:B------:R-:W-:-:S03]  /*3c90*/  IADD3 R16, P0, PT, R14, UR6, RZ ;  /* 0x000000060e107c10 */ /* 0x000fc6000ff1e0ff */
[----:B------:R-:W-:Y:S01]  /*3ca0*/  IMAD.MOV R4, RZ, RZ, -R2 ;  /* 0x000000ffff047224 */ /* 0x000fe200078e0a02 */
[----:B------:R-:W-:Y:S02]  /*3cb0*/  IADD3.X R18, PT, PT, R3, UR7, RZ, P0, !PT ;  /* 0x0000000703127c10 */ /* 0x000fe400087fe4ff */
[----:B0-----:R-:W-:-:S04]  /*3cc0*/  LEA R13, P1, R14, UR10, 0x2 ;  /* 0x0000000a0e0d7c11 */ /* 0x001fc8000f8210ff */
[----:B------:R-:W-:-:S09]  /*3cd0*/  LEA.HI.X R14, R14, UR11, R3, 0x2, P1 ;  /* 0x0000000b0e0e7c11 */ /* 0x000fd200088f1403 */
.L_x_377:
        /* <DEDUP_REMOVED lines=23> */
.L_x_376:
[----:B------:R-:W-:Y:S05]  /*3e50*/  BSYNC.RECONVERGENT B3 ;  /* 0x0000000000037941 */ /* 0x000fea0003800200 */
.L_x_375:
[----:B------:R-:W-:Y:S01]  /*3e60*/  IADD3 R16, P0, PT, R16, 0x100, RZ ;  /* 0x0000010010107810 */ /* 0x000fe20007f1e0ff */
[----:B------:R-:W-:Y:S02]  /*3e70*/  VIADD R12, R12, 0x100 ;  /* 0x000001000c0c7836 */ /* 0x000fe40000000000 */
[----:B------:R-:W-:Y:S02]  /*3e80*/  IMAD.X R14, RZ, RZ, R14, P3 ;  /* 0x000000ffff0e7224 */ /* 0x000fe400018e060e */
[----:B------:R-:W-:Y:S01]  /*3e90*/  IMAD.X R18, RZ, RZ, R18, P0 ;  /* 0x000000ffff127224 */ /* 0x000fe200000e0612 */
[----:B------:R-:W-:Y:S07]  /*3ea0*/  @P2 BRA `(.L_x_377) ;  /* 0xfffffffc008c2947 */ /* 0x000fee000383ffff */
.L_x_374:
[----:B------:R-:W-:Y:S05]  /*3eb0*/  BSYNC.RECONVERGENT B2 ;  /* 0x0000000000027941 */ /* 0x000fea0003800200 */
.L_x_373:
[----:B------:R-:W-:-:S13]  /*3ec0*/  ISETP.GE.U32.AND P0, PT, R15, 0x300, PT ;  /* 0x000003000f00780c */ /* 0x000fda0003f06070 */
[----:B------:R-:W-:Y:S05]  /*3ed0*/  @!P0 BRA `(.L_x_372) ;  /* 0x0000000400888947 */ /* 0x000fea0003800000 */
[----:B------:R-:W0:Y:S01]  /*3ee0*/  LDC.64 R4, c[0x0][0x380] ;  /* 0x0000e000ff047b82 */ /* 0x000e220000000a00 */
[----:B------:R-:W-:-:S07]  /*3ef0*/  VIADD R12, R12, 0x200 ;  /* 0x000002000c0c7836 */ /* 0x000fce0000000000 */
[----:B------:R-:W1:Y:S02]  /*3f00*/  LDC.64 R2, c[0x0][0x388] ;  /* 0x0000e200ff027b82 */ /* 0x000e640000000a00 */
.L_x_386:
        /* <DEDUP_REMOVED lines=29> */
.L_x_379:
[----:B------:R-:W-:Y:S05]  /*40e0*/  BSYNC.RECONVERGENT B2 ;  /* 0x0000000000027941 */ /* 0x000fea0003800200 */
.L_x_378:
        /* <DEDUP_REMOVED lines=20> */
.L_x_381:
[----:B------:R-:W-:Y:S05]  /*4230*/  BSYNC.RECONVERGENT B2 ;  /* 0x0000000000027941 */ /* 0x000fea0003800200 */
.L_x_380:
        /* <DEDUP_REMOVED lines=20> */
.L_x_383:
[----:B------:R-:W-:Y:S05]  /*4380*/  BSYNC.RECONVERGENT B2 ;  /* 0x0000000000027941 */ /* 0x000fea0003800200 */
.L_x_382:
        /* <DEDUP_REMOVED lines=18> */
.L_x_385:
[----:B------:R-:W-:Y:S05]  /*44b0*/  BSYNC.RECONVERGENT B2 ;  /* 0x0000000000027941 */ /* 0x000fea0003800200 */
.L_x_384:
[C---:B------:R-:W-:Y:S02]  /*44c0*/  VIADD R14, R12.reuse, 0x200 ;  /* 0x000002000c0e7836 */ /* 0x040fe40000000000 */
[----:B------:R-:W-:-:S03]  /*44d0*/  VIADD R12, R12, 0x400 ;  /* 0x000004000c0c7836 */ /* 0x000fc60000000000 */
[----:B------:R-:W-:-:S13]  /*44e0*/  ISETP.GE.AND P0, PT, R14, R11, PT ;  /* 0x0000000b0e00720c */ /* 0x000fda0003f06270 */
[----:B------:R-:W-:Y:S05]  /*44f0*/  @!P0 BRA `(.L_x_386) ;  /* 0xfffffff800848947 */ /* 0x000fea000383ffff */
.L_x_372:
[----:B------:R-:W-:Y:S05]  /*4500*/  BSYNC.RECONVERGENT B1 ;  /* 0x0000000000017941 */ /* 0x000fea0003800200 */
.L_x_371:
        /* <DEDUP_REMOVED lines=22> */
.L_x_388:
[----:B------:R-:W-:Y:S05]  /*4670*/  BSYNC.RECONVERGENT B1 ;  /* 0x0000000000017941 */ /* 0x000fea0003800200 */
.L_x_387:
        /* <DEDUP_REMOVED lines=21> */
.L_x_390:
[----:B------:R-:W-:Y:S05]  /*47d0*/  BSYNC.RECONVERGENT B1 ;  /* 0x0000000000017941 */ /* 0x000fea0003800200 */
.L_x_389:
        /* <DEDUP_REMOVED lines=21> */
.L_x_392:
[----:B------:R-:W-:Y:S05]  /*4930*/  BSYNC.RECONVERGENT B1 ;  /* 0x0000000000017941 */ /* 0x000fea0003800200 */
.L_x_391:
        /* <DEDUP_REMOVED lines=21> */
.L_x_394:
[----:B------:R-:W-:Y:S05]  /*4a90*/  BSYNC.RECONVERGENT B1 ;  /* 0x0000000000017941 */ /* 0x000fea0003800200 */
.L_x_393:
        /* <DEDUP_REMOVED lines=22> */
.L_x_396:
[----:B------:R-:W-:Y:S05]  /*4c00*/  BSYNC.RECONVERGENT B1 ;  /* 0x0000000000017941 */ /* 0x000fea0003800200 */
.L_x_395:
        /* <DEDUP_REMOVED lines=12> */
.L_x_398:
[----:B------:R-:W-:Y:S05]  /*4cd0*/  BSYNC.RECONVERGENT B1 ;  /* 0x0000000000017941 */ /* 0x000fea0003800200 */
.L_x_397:
        /* <DEDUP_REMOVED lines=31> */
.L_x_400:
[----:B------:R-:W-:Y:S05]  /*4ed0*/  BSYNC.RECONVERGENT B1 ;  /* 0x0000000000017941 */ /* 0x000fea0003800200 */
.L_x_399:
        /* <DEDUP_REMOVED lines=18> */
.L_x_402:
[----:B------:R-:W-:Y:S05]  /*5000*/  BSYNC.RECONVERGENT B1 ;  /* 0x0000000000017941 */ /* 0x000fea0003800200 */
.L_x_401:
        /* <DEDUP_REMOVED lines=18> */
.L_x_404:
[----:B------:R-:W-:Y:S05]  /*5130*/  BSYNC.RECONVERGENT B1 ;  /* 0x0000000000017941 */ /* 0x000fea0003800200 */
.L_x_403:
        /* <DEDUP_REMOVED lines=18> */
.L_x_406:
[----:B------:R-:W-:Y:S05]  /*5260*/  BSYNC.RECONVERGENT B1 ;  /* 0x0000000000017941 */ /* 0x000fea0003800200 */
.L_x_405:
        /* <DEDUP_REMOVED lines=18> */
.L_x_408:
[----:B------:R-:W-:Y:S05]  /*5390*/  BSYNC.RECONVERGENT B1 ;  /* 0x0000000000017941 */ /* 0x000fea0003800200 */
.L_x_407:
        /* <DEDUP_REMOVED lines=18> */
.L_x_410:
[----:B------:R-:W-:Y:S05]  /*54c0*/  BSYNC.RECONVERGENT B1 ;  /* 0x0000000000017941 */ /* 0x000fea0003800200 */
.L_x_409:
        /* <DEDUP_REMOVED lines=17> */
.L_x_318:
[----:B------:R-:W-:Y:S05]  /*55e0*/  BSYNC.RECONVERGENT B0 ;  /* 0x0000000000007941 */ /* 0x000fea0003800200 */
.L_x_285:
[----:B------:R-:W-:Y:S05]  /*55f0*/  @P1 EXIT ;  /* 0x000000000000194d */ /* 0x000fea0003800000 */
[----:B0-----:R-:W0:Y:S01]  /*5600*/  LDC.64 R6, c[0x0][0x390] ;  /* 0x0000e400ff067b82 */ /* 0x001e220000000a00 */
[----:B------:R-:W-:Y:S02]  /*5610*/  IMAD.MOV.U32 R5, RZ, RZ, R4 ;  /* 0x000000ffff057224 */ /* 0x000fe400078e0004 */
[----:B------:R-:W-:-:S05]  /*5620*/  IMAD.MOV.U32 R4, RZ, RZ, R3 ;  /* 0x000000ffff047224 */ /* 0x000fca00078e0003 */
[----:B0-----:R-:W-:Y:S04]  /*5630*/  STG.E.64 desc[UR8][R6.64+0x8], R4 ;  /* 0x0000080406007986 */ /* 0x001fe8000c101b08 */
[----:B------:R-:W-:Y:S01]  /*5640*/  STG.E desc[UR8][R6.64], R2 ;  /* 0x0000000206007986 */ /* 0x000fe2000c101908 */
[----:B------:R-:W-:Y:S05]  /*5650*/  EXIT ;  /* 0x000000000000794d */ /* 0x000fea0003800000 */
.L_x_411:
        /* <DEDUP_REMOVED lines=10> */
.L_x_827:


//--------------------- .text._ZN6thrust24THRUST_300001_SM_1000_NS8cuda_cub4core6detail13_kernel_agentINS1_8__reduce11ReduceAgentIPN4cuda3std3__45tupleIJflEEESC_SB_iNS1_9__extrema9arg_min_fIflNS9_4lessIfEEEEEEJSC_SC_iSH_EEEvDpT0_ --------------------------
	.section	.text._ZN6thrust24THRUST_300001_SM_1000_NS8cuda_cub4core6detail13_kernel_agentINS1_8__reduce11ReduceAgentIPN4cuda3std3__45tupleIJflEEESC_SB_iNS1_9__extrema9arg_min_fIflNS9_4lessIfEEEEEEJSC_SC_iSH_EEEvDpT0_,"ax",@progbits
	.align	128
        .global         _ZN6thrust24THRUST_300001_SM_1000_NS8cuda_cub4core6detail13_kernel_agentINS1_8__reduce11ReduceAgentIPN4cuda3std3__45tupleIJflEEESC_SB_iNS1_9__extrema9arg_min_fIflNS9_4lessIfEEEEEEJSC_SC_iSH_EEEvDpT0_
        .type           _ZN6thrust24THRUST_300001_SM_1000_NS8cuda_cub4core6detail13_kernel_agentINS1_8__reduce11ReduceAgentIPN4cuda3std3__45tupleIJflEEESC_SB_iNS1_9__extrema9arg_min_fIflNS9_4lessIfEEEEEEJSC_SC_iSH_EEEvDpT0_,@function
        .size           _ZN6thrust24THRUST_300001_SM_1000_NS8cuda_cub4core6detail13_kernel_agentINS1_8__reduce11ReduceAgentIPN4cuda3std3__45tupleIJflEEESC_SB_iNS1_9__extrema9arg_min_fIflNS9_4lessIfEEEEEEJSC_SC_iSH_EEEvDpT0_,(.L_x_828 - _ZN6thrust24THRUST_300001_SM_1000_NS8cuda_cub4core6detail13_kernel_agentINS1_8__reduce11ReduceAgentIPN4cuda3std3__45tupleIJflEEESC_SB_iNS1_9__extrema9arg_min_fIflNS9_4lessIfEEEEEEJSC_SC_iSH_EEEvDpT0_)
        .other          _ZN6thrust24THRUST_300001_SM_1000_NS8cuda_cub4core6detail13_kernel_agentINS1_8__reduce11ReduceAgentIPN4cuda3std3__45tupleIJflEEESC_SB_iNS1_9__extrema9arg_min_fIflNS9_4lessIfEEEEEEJSC_SC_iSH_EEEvDpT0_,@"STO_CUDA_ENTRY STV_DEFAULT"
_ZN6thrust24THRUST_300001_SM_1000_NS8cuda_cub4core6detail13_kernel_agentINS1_8__reduce11ReduceAgentIPN4cuda3std3__45tupleIJflEEESC_SB_iNS1_9__extrema9arg_min_fIflNS9_4lessIfEEEEEEJSC_SC_iSH_EEEvDpT0_:
.text._ZN6thrust24THRUST_300001_SM_1000_NS8cuda_cub4core6detail13_kernel_agentINS1_8__reduce11ReduceAgentIPN4cuda3std3__45tupleIJflEEESC_SB_iNS1_9__extrema9arg_min_fIflNS9_4lessIfEEEEEEJSC_SC_iSH_EEEvDpT0_:
        /* <DEDUP_REMOVED lines=21> */
.L_x_415:
[----:B0-----:R-:W-:Y:S05]  /*0150*/  BSYNC.RECONVERGENT B1 ;  /* 0x0000000000017941 */ /* 0x001fea0003800200 */
.L_x_414:
        /* <DEDUP_REMOVED lines=15> */
.L_x_422:
        /* <DEDUP_REMOVED lines=24> */
.L_x_421:
[----:B------:R-:W-:Y:S05]  /*03d0*/  BSYNC.RECONVERGENT B3 ;  /* 0x0000000000037941 */ /* 0x000fea0003800200 */
.L_x_420:
[----:B------:R-:W-:Y:S02]  /*03e0*/  IMAD.X R7, RZ, RZ, R7, P3 ;  /* 0x000000ffff077224 */ /* 0x000fe400018e0607 */
[----:B------:R-:W-:Y:S01]  /*03f0*/  VIADD R4, R4, 0x100 ;  /* 0x0000010004047836 */ /* 0x000fe20000000000 */
[----:B------:R-:W-:Y:S06]  /*0400*/  @P2 BRA `(.L_x_422) ;  /* 0xfffffffc00902947 */ /* 0x000fec000383ffff */
.L_x_419:
[----:B------:R-:W-:Y:S05]  /*0410*/  BSYNC.RECONVERGENT B2 ;  /* 0x0000000000027941 */ /* 0x000fea0003800200 */
.L_x_418:
[----:B------:R-:W0:Y:S01]  /*0420*/  LDC.64 R6, c[0x0][0x380] ;  /* 0x0000e000ff067b82 */ /* 0x000e220000000a00 */
[----:B------:R-:W-:-:S13]  /*0430*/  ISETP.GE.U32.AND P0, PT, R14, 0x300, PT ;  /* 0x000003000e00780c */ /* 0x000fda0003f06070 */
[----:B------:R-:W-:Y:S05]  /*0440*/  @!P0 BRA `(.L_x_417) ;  /* 0x0000000400508947 */ /* 0x000fea0003800000 */
.L_x_431:
        /* <DEDUP_REMOVED lines=23> */
.L_x_424:
[----:B------:R-:W-:Y:S05]  /*05c0*/  BSYNC.RECONVERGENT B2 ;  /* 0x0000000000027941 */ /* 0x000fea0003800200 */
.L_x_423:
        /* <DEDUP_REMOVED lines=18> */
.L_x_426:
[----:B------:R-:W-:Y:S05]  /*06f0*/  BSYNC.RECONVERGENT B2 ;  /* 0x0000000000027941 */ /* 0x000fea0003800200 */
.L_x_425:
        /* <DEDUP_REMOVED lines=18> */
.L_x_428:
[----:B------:R-:W-:Y:S05]  /*0820*/  BSYNC.RECONVERGENT B2 ;  /* 0x0000000000027941 */ /* 0x000fea0003800200 */
.L_x_427:
        /* <DEDUP_REMOVED lines=18> */
.L_x_430:
[----:B------:R-:W-:Y:S05]  /*0950*/  BSYNC.RECONVERGENT B2 ;  /* 0x0000000000027941 */ /* 0x000fea0003800200 */
.L_x_429:
[----:B------:R-:W-:-:S05]  /*0960*/  VIADD R4, R4, 0x400 ;  /* 0x0000040004047836 */ /* 0x000fca0000000000 */
[----:B------:R-:W-:-:S13]  /*0970*/  ISETP.GE.AND P0, PT, R4, UR5, PT ;  /* 0x0000000504007c0c */ /* 0x000fda000bf06270 */
[----:B------:R-:W-:Y:S05]  /*0980*/  @!P0 BRA `(.L_x_431) ;  /* 0xfffffff800b08947 */ /* 0x000fea000383ffff */
.L_x_417:
[----:B------:R-:W-:Y:S05]  /*0990*/  BSYNC.RECONVERGENT B1 ;  /* 0x0000000000017941 */ /* 0x000fea0003800200 */
.L_x_416:
        /* <DEDUP_REMOVED lines=25> */
.L_x_434:
[----:B------:R-:W-:Y:S05]  /*0b30*/  BSYNC.RECONVERGENT B1 ;  /* 0x0000000000017941 */ /* 0x000fea0003800200 */
.L_x_433:
        /* <DEDUP_REMOVED lines=21> */
.L_x_436:
[----:B------:R-:W-:Y:S05]  /*0c90*/  BSYNC.RECONVERGENT B1 ;  /* 0x0000000000017941 */ /* 0x000fea0003800200 */
.L_x_435:
        /* <DEDUP_REMOVED lines=21> */
.L_x_438:
[----:B------:R-:W-:Y:S05]  /*0df0*/  BSYNC.RECONVERGENT B1 ;  /* 0x0000000000017941 */ /* 0x000fea0003800200 */
.L_x_437:
        /* <DEDUP_REMOVED lines=21> */
.L_x_440:
[----:B------:R-:W-:Y:S05]  /*0f50*/  BSYNC.RECONVERGENT B1 ;  /* 0x0000000000017941 */ /* 0x000fea0003800200 */
.L_x_439:
        /* <DEDUP_REMOVED lines=22> */
.L_x_442:
[----:B------:R-:W-:Y:S05]  /*10c0*/  BSYNC.RECONVERGENT B1 ;  /* 0x0000000000017941 */ /* 0x000fea0003800200 */
.L_x_441:
        /* <DEDUP_REMOVED lines=12> */
.L_x_444:
[----:B------:R-:W-:Y:S05]  /*1190*/  BSYNC.RECONVERGENT B1 ;  /* 0x0000000000017941 */ /* 0x000fea0003800200 */
.L_x_443:
        /* <DEDUP_REMOVED lines=31> */
.L_x_447:
[----:B------:R-:W-:Y:S05]  /*1390*/  BSYNC.RECONVERGENT B1 ;  /* 0x0000000000017941 */ /* 0x000fea0003800200 */
.L_x_446:
        /* <DEDUP_REMOVED lines=18> */
.L_x_449:
[----:B------:R-:W-:Y:S05]  /*14c0*/  BSYNC.RECONVERGENT B1 ;  /* 0x0000000000017941 */ /* 0x000fea0003800200 */
.L_x_448:
        /* <DEDUP_REMOVED lines=18> */
.L_x_451:
[----:B------:R-:W-:Y:S05]  /*15f0*/  BSYNC.RECONVERGENT B1 ;  /* 0x0000000000017941 */ /* 0x000fea0003800200 */
.L_x_450:
        /* <DEDUP_REMOVED lines=18> */
.L_x_453:
[----:B------:R-:W-:Y:S05]  /*1720*/  BSYNC.RECONVERGENT B1 ;  /* 0x0000000000017941 */ /* 0x000fea0003800200 */
.L_x_452:
        /* <DEDUP_REMOVED lines=18> */
.L_x_455:
[----:B------:R-:W-:Y:S05]  /*1850*/  BSYNC.RECONVERGENT B1 ;  /* 0x0000000000017941 */ /* 0x000fea0003800200 */
.L_x_454:
        /* <DEDUP_REMOVED lines=18> */
.L_x_457:
[----:B------:R-:W-:Y:S05]  /*1980*/  BSYNC.RECONVERGENT B1 ;  /* 0x0000000000017941 */ /* 0x000fea0003800200 */
.L_x_456:
        /* <DEDUP_REMOVED lines=19> */
.L_x_432:
        /* <DEDUP_REMOVED lines=28> */
.L_x_459:
[----:B------:R-:W-:Y:S05]  /*1c80*/  BSYNC.RECONVERGENT B1 ;  /* 0x0000000000017941 */ /* 0x000fea0003800200 */
.L_x_458:
        /* <DEDUP_REMOVED lines=22> */
.L_x_461:
[----:B------:R-:W-:Y:S05]  /*1df0*/  BSYNC.RECONVERGENT B1 ;  /* 0x0000000000017941 */ /* 0x000fea0003800200 */
.L_x_460:
        /* <DEDUP_REMOVED lines=22> */
.L_x_463:
[----:B------:R-:W-:Y:S05]  /*1f60*/  BSYNC.RECONVERGENT B1 ;  /* 0x0000000000017941 */ /* 0x000fea0003800200 */
.L_x_462:
        /* <DEDUP_REMOVED lines=22> */
.L_x_465:
[----:B------:R-:W-:Y:S05]  /*20d0*/  BSYNC.RECONVERGENT B1 ;  /* 0x0000000000017941 */ /* 0x000fea0003800200 */
.L_x_464:
        /* <DEDUP_REMOVED lines=23> */
.L_x_467:
[----:B------:R-:W-:Y:S05]  /*2250*/  BSYNC.RECONVERGENT B1 ;  /* 0x0000000000017941 */ /* 0x000fea0003800200 */
.L_x_466:
        /* <DEDUP_REMOVED lines=12> */
.L_x_469:
[----:B------:R-:W-:Y:S05]  /*2320*/  BSYNC.RECONVERGENT B1 ;  /* 0x0000000000017941 */ /* 0x000fea0003800200 */
.L_x_468:
        /* <DEDUP_REMOVED lines=30> */
.L_x_471:
[----:B------:R-:W-:Y:S05]  /*2510*/  BSYNC.RECONVERGENT B1 ;  /* 0x0000000000017941 */ /* 0x000fea0003800200 */
.L_x_470:
        /* <DEDUP_REMOVED lines=27> */
.L_x_473:
[----:B------:R-:W-:Y:S05]  /*26d0*/  BSYNC.RECONVERGENT B1 ;  /* 0x0000000000017941 */ /* 0x000fea0003800200 */
.L_x_472:
        /* <DEDUP_REMOVED lines=27> */
.L_x_475:
[----:B------:R-:W-:Y:S05]  /*2890*/  BSYNC.RECONVERGENT B1 ;  /* 0x0000000000017941 */ /* 0x000fea0003800200 */
.L_x_474:
        /* <DEDUP_REMOVED lines=27> */
.L_x_477:
[----:B------:R-:W-:Y:S05]  /*2a50*/  BSYNC.RECONVERGENT B1 ;  /* 0x0000000000017941 */ /* 0x000fea0003800200 */
.L_x_476:
        /* <DEDUP_REMOVED lines=27> */
.L_x_479:
[----:B------:R-:W-:Y:S05]  /*2c10*/  BSYNC.RECONVERGENT B1 ;  /* 0x0000000000017941 */ /* 0x000fea0003800200 */
.L_x_478:
        /* <DEDUP_REMOVED lines=27> */
.L_x_481:
[----:B------:R-:W-:Y:S05]  /*2dd0*/  BSYNC.RECONVERGENT B1 ;  /* 0x0000000000017941 */ /* 0x000fea0003800200 */
.L_x_480:
        /* <DEDUP_REMOVED lines=28> */
.L_x_413:
        /* <DEDUP_REMOVED lines=22> */
[-C--:B------:R-:W-:Y:S02]  /*3100*/  @P2 ISETP.LT.U32.AND P1, PT, R14, R8.reuse, PT ;  /* 0x000000080e00220c */ /* 0x080fe40003f21070 */
[CC--:B------:R-:W-:Y:S02]  /*3110*/  @P2 ISETP.GE.AND.EX P0, PT, R15.reuse, R9.reuse, PT, P0 ;  /* 0x000000090f00220c */ /* 0x0c0fe40003f06300 */
[----:B------:R-:W-:Y:S02]  /*3120*/  @P2 ISETP.LT.AND.EX P1, PT, R15, R9, PT, P1 ;  /* 0x000000090f00220c */ /* 0x000fe40003f21310 */
[----:B------:R-:W-:Y:S02]  /*3130*/  @P2 FSEL R19, R18, R11, !P0 ;  /* 0x0000000b12132208 */ /* 0x000fe40004000000 */
[----:B------:R-:W-:-:S02]  /*3140*/  @P2 SEL R11, R14, R8, P1 ;  /* 0x000000080e0b2207 */ /* 0x000fc40000800000 */
[----:B------:R-:W-:-:S03]  /*3150*/  @P2 SEL R14, R15, R9, P1 ;  /* 0x000000090f0e2207 */ /* 0x000fc60000800000 */
[----:B------:R-:W-:Y:S02]  /*3160*/  @P2 IMAD.MOV.U32 R8, RZ, RZ, R11 ;  /* 0x000000ffff082224 */ /* 0x000fe400078e000b */
[----:B------:R-:W-:-:S07]  /*3170*/  @P2 IMAD.MOV.U32 R9, RZ, RZ, R14 ;  /* 0x000000ffff092224 */ /* 0x000fce00078e000e */
.L_x_483:
[----:B------:R-:W-:Y:S05]  /*3180*/  BSYNC.RECONVERGENT B1 ;  /* 0x0000000000017941 */ /* 0x000fea0003800200 */
.L_x_482:
        /* <DEDUP_REMOVED lines=17> */
.L_x_485:
[----:B------:R-:W-:Y:S05]  /*32a0*/  BSYNC.RECONVERGENT B1 ;  /* 0x0000000000017941 */ /* 0x000fea0003800200 */
.L_x_484:
        /* <DEDUP_REMOVED lines=17> */
.L_x_487:
[----:B------:R-:W-:Y:S05]  /*33c0*/  BSYNC.RECONVERGENT B1 ;  /* 0x0000000000017941 */ /* 0x000fea0003800200 */
.L_x_486:
        /* <DEDUP_REMOVED lines=17> */
.L_x_489:
[----:B------:R-:W-:Y:S05]  /*34e0*/  BSYNC.RECONVERGENT B1 ;  /* 0x0000000000017941 */ /* 0x000fea0003800200 */
.L_x_488:
[----:B------:R-:W-:Y:S01]  /*34f0*/  UISETP.GE.U32.AND UP0, UPT, UR4, 0xa00, UPT ;  /* 0x00000a000400788c */ /* 0x000fe2000bf06070 */
[----:B------:R-:W-:-:S08]  /*3500*/  IMAD.MOV.U32 R5, RZ, RZ, 0x500 ;  /* 0x00000500ff057424 */ /* 0x000fd000078e00ff */
[----:B------:R-:W-:Y:S05]  /*3510*/  BRA.U !UP0, `(.L_x_490) ;  /* 0x0000000508b47547 */ /* 0x000fea000b800000 */
[----:B------:R-:W0:Y:S01]  /*3520*/  LDC.64 R6, c[0x0][0x380] ;  /* 0x0000e000ff067b82 */ /* 0x000e220000000a00 */
[----:B------:R-:W-:Y:S01]  /*3530*/  IMAD.MOV.U32 R5, RZ, RZ, 0x500 ;  /* 0x00000500ff057424 */ /* 0x000fe200078e00ff */
[----:B------:R-:W1:Y:S06]  /*3540*/  LDCU UR4, c[0x0][0x390] ;  /* 0x00007200ff0477ac */ /* 0x000e6c0008000800 */
.L_x_501:
[----:B------:R-:W-:-:S04]  /*3550*/  IMAD.IADD R17, R0, 0x1, R5 ;  /* 0x0000000100117824 */ /* 0x000fc800078e0205 */
[----:B0-----:R-:W-:-:S05]  /*3560*/  IMAD.WIDE.U32 R16, R17, 0x10, R6 ;  /* 0x0000001011107825 */ /* 0x001fca00078e0006 */
        /* <DEDUP_REMOVED lines=27> */
.L_x_492:
[----:B-1----:R-:W-:Y:S05]  /*3720*/  BSYNC.RECONVERGENT B1 ;  /* 0x0000000000017941 */ /* 0x002fea0003800200 */
.L_x_491:
        /* <DEDUP_REMOVED lines=17> */
.L_x_494:
[----:B------:R-:W-:Y:S05]  /*3840*/  BSYNC.RECONVERGENT B1 ;  /* 0x0000000000017941 */ /* 0x000fea0003800200 */
.L_x_493:
        /* <DEDUP_REMOVED lines=17> */
.L_x_496:
[----:B------:R-:W-:Y:S05]  /*3960*/  BSYNC.RECONVERGENT B1 ;  /* 0x0000000000017941 */ /* 0x000fea0003800200 */
.L_x_495:
        /* <DEDUP_REMOVED lines=17> */
.L_x_498:
[----:B------:R-:W-:Y:S05]  /*3a80*/  BSYNC.RECONVERGENT B1 ;  /* 0x0000000000017941 */ /* 0x000fea0003800200 */
.L_x_497:
        /* <DEDUP_REMOVED lines=17> */
.L_x_500:
[----:B------:R-:W-:Y:S05]  /*3ba0*/  BSYNC.RECONVERGENT B1 ;  /* 0x0000000000017941 */ /* 0x000fea0003800200 */
.L_x_499:
[C---:B------:R-:W-:Y:S02]  /*3bb0*/  VIADD R8, R5.reuse, 0xa00 ;  /* 0x00000a0005087836 */ /* 0x040fe40000000000 */
[----:B------:R-:W-:-:S03]  /*3bc0*/  VIADD R5, R5, 0x500 ;  /* 0x0000050005057836 */ /* 0x000fc60000000000 */
[----:B------:R-:W-:-:S13]  /*3bd0*/  ISETP.GT.AND P0, PT, R8, UR4, PT ;  /* 0x0000000408007c0c */ /* 0x000fda000bf04270 */
[----:B------:R-:W-:Y:S05]  /*3be0*/  @!P0 BRA `(.L_x_501) ;  /* 0xfffffff800588947 */ /* 0x000fea000383ffff */
.L_x_490:
[----:B------:R-:W-:-:S13]  /*3bf0*/  ISETP.GE.AND P0, PT, R5, UR4, PT ;  /* 0x0000000405007c0c */ /* 0x000fda000bf06270 */
        /* <DEDUP_REMOVED lines=12> */
[----:B------:R-:W0:Y:S01]  /*3cc0*/  LDC.64 R6, c[0x0][0x380] ;  /* 0x0000e000ff067b82 */ /* 0x000e220000000a00 */
[----:B------:R-:W-:Y:S01]  /*3cd0*/  LEA.HI R8, R16, 0x1, RZ, 0x18 ;  /* 0x0000000110087811 */ /* 0x000fe200078fc0ff */
[----:B------:R-:W-:Y:S02]  /*3ce0*/  IMAD.IADD R13, R0, 0x1, R5 ;  /* 0x00000001000d7824 */ /* 0x000fe400078e0205 */
[----:B------:R-:W-:Y:S01]  /*3cf0*/  IMAD.MOV.U32 R10, RZ, RZ, R0 ;  /* 0x000000ffff0a7224 */ /* 0x000fe200078e0000 */
[----:B------:R-:W-:-:S05]  /*3d00*/  LOP3.LUT R8, R8, 0x3, RZ, 0xc0, !PT ;  /* 0x0000000308087812 */ /* 0x000fca00078ec0ff */
[----:B------:R-:W-:-:S07]  /*3d10*/  IMAD.MOV R12, RZ, RZ, -R8 ;  /* 0x000000ffff0c7224 */ /* 0x000fce00078e0a08 */
.L_x_508:
[----:B0-----:R-:W-:-:S05]  /*3d20*/  IMAD.WIDE.U32 R8, R13, 0x10, R6 ;  /* 0x000000100d087825 */ /* 0x001fca00078e0006 */
[----:B------:R-:W2:Y:S01]  /*3d30*/  LDG.E.CONSTANT R19, desc[UR6][R8.64] ;  /* 0x0000000608137981 */ /* 0x000ea2000c1e9900 */
[----:B------:R-:W-:Y:S01]  /*3d40*/  VIADD R12, R12, 0x1 ;  /* 0x000000010c0c7836 */ /* 0x000fe20000000000 */
[----:B------:R-:W-:Y:S04]  /*3d50*/  BSSY.RECONVERGENT B3, `(.L_x_506) ;  /* 0x0000013000037945 */ /* 0x000fe80003800200 */
        /* <DEDUP_REMOVED lines=18> */
.L_x_507:
[----:B------:R-:W-:Y:S05]  /*3e80*/  BSYNC.RECONVERGENT B3 ;  /* 0x0000000000037941 */ /* 0x000fea0003800200 */
.L_x_506:
[----:B------:R-:W-:Y:S02]  /*3e90*/  VIADD R10, R10, 0x100 ;  /* 0x000001000a0a7836 */ /* 0x000fe40000000000 */
[----:B------:R-:W-:Y:S01]  /*3ea0*/  VIADD R13, R13, 0x100 ;  /* 0x000001000d0d7836 */ /* 0x000fe20000000000 */
[----:B------:R-:W-:Y:S06]  /*3eb0*/  @P2 BRA `(.L_x_508) ;  /* 0xfffffffc00982947 */ /* 0x000fec000383ffff */
.L_x_505:
[----:B------:R-:W-:Y:S05]  /*3ec0*/  BSYNC.RECONVERGENT B2 ;  /* 0x0000000000027941 */ /* 0x000fea0003800200 */
.L_x_504:
[----:B------:R-:W-:-:S13]  /*3ed0*/  ISETP.GE.U32.AND P0, PT, R16, 0x300, PT ;  /* 0x000003001000780c */ /* 0x000fda0003f06070 */
[----:B------:R-:W-:Y:S05]  /*3ee0*/  @!P0 BRA `(.L_x_503) ;  /* 0x0000000400808947 */ /* 0x000fea0003800000 */
[----:B------:R-:W0:Y:S01]  /*3ef0*/  LDCU.64 UR8, c[0x0][0x380] ;  /* 0x00007000ff0877ac */ /* 0x000e220008000a00 */
[----:B------:R-:W1:Y:S01]  /*3f00*/  LDC.64 R6, c[0x0][0x380] ;  /* 0x0000e000ff067b82 */ /* 0x000e620000000a00 */
[C---:B------:R-:W-:Y:S01]  /*3f10*/  IADD3 R9, P0, PT, R10.reuse, R5, RZ ;  /* 0x000000050a097210 */ /* 0x040fe20007f1e0ff */
[----:B------:R-:W-:-:S04]  /*3f20*/  IMAD.IADD R13, R10, 0x1, R5 ;  /* 0x000000010a0d7824 */ /* 0x000fc800078e0205 */
[----:B------:R-:W-:Y:S01]  /*3f30*/  IMAD.X R12, RZ, RZ, RZ, P0 ;  /* 0x000000ffff0c7224 */ /* 0x000fe200000e06ff */
[----:B0-----:R-:W-:-:S04]  /*3f40*/  LEA R8, P1, R9, UR8, 0x4 ;  /* 0x0000000809087c11 */ /* 0x001fc8000f8220ff */
[----:B------:R-:W-:Y:S02]  /*3f50*/  IADD3 R8, P0, PT, R8, 0x3008, RZ ;  /* 0x0000300808087810 */ /* 0x000fe40007f1e0ff */
[----:B------:R-:W-:-:S05]  /*3f60*/  LEA.HI.X R9, R9, UR9, R12, 0x4, P1 ;  /* 0x0000000909097c11 */ /* 0x000fca00088f240c */
[----:B------:R-:W-:-:S07]  /*3f70*/  IMAD.X R9, RZ, RZ, R9, P0 ;  /* 0x000000ffff097224 */ /* 0x000fce00000e0609 */
.L_x_517:
[----:B-1----:R-:W-:Y:S01]  /*3f80*/  IMAD.WIDE.U32 R14, R13, 0x10, R6 ;  /* 0x000000100d0e7825 */ /* 0x002fe200078e0006 */
[----:B------:R0:W5:Y:S04]  /*3f90*/  LDG.E.CONSTANT R25, desc[UR6][R8.64+-0x2008] ;  /* 0xffdff80608197981 */ /* 0x000168000c1e9900 */
[----:B------:R-:W2:Y:S04]  /*3fa0*/  LDG.E.CONSTANT R21, desc[UR6][R14.64] ;  /* 0x000000060e157981 */ /* 0x000ea8000c1e9900 */
        /* <DEDUP_REMOVED lines=20> */
.L_x_510:
[----:B------:R-:W-:Y:S05]  /*40f0*/  BSYNC.RECONVERGENT B2 ;  /* 0x0000000000027941 */ /* 0x000fea0003800200 */
.L_x_509:
        /* <DEDUP_REMOVED lines=18> */
.L_x_512:
[----:B------:R-:W-:Y:S05]  /*4220*/  BSYNC.RECONVERGENT B2 ;  /* 0x0000000000027941 */ /* 0x000fea0003800200 */
.L_x_511:
        /* <DEDUP_REMOVED lines=18> */
.L_x_514:
[----:B------:R-:W-:Y:S05]  /*4350*/  BSYNC.RECONVERGENT B2 ;  /* 0x0000000000027941 */ /* 0x000fea0003800200 */
.L_x_513:
        /* <DEDUP_REMOVED lines=18> */
.L_x_516:
[----:B------:R-:W-:Y:S05]  /*4480*/  BSYNC.RECONVERGENT B2 ;  /* 0x0000000000027941 */ /* 0x000fea0003800200 */
.L_x_515:
[----:B------:R-:W-:Y:S01]  /*4490*/  VIADD R10, R10, 0x400 ;  /* 0x000004000a0a7836 */ /* 0x000fe20000000000 */
[----:B------:R-:W-:Y:S01]  /*44a0*/  IADD3 R8, P1, PT, R8, 0x4000, RZ ;  /* 0x0000400008087810 */ /* 0x000fe20007f3e0ff */
[----:B------:R-:W-:-:S03]  /*44b0*/  VIADD R13, R13, 0x400 ;  /* 0x000004000d0d7836 */ /* 0x000fc60000000000 */
[----:B------:R-:W-:Y:S01]  /*44c0*/  ISETP.GE.AND P0, PT, R10, R11, PT ;  /* 0x0000000b0a00720c */ /* 0x000fe20003f06270 */
[----:B------:R-:W-:-:S12]  /*44d0*/  IMAD.X R9, RZ, RZ, R9, P1 ;  /* 0x000000ffff097224 */ /* 0x000fd800008e0609 */
[----:B------:R-:W-:Y:S05]  /*44e0*/  @!P0 BRA `(.L_x_517) ;  /* 0xfffffff800a48947 */ /* 0x000fea000383ffff */
.L_x_503:
[----:B------:R-:W-:Y:S05]  /*44f0*/  BSYNC.RECONVERGENT B1 ;  /* 0x0000000000017941 */ /* 0x000fea0003800200 */
.L_x_502:
        /* <DEDUP_REMOVED lines=22> */
.L_x_519:
[----:B------:R-:W-:Y:S05]  /*4660*/  BSYNC.RECONVERGENT B1 ;  /* 0x0000000000017941 */ /* 0x000fea0003800200 */
.L_x_518:
        /* <DEDUP_REMOVED lines=21> */
.L_x_521:
[----:B------:R-:W-:Y:S05]  /*47c0*/  BSYNC.RECONVERGENT B1 ;  /* 0x0000000000017941 */ /* 0x000fea0003800200 */
.L_x_520:
        /* <DEDUP_REMOVED lines=21> */
.L_x_523:
[----:B------:R-:W-:Y:S05]  /*4920*/  BSYNC.RECONVERGENT B1 ;  /* 0x0000000000017941 */ /* 0x000fea0003800200 */
.L_x_522:
        /* <DEDUP_REMOVED lines=21> */
.L_x_525:
[----:B------:R-:W-:Y:S05]  /*4a80*/  BSYNC.RECONVERGENT B1 ;  /* 0x0000000000017941 */ /* 0x000fea0003800200 */
.L_x_524:
        /* <DEDUP_REMOVED lines=22> */
.L_x_527:
[----:B------:R-:W-:Y:S05]  /*4bf0*/  BSYNC.RECONVERGENT B1 ;  /* 0x0000000000017941 */ /* 0x000fea0003800200 */
.L_x_526:
        /* <DEDUP_REMOVED lines=12> */
.L_x_529:
[----:B------:R-:W-:Y:S05]  /*4cc0*/  BSYNC.RECONVERGENT B1 ;  /* 0x0000000000017941 */ /* 0x000fea0003800200 */
.L_x_528:
        /* <DEDUP_REMOVED lines=31> */
.L_x_531:
[----:B------:R-:W-:Y:S05]  /*4ec0*/  BSYNC.RECONVERGENT B1 ;  /* 0x0000000000017941 */ /* 0x000fea0003800200 */
.L_x_530:
        /* <DEDUP_REMOVED lines=18> */
.L_x_533:
[----:B------:R-:W-:Y:S05]  /*4ff0*/  BSYNC.RECONVERGENT B1 ;  /* 0x0000000000017941 */ /* 0x000fea0003800200 */
.L_x_532:
        /* <DEDUP_REMOVED lines=18> */
.L_x_535:
[----:B------:R-:W-:Y:S05]  /*5120*/  BSYNC.RECONVERGENT B1 ;  /* 0x0000000000017941 */ /* 0x000fea0003800200 */
.L_x_534:
        /* <DEDUP_REMOVED lines=18> */
.L_x_537:
[----:B------:R-:W-:Y:S05]  /*5250*/  BSYNC.RECONVERGENT B1 ;  /* 0x0000000000017941 */ /* 0x000fea0003800200 */
.L_x_536:
        /* <DEDUP_REMOVED lines=18> */
.L_x_539:
[----:B------:R-:W-:Y:S05]  /*5380*/  BSYNC.RECONVERGENT B1 ;  /* 0x0000000000017941 */ /* 0x000fea0003800200 */
.L_x_538:
        /* <DEDUP_REMOVED lines=18> */
.L_x_541:
[----:B------:R-:W-:Y:S05]  /*54b0*/  BSYNC.RECONVERGENT B1 ;  /* 0x0000000000017941 */ /* 0x000fea0003800200 */
.L_x_540:
        /* <DEDUP_REMOVED lines=17> */
.L_x_445:
[----:B------:R-:W-:Y:S05]  /*55d0*/  BSYNC.RECONVERGENT B0 ;  /* 0x0000000000007941 */ /* 0x000fea0003800200 */
.L_x_412:
[----:B------:R-:W-:Y:S05]  /*55e0*/  @P1 EXIT ;  /* 0x000000000000194d */ /* 0x000fea0003800000 */
[----:B0-----:R-:W0:Y:S01]  /*55f0*/  LDC.64 R6, c[0x0][0x388] ;  /* 0x0000e200ff067b82 */ /* 0x001e220000000a00 */
[----:B------:R-:W-:Y:S02]  /*5600*/  IMAD.MOV.U32 R5, RZ, RZ, R4 ;  /* 0x000000ffff057224 */ /* 0x000fe400078e0004 */
[----:B------:R-:W-:-:S05]  /*5610*/  IMAD.MOV.U32 R4, RZ, RZ, R3 ;  /* 0x000000ffff047224 */ /* 0x000fca00078e0003 */
[----:B0-----:R-:W-:Y:S04]  /*5620*/  STG.E.64 desc[UR6][R6.64+0x8], R4 ;  /* 0x0000080406007986 */ /* 0x001fe8000c101b06 */
[----:B------:R-:W-:Y:S01]  /*5630*/  STG.E desc[UR6][R6.64], R2 ;  /* 0x0000000206007986 */ /* 0x000fe2000c101906 */
[----:B------:R-:W-:Y:S05]  /*5640*/  EXIT ;  /* 0x000000000000794d */ /* 0x000fea0003800000 */
.L_x_542:
        /* <DEDUP_REMOVED lines=11> */
.L_x_828:


//--------------------- .text._ZN6thrust24THRUST_300001_SM_1000_NS8cuda_cub4core6detail13_kernel_agentINS1_8__reduce10DrainAgentIiEEJN3cub18CUB_300001_SM_10009GridQueueIjEEiEEEvDpT0_ --------------------------
	.section	.text._ZN6thrust24THRUST_300001_SM_1000_NS8cuda_cub4core6detail13_kernel_agentINS1_8__reduce10DrainAgentIiEEJN3cub18CUB_300001_SM_10009GridQueueIjEEiEEEvDpT0_,"ax",@progbits
	.align	128
        .global         _ZN6thrust24THRUST_300001_SM_1000_NS8cuda_cub4core6detail13_kernel_agentINS1_8__reduce10DrainAgentIiEEJN3cub18CUB_300001_SM_10009GridQueueIjEEiEEEvDpT0_
        .type           _ZN6thrust24THRUST_300001_SM_1000_NS8cuda_cub4core6detail13_kernel_agentINS1_8__reduce10DrainAgentIiEEJN3cub18CUB_300001_SM_10009GridQueueIjEEiEEEvDpT0_,@function
        .size           _ZN6thrust24THRUST_300001_SM_1000_NS8cuda_cub4core6detail13_kernel_agentINS1_8__reduce10DrainAgentIiEEJN3cub18CUB_300001_SM_10009GridQueueIjEEiEEEvDpT0_,(.L_x_829 - _ZN6thrust24THRUST_300001_SM_1000_NS8cuda_cub4core6detail13_kernel_agentINS1_8__reduce10DrainAgentIiEEJN3cub18CUB_300001_SM_10009GridQueueIjEEiEEEvDpT0_)
        .other          _ZN6thrust24THRUST_300001_SM_1000_NS8cuda_cub4core6detail13_kernel_agentINS1_8__reduce10DrainAgentIiEEJN3cub18CUB_300001_SM_10009GridQueueIjEEiEEEvDpT0_,@"STO_CUDA_ENTRY STV_DEFAULT"
_ZN6thrust24THRUST_300001_SM_1000_NS8cuda_cub4core6detail13_kernel_agentINS1_8__reduce10DrainAgentIiEEJN3cub18CUB_300001_SM_10009GridQueueIjEEiEEEvDpT0_:
.text._ZN6thrust24THRUST_300001_SM_1000_NS8cuda_cub4core6detail13_kernel_agentINS1_8__reduce10DrainAgentIiEEJN3cub18CUB_300001_SM_10009GridQueueIjEEiEEEvDpT0_:
[----:B------:R-:W-:Y:S08]  /*0000*/  LDC R1, c[0x0][0x37c] ;  /* 0x0000df00ff017b82 */ /* 0x000ff00000000800 */
[----:B------:R-:W0:Y:S01]  /*0010*/  LDC.64 R2, c[0x0][0x380] ;  /* 0x0000e000ff027b82 */ /* 0x000e220000000a00 */
[----:B------:R-:W0:Y:S07]  /*0020*/  LDCU.64 UR4, c[0x0][0x358] ;  /* 0x00006b00ff0477ac */ /* 0x000e2e0008000a00 */
[----:B------:R-:W1:Y:S01]  /*0030*/  LDC R5, c[0x0][0x388] ;  /* 0x0000e200ff057b82 */ /* 0x000e620000000800 */
[----:B0-----:R-:W-:Y:S04]  /*0040*/  STG.E desc[UR4][R2.64+0x4], RZ ;  /* 0x000004ff02007986 */ /* 0x001fe8000c101904 */
[----:B-1----:R-:W-:Y:S01]  /*0050*/  STG.E desc[UR4][R2.64], R5 ;  /* 0x0000000502007986 */ /* 0x002fe2000c101904 */
[----:B------:R-:W-:Y:S05]  /*0060*/  EXIT ;  /* 0x000000000000794d */ /* 0x000fea0003800000 */
.L_x_543:
        /* <DEDUP_REMOVED lines=9> */
.L_x_829:


//--------------------- .text._ZN6thrust24THRUST_300001_SM_1000_NS8cuda_cub4core6detail13_kernel_agentINS1_8__reduce11ReduceAgentINS0_12zip_iteratorIN4cuda3std3__45tupleIJPfNS0_17counting_iteratorIlNS0_11use_defaultESE_SE_EEEEEEEPNSB_IJflEEESI_iNS1_9__extrema9arg_min_fIflNSA_4lessIfEEEEEEJSH_SJ_iN3cub18CUB_300001_SM_100013GridEvenShareIiEENSR_9GridQueueIjEESO_EEEvDpT0_ --------------------------
	.section	.text._ZN6thrust24THRUST_300001_SM_1000_NS8cuda_cub4core6detail13_kernel_agentINS1_8__reduce11ReduceAgentINS0_12zip_iteratorIN4cuda3std3__45tupleIJPfNS0_17counting_iteratorIlNS0_11use_defaultESE_SE_EEEEEEEPNSB_IJflEEESI_iNS1_9__extrema9arg_min_fIflNSA_4lessIfEEEEEEJSH_SJ_iN3cub18CUB_300001_SM_100013GridEvenShareIiEENSR_9GridQueueIjEESO_EEEvDpT0_,"ax",@progbits
	.align	128
        .global         _ZN6thrust24THRUST_300001_SM_1000_NS8cuda_cub4core6detail13_kernel_agentINS1_8__reduce11ReduceAgentINS0_12zip_iteratorIN4cuda3std3__45tupleIJPfNS0_17counting_iteratorIlNS0_11use_defaultESE_SE_EEEEEEEPNSB_IJflEEESI_iNS1_9__extrema9arg_min_fIflNSA_4lessIfEEEEEEJSH_SJ_iN3cub18CUB_300001_SM_100013GridEvenShareIiEENSR_9GridQueueIjEESO_EEEvDpT0_
        .type           _ZN6thrust24THRUST_300001_SM_1000_NS8cuda_cub4core6detail13_kernel_agentINS1_8__reduce11ReduceAgentINS0_12zip_iteratorIN4cuda3std3__45tupleIJPfNS0_17counting_iteratorIlNS0_11use_defaultESE_SE_EEEEEEEPNSB_IJflEEESI_iNS1_9__extrema9arg_min_fIflNSA_4lessIfEEEEEEJSH_SJ_iN3cub18CUB_300001_SM_100013GridEvenShareIiEENSR_9GridQueueIjEESO_EEEvDpT0_,@function
        .size           _ZN6thrust24THRUST_300001_SM_1000_NS8cuda_cub4core6detail13_kernel_agentINS1_8__reduce11ReduceAgentINS0_12zip_iteratorIN4cuda3std3__45tupleIJPfNS0_17counting_iteratorIlNS0_11use_defaultESE_SE_EEEEEEEPNSB_IJflEEESI_iNS1_9__extrema9arg_min_fIflNSA_4lessIfEEEEEEJSH_SJ_iN3cub18CUB_300001_SM_100013GridEvenShareIiEENSR_9GridQueueIjEESO_EEEvDpT0_,(.L_x_830 - _ZN6thrust24THRUST_300001_SM_1000_NS8cuda_cub4core6detail13_kernel_agentINS1_8__reduce11ReduceAgentINS0_12zip_iteratorIN4cuda3std3__45tupleIJPfNS0_17counting_iteratorIlNS0_11use_defaultESE_SE_EEEEEEEPNSB_IJflEEESI_iNS1_9__extrema9arg_min_fIflNSA_4lessIfEEEEEEJSH_SJ_iN3cub18CUB_300001_SM_100013GridEvenShareIiEENSR_9GridQueueIjEESO_EEEvDpT0_)
        .other          _ZN6thrust24THRUST_300001_SM_1000_NS8cuda_cub4core6detail13_kernel_agentINS1_8__reduce11ReduceAgentINS0_12zip_iteratorIN4cuda3std3__45tupleIJPfNS0_17counting_iteratorIlNS0_11use_defaultESE_SE_EEEEEEEPNSB_IJflEEESI_iNS1_9__extrema9arg_min_fIflNSA_4lessIfEEEEEEJSH_SJ_iN3cub18CUB_300001_SM_100013GridEvenShareIiEENSR_9GridQueueIjEESO_EEEvDpT0_,@"STO_CUDA_ENTRY STV_DEFAULT"
_ZN6thrust24THRUST_300001_SM_1000_NS8cuda_cub4core6detail13_kernel_agentINS1_8__reduce11ReduceAgentINS0_12zip_iteratorIN4cuda3std3__45tupleIJPfNS0_17counting_iteratorIlNS0_11use_defaultESE_SE_EEEEEEEPNSB_IJflEEESI_iNS1_9__extrema9arg_min_fIflNSA_4lessIfEEEEEEJSH_SJ_iN3cub18CUB_300001_SM_100013GridEvenShareIiEENSR_9GridQueueIjEESO_EEEvDpT0_:
.text._ZN6thrust24THRUST_300001_SM_1000_NS8cuda_cub4core6detail13_kernel_agentINS1_8__reduce11ReduceAgentINS0_12zip_iteratorIN4cuda3std3__45tupleIJPfNS0_17counting_iteratorIlNS0_11use_defaultESE_SE_EEEEEEEPNSB_IJflEEESI_iNS1_9__extrema9arg_min_fIflNSA_4lessIfEEEEEEJSH_SJ_iN3cub18CUB_300001_SM_100013GridEvenShareIiEENSR_9GridQueueIjEESO_EEEvDpT0_:
[----:B------:R-:W-:Y:S01]  /*0000*/  LDC R1, c[0x0][0x37c] ;  /* 0x0000df00ff017b82 */ /* 0x000fe20000000800 */
[----:B------:R-:W0:Y:S01]  /*0010*/  S2R R0, SR_CTAID.X ;  /* 0x0000000000007919 */ /* 0x000e220000002500 */
[----:B------:R-:W1:Y:S01]  /*0020*/  LDCU UR4, c[0x0][0x398] ;  /* 0x00007300ff0477ac */ /* 0x000e620008000800 */
[----:B------:R-:W-:Y:S01]  /*0030*/  BSSY.RECONVERGENT B0, `(.L_x_544) ;  /* 0x0000586000007945 */ /* 0x000fe20003800200 */
[----:B------:R-:W2:Y:S01]  /*0040*/  LDCU UR6, c[0x0][0x370] ;  /* 0x00006e00ff0677ac */ /* 0x000ea20008000800 */
[----:B------:R-:W3:Y:S01]  /*0050*/  LDCU.64 UR10, c[0x0][0x358] ;  /* 0x00006b00ff0a77ac */ /* 0x000ee20008000a00 */
[----:B-1----:R-:W-:Y:S01]  /*0060*/  IMAD.U32 R10, RZ, RZ, UR4 ;  /* 0x00000004ff0a7e24 */ /* 0x002fe2000f8e00ff */
[----:B--2---:R-:W-:Y:S01]  /*0070*/  UIMAD UR6, UR6, 0x500, URZ ;  /* 0x00000500060678a4 */ /* 0x004fe2000f8e02ff */
[----:B0-----:R-:W-:-:S04]  /*0080*/  IMAD R11, R0, 0x500, RZ ;  /* 0x00000500000b7824 */ /* 0x001fc800078e02ff */
[----:B------:R-:W-:-:S05]  /*0090*/  VIADD R3, R11, 0x500 ;  /* 0x000005000b037836 */ /* 0x000fca0000000000 */
[----:B------:R-:W-:-:S13]  /*00a0*/  ISETP.GT.AND P0, PT, R3, R10, PT ;  /* 0x0000000a0300720c */ /* 0x000fda0003f04270 */
[----:B---3--:R-:W-:Y:S05]  /*00b0*/  @!P0 BRA `(.L_x_545) ;  /* 0x0000003000088947 */ /* 0x008fea0003800000 */
[----:B------:R-:W0:Y:S01]  /*00c0*/  S2R R2, SR_TID.X ;  /* 0x0000000000027919 */ /* 0x000e220000002100 */
[----:B------:R-:W-:Y:S01]  /*00d0*/  IMAD.IADD R3, R10, 0x1, -R11 ;  /* 0x000000010a037824 */ /* 0x000fe200078e0a0b */
[----:B------:R-:W1:Y:S01]  /*00e0*/  LDCU.64 UR6, c[0x0][0x388] ;  /* 0x00007100ff0677ac */ /* 0x000e620008000a00 */
[----:B------:R-:W-:Y:S01]  /*00f0*/  BSSY.RECONVERGENT B1, `(.L_x_546) ;  /* 0x000000f000017945 */ /* 0x000fe20003800200 */
[----:B------:R-:W-:Y:S01]  /*0100*/  CS2R R6, SRZ ;  /* 0x0000000000067805 */ /* 0x000fe2000001ff00 */
[----:B------:R-:W-:Y:S01]  /*0110*/  IMAD.MOV.U32 R9, RZ, RZ, RZ ;  /* 0x000000ffff097224 */ /* 0x000fe200078e00ff */
[----:B------:R-:W2:Y:S01]  /*0120*/  LDCU.64 UR8, c[0x0][0x388] ;  /* 0x00007100ff0877ac */ /* 0x000ea20008000a00 */
[----:B0-----:R-:W-:Y:S01]  /*0130*/  ISETP.GE.AND P0, PT, R2, R3, PT ;  /* 0x000000030200720c */ /* 0x001fe20003f06270 */
[----:B------:R-:W-:-:S12]  /*0140*/  IMAD.MOV.U32 R8, RZ, RZ, R2 ;  /* 0x000000ffff087224 */ /* 0x000fd800078e0002 */
[----:B-12---:R-:W-:Y:S05]  /*0150*/  @P0 BRA `(.L_x_547) ;  /* 0x0000000000200947 */ /* 0x006fea0003800000 */
[----:B------:R-:W0:Y:S01]  /*0160*/  LDC.64 R4, c[0x0][0x380] ;  /* 0x0000e000ff047b82 */ /* 0x000e220000000a00 */
[----:B------:R-:W-:Y:S01]  /*0170*/  IMAD.IADD R9, R11, 0x1, R2 ;  /* 0x000000010b097824 */ /* 0x000fe200078e0202 */
[----:B------:R-:W1:Y:S03]  /*0180*/  LDCU.64 UR4, c[0x0][0x388] ;  /* 0x00007100ff0477ac */ /* 0x000e660008000a00 */
[----:B0-----:R-:W-:-:S05]  /*0190*/  IMAD.WIDE R4, R9, 0x4, R4 ;  /* 0x0000000409047825 */ /* 0x001fca00078e0204 */
[----:B------:R0:W5:Y:S01]  /*01a0*/  LDG.E R7, desc[UR10][R4.64] ;  /* 0x0000000a04077981 */ /* 0x000162000c1e1900 */
[----:B-1----:R-:W-:Y:S01]  /*01b0*/  IADD3 R6, P0, PT, R9, UR4, RZ ;  /* 0x0000000409067c10 */ /* 0x002fe2000ff1e0ff */
[----:B------:R-:W-:-:S03]  /*01c0*/  VIADD R8, R2, 0x100 ;  /* 0x0000010002087836 */ /* 0x000fc60000000000 */
[----:B------:R-:W-:-:S09]  /*01d0*/  LEA.HI.X.SX32 R9, R9, UR5, 0x1, P0 ;  /* 0x0000000509097c11 */ /* 0x000fd200080f0eff */
.L_x_547:
[----:B------:R-:W-:Y:S05]  /*01e0*/  BSYNC.RECONVERGENT B1 ;  /* 0x0000000000017941 */ /* 0x000fea0003800200 */
.L_x_546:
        /* <DEDUP_REMOVED lines=9> */
[----:B------:R-:W0:Y:S01]  /*0280*/  LDC.64 R4, c[0x0][0x380] ;  /* 0x0000e000ff047b82 */ /* 0x000e220000000a00 */
[----:B------:R-:W-:Y:S01]  /*0290*/  LEA.HI R10, R16, 0x1, RZ, 0x18 ;  /* 0x00000001100a7811 */ /* 0x000fe200078fc0ff */
[----:B------:R-:W-:-:S03]  /*02a0*/  IMAD.IADD R15, R11, 0x1, R8 ;  /* 0x000000010b0f7824 */ /* 0x000fc600078e0208 */
[----:B------:R-:W-:-:S05]  /*02b0*/  LOP3.LUT R10, R10, 0x3, RZ, 0xc0, !PT ;  /* 0x000000030a0a7812 */ /* 0x000fca00078ec0ff */
[----:B------:R-:W-:-:S07]  /*02c0*/  IMAD.MOV R10, RZ, RZ, -R10 ;  /* 0x000000ffff0a7224 */ /* 0x000fce00078e0a0a */
.L_x_554:
[----:B0-----:R-:W-:-:S05]  /*02d0*/  IMAD.WIDE R12, R15, 0x4, R4 ;  /* 0x000000040f0c7825 */ /* 0x001fca00078e0204 */
[----:B------:R-:W2:Y:S01]  /*02e0*/  LDG.E R20, desc[UR10][R12.64] ;  /* 0x0000000a0c147981 */ /* 0x000ea2000c1e1900 */
[----:B------:R-:W-:Y:S01]  /*02f0*/  VIADD R10, R10, 0x1 ;  /* 0x000000010a0a7836 */ /* 0x000fe20000000000 */
[C---:B------:R-:W-:Y:S01]  /*0300*/  IADD3 R18, P1, PT, R15.reuse, UR6, RZ ;  /* 0x000000060f127c10 */ /* 0x040fe2000ff3e0ff */
[----:B------:R-:W-:Y:S03]  /*0310*/  BSSY.RECONVERGENT B3, `(.L_x_552) ;  /* 0x0000013000037945 */ /* 0x000fe60003800200 */
[----:B------:R-:W-:Y:S02]  /*0320*/  ISETP.NE.AND P2, PT, R10, RZ, PT ;  /* 0x000000ff0a00720c */ /* 0x000fe40003f45270 */
[----:B------:R-:W-:Y:S02]  /*0330*/  LEA.HI.X.SX32 R17, R15, UR7, 0x1, P1 ;  /* 0x000000070f117c11 */ /* 0x000fe400088f0eff */
        /* <DEDUP_REMOVED lines=10> */
[C---:B------:R-:W-:Y:S02]  /*03e0*/  @P3 ISETP.LT.U32.AND P1, PT, R13.reuse, R18, PT ;  /* 0x000000120d00320c */ /* 0x040fe40003f21070 */
[CC--:B------:R-:W-:Y:S02]  /*03f0*/  @P3 ISETP.GE.AND.EX P0, PT, R14.reuse, R17.reuse, PT, P0 ;  /* 0x000000110e00320c */ /* 0x0c0fe40003f06300 */
[----:B------:R-:W-:Y:S02]  /*0400*/  @P3 ISETP.LT.AND.EX P1, PT, R14, R17, PT, P1 ;  /* 0x000000110e00320c */ /* 0x000fe40003f21310 */
[----:B------:R-:W-:Y:S02]  /*0410*/  @P3 FSEL R7, R12, R20, !P0 ;  /* 0x000000140c073208 */ /* 0x000fe40004000000 */
[----:B------:R-:W-:-:S02]  /*0420*/  @P3 SEL R6, R13, R18, P1 ;  /* 0x000000120d063207 */ /* 0x000fc40000800000 */
[----:B------:R-:W-:-:S07]  /*0430*/  @P3 SEL R9, R14, R17, P1 ;  /* 0x000000110e093207 */ /* 0x000fce0000800000 */
.L_x_553:
[----:B------:R-:W-:Y:S05]  /*0440*/  BSYNC.RECONVERGENT B3 ;  /* 0x0000000000037941 */ /* 0x000fea0003800200 */
.L_x_552:
[----:B------:R-:W-:Y:S02]  /*0450*/  VIADD R8, R8, 0x100 ;  /* 0x0000010008087836 */ /* 0x000fe40000000000 */
[----:B------:R-:W-:Y:S01]  /*0460*/  VIADD R15, R15, 0x100 ;  /* 0x000001000f0f7836 */ /* 0x000fe20000000000 */
[----:B------:R-:W-:Y:S06]  /*0470*/  @P2 BRA `(.L_x_554) ;  /* 0xfffffffc00942947 */ /* 0x000fec000383ffff */
.L_x_551:
[----:B------:R-:W-:Y:S05]  /*0480*/  BSYNC.RECONVERGENT B2 ;  /* 0x0000000000027941 */ /* 0x000fea0003800200 */
.L_x_550:
[----:B------:R-:W-:-:S13]  /*0490*/  ISETP.GE.U32.AND P0, PT, R16, 0x300, PT ;  /* 0x000003001000780c */ /* 0x000fda0003f06070 */
[----:B------:R-:W-:Y:S05]  /*04a0*/  @!P0 BRA `(.L_x_549) ;  /* 0x00000004008c8947 */ /* 0x000fea0003800000 */
[----:B------:R-:W0:Y:S01]  /*04b0*/  LDC.64 R4, c[0x0][0x380] ;  /* 0x0000e000ff047b82 */ /* 0x000e220000000a00 */
[----:B------:R-:W-:-:S04]  /*04c0*/  IMAD.IADD R11, R11, 0x1, R8 ;  /* 0x000000010b0b7824 */ /* 0x000fc800078e0208 */
[C---:B------:R-:W-:Y:S02]  /*04d0*/  VIADD R19, R11.reuse, 0x100 ;  /* 0x000001000b137836 */ /* 0x040fe40000000000 */
[C---:B------:R-:W-:Y:S02]  /*04e0*/  VIADD R18, R11.reuse, 0x200 ;  /* 0x000002000b127836 */ /* 0x040fe40000000000 */
[----:B------:R-:W-:Y:S01]  /*04f0*/  VIADD R20, R11, 0x300 ;  /* 0x000003000b147836 */ /* 0x000fe20000000000 */
[----:B0-----:R-:W-:-:S05]  /*0500*/  IADD3 R4, P0, PT, R4, 0x800, RZ ;  /* 0x0000080004047810 */ /* 0x001fca0007f1e0ff */
[----:B------:R-:W-:-:S08]  /*0510*/  IMAD.X R5, RZ, RZ, R5, P0 ;  /* 0x000000ffff057224 */ /* 0x000fd000000e0605 */
.L_x_563:
[----:B------:R-:W-:-:S05]  /*0520*/  IMAD.WIDE R14, R11, 0x4, R4 ;  /* 0x000000040b0e7825 */ /* 0x000fca00078e0204 */
[----:B------:R-:W2:Y:S04]  /*0530*/  LDG.E R24, desc[UR10][R14.64+-0x800] ;  /* 0xfff8000a0e187981 */ /* 0x000ea8000c1e1900 */
[----:B-----5:R0:W5:Y:S04]  /*0540*/  LDG.E R26, desc[UR10][R14.64+-0x400] ;  /* 0xfffc000a0e1a7981 */ /* 0x020168000c1e1900 */
[----:B------:R0:W5:Y:S04]  /*0550*/  LDG.E R10, desc[UR10][R14.64] ;  /* 0x0000000a0e0a7981 */ /* 0x000168000c1e1900 */
[----:B------:R0:W5:Y:S01]  /*0560*/  LDG.E R12, desc[UR10][R14.64+0x400] ;  /* 0x0004000a0e0c7981 */ /* 0x000162000c1e1900 */
[----:B------:R-:W-:Y:S01]  /*0570*/  IADD3 R21, P1, PT, R11, UR8, RZ ;  /* 0x000000080b157c10 */ /* 0x000fe2000ff3e0ff */
[----:B------:R-:W-:Y:S01]  /*0580*/  BSSY.RECONVERGENT B2, `(.L_x_555) ;  /* 0x0000012000027945 */ /* 0x000fe20003800200 */
[----:B------:R-:W-:-:S02]  /*0590*/  IMAD.MOV.U32 R16, RZ, RZ, R6 ;  /* 0x000000ffff107224 */ /* 0x000fc400078e0006 */
[----:B------:R-:W-:Y:S01]  /*05a0*/  IMAD.MOV.U32 R17, RZ, RZ, R9 ;  /* 0x000000ffff117224 */ /* 0x000fe200078e0009 */
[----:B------:R-:W-:Y:S01]  /*05b0*/  LEA.HI.X.SX32 R22, R11, UR9, 0x1, P1 ;  /* 0x000000090b167c11 */ /* 0x000fe200088f0eff */
[----:B------:R-:W-:Y:S01]  /*05c0*/  IMAD.MOV.U32 R13, RZ, RZ, R7 ;  /* 0x000000ffff0d7224 */ /* 0x000fe200078e0007 */
        /* <DEDUP_REMOVED lines=13> */
.L_x_556:
[----:B------:R-:W-:Y:S05]  /*06a0*/  BSYNC.RECONVERGENT B2 ;  /* 0x0000000000027941 */ /* 0x000fea0003800200 */
.L_x_555:
[----:B-----5:R-:W-:Y:S01]  /*06b0*/  FSETP.GEU.AND P0, PT, R13, R26, PT ;  /* 0x0000001a0d00720b */ /* 0x020fe20003f0e000 */
[----:B------:R-:W-:Y:S01]  /*06c0*/  BSSY.RECONVERGENT B2, `(.L_x_557) ;  /* 0x0000012000027945 */ /* 0x000fe20003800200 */
[C---:B------:R-:W-:Y:S01]  /*06d0*/  IADD3 R15, P1, PT, R19.reuse, UR8, RZ ;  /* 0x00000008130f7c10 */ /* 0x040fe2000ff3e0ff */
[----:B------:R-:W-:Y:S02]  /*06e0*/  IMAD.MOV.U32 R6, RZ, RZ, R16 ;  /* 0x000000ffff067224 */ /* 0x000fe400078e0010 */
[----:B------:R-:W-:Y:S01]  /*06f0*/  IMAD.MOV.U32 R9, RZ, RZ, R17 ;  /* 0x000000ffff097224 */ /* 0x000fe200078e0011 */
[----:B------:R-:W-:Y:S01]  /*0700*/  LEA.HI.X.SX32 R14, R19, UR9, 0x1, P1 ;  /* 0x00000009130e7c11 */ /* 0x000fe200088f0eff */
        /* <DEDUP_REMOVED lines=13> */
.L_x_558:
[----:B------:R-:W-:Y:S05]  /*07e0*/  BSYNC.RECONVERGENT B2 ;  /* 0x0000000000027941 */ /* 0x000fea0003800200 */
.L_x_557:
[----:B------:R-:W-:Y:S01]  /*07f0*/  FSETP.GEU.AND P0, PT, R7, R10, PT ;  /* 0x0000000a0700720b */ /* 0x000fe20003f0e000 */
[----:B------:R-:W-:Y:S01]  /*0800*/  BSSY.RECONVERGENT B2, `(.L_x_559) ;  /* 0x0000013000027945 */ /* 0x000fe20003800200 */
[----:B------:R-:W-:Y:S01]  /*0810*/  IADD3 R17, P1, PT, R18, UR8, RZ ;  /* 0x0000000812117c10 */ /* 0x000fe2000ff3e0ff */
[----:B------:R-:W-:Y:S01]  /*0820*/  IMAD.MOV.U32 R14, RZ, RZ, R6 ;  /* 0x000000ffff0e7224 */ /* 0x000fe200078e0006 */
[----:B------:R-:W-:Y:S01]  /*0830*/  IADD3 R21, P2, PT, R20, UR8, RZ ;  /* 0x0000000814157c10 */ /* 0x000fe2000ff5e0ff */
        /* <DEDUP_REMOVED lines=15> */
.L_x_560:
[----:B------:R-:W-:Y:S05]  /*0930*/  BSYNC.RECONVERGENT B2 ;  /* 0x0000000000027941 */ /* 0x000fea0003800200 */
.L_x_559:
[----:B------:R-:W-:Y:S01]  /*0940*/  FSETP.GEU.AND P0, PT, R13, R12, PT ;  /* 0x0000000c0d00720b */ /* 0x000fe20003f0e000 */
[----:B------:R-:W-:Y:S01]  /*0950*/  BSSY.RECONVERGENT B2, `(.L_x_561) ;  /* 0x0000011000027945 */ /* 0x000fe20003800200 */
[----:B------:R-:W-:Y:S01]  /*0960*/  LEA.HI.X.SX32 R10, R20, UR9, 0x1, P2 ;  /* 0x00000009140a7c11 */ /* 0x000fe200090f0eff */
        /* <DEDUP_REMOVED lines=15> */
.L_x_562:
[----:B------:R-:W-:Y:S05]  /*0a60*/  BSYNC.RECONVERGENT B2 ;  /* 0x0000000000027941 */ /* 0x000fea0003800200 */
.L_x_561:
[----:B------:R-:W-:Y:S02]  /*0a70*/  VIADD R8, R8, 0x400 ;  /* 0x0000040008087836 */ /* 0x000fe40000000000 */
[----:B------:R-:W-:Y:S02]  /*0a80*/  VIADD R19, R19, 0x400 ;  /* 0x0000040013137836 */ /* 0x000fe40000000000 */
[----:B------:R-:W-:Y:S01]  /*0a90*/  VIADD R18, R18, 0x400 ;  /* 0x0000040012127836 */ /* 0x000fe20000000000 */
[----:B------:R-:W-:Y:S01]  /*0aa0*/  ISETP.GE.AND P0, PT, R8, R3, PT ;  /* 0x000000030800720c */ /* 0x000fe20003f06270 */
[----:B------:R-:W-:Y:S02]  /*0ab0*/  VIADD R20, R20, 0x400 ;  /* 0x0000040014147836 */ /* 0x000fe40000000000 */
[----:B------:R-:W-:-:S10]  /*0ac0*/  VIADD R11, R11, 0x400 ;  /* 0x000004000b0b7836 */ /* 0x000fd40000000000 */
[----:B------:R-:W-:Y:S05]  /*0ad0*/  @!P0 BRA `(.L_x_563) ;  /* 0xfffffff800908947 */ /* 0x000fea000383ffff */
.L_x_549:
[----:B------:R-:W-:Y:S05]  /*0ae0*/  BSYNC.RECONVERGENT B1 ;  /* 0x0000000000017941 */ /* 0x000fea0003800200 */
.L_x_548:
[----:B------:R-:W-:-:S13]  /*0af0*/  ISETP.GE.AND P0, PT, R3, 0x100, PT ;  /* 0x000001000300780c */ /* 0x000fda0003f06270 */
[----:B------:R-:W-:Y:S05]  /*0b00*/  @!P0 BRA `(.L_x_564) ;  /* 0x00000010003c8947 */ /* 0x000fea0003800000 */
[----:B------:R-:W1:Y:S01]  /*0b10*/  S2R R13, SR_LANEID ;  /* 0x00000000000d7919 */ /* 0x000e620000000000 */
[----:B------:R-:W-:Y:S01]  /*0b20*/  BSSY.RECONVERGENT B1, `(.L_x_565) ;  /* 0x0000015000017945 */ /* 0x000fe20003800200 */
[----:B0-----:R-:W-:Y:S01]  /*0b30*/  IMAD.MOV.U32 R5, RZ, RZ, R6 ;  /* 0x000000ffff057224 */ /* 0x001fe200078e0006 */
[----:B-----5:R-:W0:Y:S01]  /*0b40*/  SHFL.DOWN PT, R4, R7, 0x1, 0x1f ;  /* 0x08201f0007047f89 */ /* 0x020e2200000e0000 */
        /* <DEDUP_REMOVED lines=18> */
.L_x_566:
[----:B------:R-:W-:Y:S05]  /*0c70*/  BSYNC.RECONVERGENT B1 ;  /* 0x0000000000017941 */ /* 0x000fea0003800200 */
.L_x_565:
        /* <DEDUP_REMOVED lines=21> */
.L_x_568:
[----:B------:R-:W-:Y:S05]  /*0dd0*/  BSYNC.RECONVERGENT B1 ;  /* 0x0000000000017941 */ /* 0x000fea0003800200 */
.L_x_567:
        /* <DEDUP_REMOVED lines=21> */
.L_x_570:
[----:B------:R-:W-:Y:S05]  /*0f30*/  BSYNC.RECONVERGENT B1 ;  /* 0x0000000000017941 */ /* 0x000fea0003800200 */
.L_x_569:
        /* <DEDUP_REMOVED lines=21> */
.L_x_572:
[----:B------:R-:W-:Y:S05]  /*1090*/  BSYNC.RECONVERGENT B1 ;  /* 0x0000000000017941 */ /* 0x000fea0003800200 */
.L_x_571:
        /* <DEDUP_REMOVED lines=22> */
.L_x_574:
[----:B------:R-:W-:Y:S05]  /*1200*/  BSYNC.RECONVERGENT B1 ;  /* 0x0000000000017941 */ /* 0x000fea0003800200 */
.L_x_573:
        /* <DEDUP_REMOVED lines=12> */
.L_x_576:
[----:B------:R-:W-:Y:S05]  /*12d0*/  BSYNC.RECONVERGENT B1 ;  /* 0x0000000000017941 */ /* 0x000fea0003800200 */
.L_x_575:
        /* <DEDUP_REMOVED lines=31> */
.L_x_579:
[----:B------:R-:W-:Y:S05]  /*14d0*/  BSYNC.RECONVERGENT B1 ;  /* 0x0000000000017941 */ /* 0x000fea0003800200 */
.L_x_578:
        /* <DEDUP_REMOVED lines=18> */
.L_x_581:
[----:B------:R-:W-:Y:S05]  /*1600*/  BSYNC.RECONVERGENT B1 ;  /* 0x0000000000017941 */ /* 0x000fea0003800200 */
.L_x_580:
        /* <DEDUP_REMOVED lines=18> */
.L_x_583:
[----:B------:R-:W-:Y:S05]  /*1730*/  BSYNC.RECONVERGENT B1 ;  /* 0x0000000000017941 */ /* 0x000fea0003800200 */
.L_x_582:
        /* <DEDUP_REMOVED lines=18> */
.L_x_585:
[----:B------:R-:W-:Y:S05]  /*1860*/  BSYNC.RECONVERGENT B1 ;  /* 0x0000000000017941 */ /* 0x000fea0003800200 */
.L_x_584:
        /* <DEDUP_REMOVED lines=18> */
.L_x_587:
[----:B------:R-:W-:Y:S05]  /*1990*/  BSYNC.RECONVERGENT B1 ;  /* 0x0000000000017941 */ /* 0x000fea0003800200 */
.L_x_586:
        /* <DEDUP_REMOVED lines=18> */
.L_x_589:
[----:B------:R-:W-:Y:S05]  /*1ac0*/  BSYNC.RECONVERGENT B1 ;  /* 0x0000000000017941 */ /* 0x000fea0003800200 */
.L_x_588:
        /* <DEDUP_REMOVED lines=19> */
.L_x_564:
[----:B0-----:R-:W-:Y:S01]  /*1c00*/  LOP3.LUT R4, R2, 0x3e0, RZ, 0xc0, !PT ;  /* 0x000003e002047812 */ /* 0x001fe200078ec0ff */
[----:B------:R-:W-:Y:S01]  /*1c10*/  BSSY.RECONVERGENT B1, `(.L_x_590) ;  /* 0x000001b000017945 */ /* 0x000fe20003800200 */
[----:B-----5:R-:W-:Y:S02]  /*1c20*/  IMAD.MOV.U32 R5, RZ, RZ, R7 ;  /* 0x000000ffff057224 */ /* 0x020fe400078e0007 */
[----:B------:R-:W-:Y:S02]  /*1c30*/  IMAD.MOV.U32 R13, RZ, RZ, R6 ;  /* 0x000000ffff0d7224 */ /* 0x000fe400078e0006 */
[----:B------:R-:W-:Y:S01]  /*1c40*/  VIADD R8, R4, 0x20 ;  /* 0x0000002004087836 */ /* 0x000fe20000000000 */
[----:B------:R-:W-:Y:S01]  /*1c50*/  LOP3.LUT R4, RZ, R4, RZ, 0x33, !PT ;  /* 0x00000004ff047212 */ /* 0x000fe200078e33ff */
[----:B------:R-:W-:-:S03]  /*1c60*/  IMAD.MOV.U32 R15, RZ, RZ, R9 ;  /* 0x000000ffff0f7224 */ /* 0x000fc600078e0009 */
[----:B------:R-:W-:Y:S01]  /*1c70*/  ISETP.GT.AND P0, PT, R8, R3, PT ;  /* 0x000000030800720c */ /* 0x000fe20003f04270 */
[----:B------:R-:W-:-:S05]  /*1c80*/  IMAD.IADD R4, R3, 0x1, R4 ;  /* 0x0000000103047824 */ /* 0x000fca00078e0204 */
        /* <DEDUP_REMOVED lines=19> */
.L_x_591:
[----:B------:R-:W-:Y:S05]  /*1dc0*/  BSYNC.RECONVERGENT B1 ;  /* 0x0000000000017941 */ /* 0x000fea0003800200 */
.L_x_590:
        /* <DEDUP_REMOVED lines=22> */
.L_x_593:
[----:B------:R-:W-:Y:S05]  /*1f30*/  BSYNC.RECONVERGENT B1 ;  /* 0x0000000000017941 */ /* 0x000fea0003800200 */
.L_x_592:
        /* <DEDUP_REMOVED lines=22> */
.L_x_595:
[----:B------:R-:W-:Y:S05]  /*20a0*/  BSYNC.RECONVERGENT B1 ;  /* 0x0000000000017941 */ /* 0x000fea0003800200 */
.L_x_594:
        /* <DEDUP_REMOVED lines=22> */
.L_x_597:
[----:B------:R-:W-:Y:S05]  /*2210*/  BSYNC.RECONVERGENT B1 ;  /* 0x0000000000017941 */ /* 0x000fea0003800200 */
.L_x_596:
        /* <DEDUP_REMOVED lines=23> */
.L_x_599:
[----:B------:R-:W-:Y:S05]  /*2390*/  BSYNC.RECONVERGENT B1 ;  /* 0x0000000000017941 */ /* 0x000fea0003800200 */
.L_x_598:
        /* <DEDUP_REMOVED lines=12> */
.L_x_601:
[----:B------:R-:W-:Y:S05]  /*2460*/  BSYNC.RECONVERGENT B1 ;  /* 0x0000000000017941 */ /* 0x000fea0003800200 */
.L_x_600:
[----:B------:R-:W-:Y:S01]  /*2470*/  BAR.SYNC.DEFER_BLOCKING 0x0 ;  /* 0x0000000000007b1d */ /* 0x000fe20000010000 */
[----:B------:R-:W-:-:S13]  /*2480*/  ISETP.NE.AND P2, PT, R2, RZ, PT ;  /* 0x000000ff0200720c */ /* 0x000fda0003f45270 */
[----:B------:R-:W-:Y:S05]  /*2490*/  @P2 BRA `(.L_x_577) ;  /* 0x0000003000fc2947 */ /* 0x000fea0003800000 */
[C---:B------:R-:W-:Y:S01]  /*24a0*/  ISETP.GE.AND P0, PT, R3.reuse, 0x21, PT ;  /* 0x000000210300780c */ /* 0x040fe20003f06270 */
[----:B------:R-:W-:Y:S01]  /*24b0*/  IMAD.MOV.U32 R2, RZ, RZ, R6 ;  /* 0x000000ffff027224 */ /* 0x000fe200078e0006 */
[C---:B------:R-:W-:Y:S01]  /*24c0*/  ISETP.GE.AND P5, PT, R3.reuse, 0x41, PT ;  /* 0x000000410300780c */ /* 0x040fe20003fa6270 */
[----:B0-----:R-:W-:Y:S01]  /*24d0*/  IMAD.MOV.U32 R9, RZ, RZ, R5 ;  /* 0x000000ffff097224 */ /* 0x001fe200078e0005 */
        /* <DEDUP_REMOVED lines=26> */
.L_x_603:
[----:B------:R-:W-:Y:S05]  /*2680*/  BSYNC.RECONVERGENT B1 ;  /* 0x0000000000017941 */ /* 0x000fea0003800200 */
.L_x_602:
        /* <DEDUP_REMOVED lines=26> */
.L_x_605:
[----:B------:R-:W-:Y:S05]  /*2830*/  BSYNC.RECONVERGENT B1 ;  /* 0x0000000000017941 */ /* 0x000fea0003800200 */
.L_x_604:
        /* <DEDUP_REMOVED lines=29> */
.L_x_607:
[----:B------:R-:W-:Y:S05]  /*2a10*/  BSYNC.RECONVERGENT B1 ;  /* 0x0000000000017941 */ /* 0x000fea0003800200 */
.L_x_606:
        /* <DEDUP_REMOVED lines=26> */
.L_x_609:
[----:B------:R-:W-:Y:S05]  /*2bc0*/  BSYNC.RECONVERGENT B1 ;  /* 0x0000000000017941 */ /* 0x000fea0003800200 */
.L_x_608:
        /* <DEDUP_REMOVED lines=26> */
.L_x_611:
[----:B------:R-:W-:Y:S05]  /*2d70*/  BSYNC.RECONVERGENT B1 ;  /* 0x0000000000017941 */ /* 0x000fea0003800200 */
.L_x_610:
        /* <DEDUP_REMOVED lines=26> */
.L_x_613:
[----:B------:R-:W-:Y:S05]  /*2f20*/  BSYNC.RECONVERGENT B1 ;  /* 0x0000000000017941 */ /* 0x000fea0003800200 */
.L_x_612:
[----:B------:R-:W-:Y:S02]  /*2f30*/  IMAD.MOV.U32 R6, RZ, RZ, R3 ;  /* 0x000000ffff067224 */ /* 0x000fe400078e0003 */
[----:B------:R-:W-:Y:S02]  /*2f40*/  IMAD.MOV.U32 R5, RZ, RZ, R7 ;  /* 0x000000ffff057224 */ /* 0x000fe400078e0007 */
[----:B------:R-:W-:Y:S01]  /*2f50*/  IMAD.MOV.U32 R4, RZ, RZ, R8 ;  /* 0x000000ffff047224 */ /* 0x000fe200078e0008 */
[----:B------:R-:W-:Y:S06]  /*2f60*/  @!P6 BRA `(.L_x_577) ;  /* 0x000000280048e947 */ /* 0x000fec0003800000 */
        /* <DEDUP_REMOVED lines=23> */
.L_x_545:
[----:B------:R-:W0:Y:S01]  /*30e0*/  S2R R2, SR_TID.X ;  /* 0x0000000000027919 */ /* 0x000e220000002100 */
[----:B------:R-:W1:Y:S01]  /*30f0*/  LDCU.128 UR12, c[0x0][0x380] ;  /* 0x00007000ff0c77ac */ /* 0x000e620008000c00 */
[----:B------:R-:W-:Y:S02]  /*3100*/  SHF.R.S32.HI R12, RZ, 0x1f, R11 ;  /* 0x0000001fff0c7819 */ /* 0x000fe4000001140b */
[----:B0-----:R-:W-:-:S04]  /*3110*/  IADD3 R3, P0, PT, R11, R2, RZ ;  /* 0x000000020b037210 */ /* 0x001fc80007f1e0ff */
[----:B-1----:R-:W-:Y:S01]  /*3120*/  LEA R4, P1, R3, UR12, 0x2 ;  /* 0x0000000c03047c11 */ /* 0x002fe2000f8210ff */
[----:B------:R-:W-:-:S05]  /*3130*/  IMAD.X R6, RZ, RZ, R12, P0 ;  /* 0x000000ffff067224 */ /* 0x000fca00000e060c */
[----:B------:R-:W-:-:S05]  /*3140*/  LEA.HI.X R5, R3, UR13, R6, 0x2, P1 ;  /* 0x0000000d03057c11 */ /* 0x000fca00088f1406 */
[----:B------:R-:W2:Y:S04]  /*3150*/  LDG.E R3, desc[UR10][R4.64] ;  /* 0x0000000a04037981 */ /* 0x000ea8000c1e1900 */
[----:B------:R-:W2:Y:S04]  /*3160*/  LDG.E R6, desc[UR10][R4.64+0x400] ;  /* 0x0004000a04067981 */ /* 0x000ea8000c1e1900 */
[----:B------:R-:W3:Y:S04]  /*3170*/  LDG.E R7, desc[UR10][R4.64+0x800] ;  /* 0x0008000a04077981 */ /* 0x000ee8000c1e1900 */
[----:B------:R-:W4:Y:S01]  /*3180*/  LDG.E R8, desc[UR10][R4.64+0xc00] ;  /* 0x000c000a04087981 */ /* 0x000f22000c1e1900 */
[C---:B------:R-:W-:Y:S01]  /*3190*/  VIADD R13, R2.reuse, 0x100 ;  /* 0x00000100020d7836 */ /* 0x040fe20000000000 */
[----:B------:R-:W-:Y:S01]  /*31a0*/  IADD3 R11, P3, PT, R11, UR14, RZ ;  /* 0x0000000e0b0b7c10 */ /* 0x000fe2000ff7e0ff */
[----:B------:R-:W-:Y:S01]  /*31b0*/  UMOV UR4, URZ ;  /* 0x000000ff00047c82 */ /* 0x000fe20008000000 */
[----:B------:R-:W-:Y:S01]  /*31c0*/  BSSY.RECONVERGENT B1, `(.L_x_614) ;  /* 0x0000013000017945 */ /* 0x000fe20003800200 */
[----:B------:R0:W5:Y:S02]  /*31d0*/  LDG.E R9, desc[UR10][R4.64+0x1000] ;  /* 0x0010000a04097981 */ /* 0x000164000c1e1900 */
[----:B0-----:R-:W-:-:S02]  /*31e0*/  LOP3.LUT R4, R2, 0x400, RZ, 0xfc, !PT ;  /* 0x0000040002047812 */ /* 0x001fc400078efcff */
[----:B--2---:R-:W-:-:S04]  /*31f0*/  FSETP.GEU.AND P0, PT, R6, R3, PT ;  /* 0x000000030600720b */ /* 0x004fc80003f0e000 */
[----:B------:R-:W-:Y:S01]  /*3200*/  FSEL R6, R6, R3, !P0 ;  /* 0x0000000306067208 */ /* 0x000fe20004000000 */
[----:B------:R-:W-:-:S03]  /*3210*/  VIADD R3, R2, 0x200 ;  /* 0x0000020002037836 */ /* 0x000fc60000000000 */
[----:B---3--:R-:W-:-:S04]  /*3220*/  FSETP.GEU.AND P1, PT, R7, R6, PT ;  /* 0x000000060700720b */ /* 0x008fc80003f2e000 */
[----:B------:R-:W-:Y:S02]  /*3230*/  FSEL R7, R7, R6, !P1 ;  /* 0x0000000607077208 */ /* 0x000fe40004800000 */
[----:B------:R-:W-:Y:S02]  /*3240*/  IADD3.X R6, PT, PT, R12, UR15, RZ, P3, !PT ;  /* 0x0000000f0c067c10 */ /* 0x000fe40009ffe4ff */
[----:B----4-:R-:W-:Y:S01]  /*3250*/  FSETP.GEU.AND P2, PT, R7, R8, PT ;  /* 0x000000080700720b */ /* 0x010fe20003f4e000 */
[----:B------:R-:W-:-:S04]  /*3260*/  IMAD.MOV.U32 R12, RZ, RZ, R7 ;  /* 0x000000ffff0c7224 */ /* 0x000fc800078e0007 */
[----:B------:R-:W-:-:S05]  /*3270*/  @P1 SEL R3, R13, R2, !P0 ;  /* 0x000000020d031207 */ /* 0x000fca0004000000 */
[----:B------:R-:W-:-:S03]  /*3280*/  IMAD.MOV.U32 R5, RZ, RZ, R3 ;  /* 0x000000ffff057224 */ /* 0x000fc600078e0003 */
[----:B------:R-:W-:Y:S05]  /*3290*/  @!P2 BRA `(.L_x_615) ;  /* 0x000000000014a947 */ /* 0x000fea0003800000 */
[----:B------:R-:W-:Y:S01]  /*32a0*/  FSETP.GEU.AND P0, PT, R8, R7, PT ;  /* 0x000000070800720b */ /* 0x000fe20003f0e000 */
[----:B------:R-:W-:Y:S02]  /*32b0*/  IMAD.MOV.U32 R12, RZ, RZ, R8 ;  /* 0x000000ffff0c7224 */ /* 0x000fe400078e0008 */
[----:B------:R-:W-:-:S10]  /*32c0*/  VIADD R5, R2, 0x300 ;  /* 0x0000030002057836 */ /* 0x000fd40000000000 */
[----:B------:R-:W-:Y:S02]  /*32d0*/  @P0 IMAD.MOV.U32 R12, RZ, RZ, R7 ;  /* 0x000000ffff0c0224 */ /* 0x000fe400078e0007 */
[----:B------:R-:W-:-:S07]  /*32e0*/  @P0 IMAD.MOV.U32 R5, RZ, RZ, R3 ;  /* 0x000000ffff050224 */ /* 0x000fce00078e0003 */
.L_x_615:
[----:B------:R-:W-:Y:S05]  /*32f0*/  BSYNC.RECONVERGENT B1 ;  /* 0x0000000000017941 */ /* 0x000fea0003800200 */
.L_x_614:
[----:B-----5:R-:W-:Y:S01]  /*3300*/  FSETP.GEU.AND P0, PT, R12, R9, PT ;  /* 0x000000090c00720b */ /* 0x020fe20003f0e000 */
[----:B------:R-:W-:Y:S01]  /*3310*/  BSSY.RECONVERGENT B1, `(.L_x_616) ;  /* 0x0000014000017945 */ /* 0x000fe20003800200 */
[-C--:B------:R-:W-:Y:S01]  /*3320*/  IADD3 R13, P3, PT, R5, R11.reuse, RZ ;  /* 0x0000000b050d7210 */ /* 0x080fe20007f7e0ff */
[----:B------:R-:W-:Y:S01]  /*3330*/  IMAD.MOV.U32 R3, RZ, RZ, R12 ;  /* 0x000000ffff037224 */ /* 0x000fe200078e000c */
[----:B------:R-:W-:Y:S02]  /*3340*/  IADD3 R8, P1, PT, R4, R11, RZ ;  /* 0x0000000b04087210 */ /* 0x000fe40007f3e0ff */
[----:B------:R-:W-:Y:S02]  /*3350*/  IADD3.X R14, PT, PT, R6, UR4, RZ, P3, !PT ;  /* 0x00000004060e7c10 */ /* 0x000fe40009ffe4ff */
[----:B------:R-:W-:Y:S01]  /*3360*/  ISETP.LE.AND P2, PT, R10, UR6, PT ;  /* 0x000000060a007c0c */ /* 0x000fe2000bf43270 */
[----:B------:R-:W-:Y:S02]  /*3370*/  IMAD.X R11, RZ, RZ, R6, P1 ;  /* 0x000000ffff0b7224 */ /* 0x000fe400008e0606 */
[----:B------:R-:W-:-:S02]  /*3380*/  IMAD.MOV.U32 R6, RZ, RZ, R13 ;  /* 0x000000ffff067224 */ /* 0x000fc400078e000d */
[----:B------:R-:W-:Y:S01]  /*3390*/  IMAD.MOV.U32 R7, RZ, RZ, R14 ;  /* 0x000000ffff077224 */ /* 0x000fe200078e000e */
[----:B------:R-:W-:Y:S07]  /*33a0*/  @!P0 BRA `(.L_x_617) ;  /* 0x0000000000288947 */ /* 0x000fee0003800000 */
        /* <DEDUP_REMOVED lines=10> */
.L_x_617:
[----:B------:R-:W-:Y:S05]  /*3450*/  BSYNC.RECONVERGENT B1 ;  /* 0x0000000000017941 */ /* 0x000fea0003800200 */
.L_x_616:
        /* <DEDUP_REMOVED lines=12> */
[----:B------:R-:W-:-:S05]  /*3520*/  IMAD.MOV.U32 R9, RZ, RZ, 0x500 ;  /* 0x00000500ff097424 */ /* 0x000fca00078e00ff */
[----:B------:R-:W2:Y:S01]  /*3530*/  ATOMG.E.ADD.STRONG.GPU PT, R8, desc[UR10][R4.64], R9 ;  /* 0x80000009040879a8 */ /* 0x000ea200081ef10a */
[----:B------:R-:W0:Y:S01]  /*3540*/  S2UR UR5, SR_CgaCtaId ;  /* 0x00000000000579c3 */ /* 0x000e220000008800 */
[----:B------:R-:W-:Y:S02]  /*3550*/  UMOV UR4, 0x400 ;  /* 0x0000040000047882 */ /* 0x000fe40000000000 */
[----:B0-----:R-:W-:Y:S01]  /*3560*/  ULEA UR4, UR5, UR4, 0x18 ;  /* 0x0000000405047291 */ /* 0x001fe2000f8ec0ff */
[----:B--2---:R-:W-:-:S08]  /*3570*/  VIADD R8, R8, UR6 ;  /* 0x0000000608087c36 */ /* 0x004fd00008000000 */
[----:B------:R0:W-:Y:S03]  /*3580*/  STS [UR4+0x98], R8 ;  /* 0x00009808ff007988 */ /* 0x0001e60008000804 */
.L_x_620:
[----:B------:R-:W-:Y:S05]  /*3590*/  BSYNC.RECONVERGENT B1 ;  /* 0x0000000000017941 */ /* 0x000fea0003800200 */
.L_x_619:
[----:B------:R-:W1:Y:S08]  /*35a0*/  S2UR UR5, SR_CgaCtaId ;  /* 0x00000000000579c3 */ /* 0x000e700000008800 */
[----:B------:R-:W-:Y:S06]  /*35b0*/  BAR.SYNC.DEFER_BLOCKING 0x0 ;  /* 0x0000000000007b1d */ /* 0x000fec0000010000 */
[----:B------:R-:W-:Y:S01]  /*35c0*/  UMOV UR4, 0x400 ;  /* 0x0000040000047882 */ /* 0x000fe20000000000 */
[----:B------:R-:W2:Y:S01]  /*35d0*/  LDCU UR7, c[0x0][0x398] ;  /* 0x00007300ff0777ac */ /* 0x000ea20008000800 */
[----:B------:R-:W3:Y:S01]  /*35e0*/  LDCU.128 UR12, c[0x0][0x380] ;  /* 0x00007000ff0c77ac */ /* 0x000ee20008000c00 */
[----:B-1----:R-:W-:-:S06]  /*35f0*/  ULEA UR4, UR5, UR4, 0x18 ;  /* 0x0000000405047291 */ /* 0x002fcc000f8ec0ff */
[----:B0-----:R-:W-:-:S05]  /*3600*/  IMAD.U32 R8, RZ, RZ, UR4 ;  /* 0x00000004ff087e24 */ /* 0x001fca000f8e00ff */
[----:B------:R-:W0:Y:S02]  /*3610*/  LDS R11, [R8+0x98] ;  /* 0x00009800080b7984 */ /* 0x000e240000000800 */
[----:B0-----:R-:W-:-:S05]  /*3620*/  VIADD R9, R11, 0x500 ;  /* 0x000005000b097836 */ /* 0x001fca0000000000 */
[----:B------:R-:W-:-:S13]  /*3630*/  ISETP.GT.AND P0, PT, R9, R10, PT ;  /* 0x0000000a0900720c */ /* 0x000fda0003f04270 */
[----:B--23--:R-:W-:Y:S05]  /*3640*/  @P0 BRA `(.L_x_621) ;  /* 0x0000000800080947 */ /* 0x00cfea0003800000 */
[----:B------:R-:W-:Y:S01]  /*3650*/  BSSY.RECONVERGENT B1, `(.L_x_621) ;  /* 0x0000081000017945 */ /* 0x000fe20003800200 */
.L_x_634:
[----:B------:R-:W-:-:S04]  /*3660*/  IADD3 R13, P0, PT, R2, R11, RZ ;  /* 0x0000000b020d7210 */ /* 0x000fc80007f1e0ff */
[----:B------:R-:W-:Y:S02]  /*3670*/  LEA.HI.X.SX32 R12, R11, RZ, 0x1, P0 ;  /* 0x000000ff0b0c7211 */ /* 0x000fe400000f0eff */
[----:B------:R-:W-:-:S04]  /*3680*/  LEA R14, P0, R13, UR12, 0x2 ;  /* 0x0000000c0d0e7c11 */ /* 0x000fc8000f8010ff */
[----:B------:R-:W-:-:S05]  /*3690*/  LEA.HI.X R15, R13, UR13, R12, 0x2, P0 ;  /* 0x0000000d0d0f7c11 */ /* 0x000fca00080f140c */
[----:B------:R-:W2:Y:S04]  /*36a0*/  LDG.E R20, desc[UR10][R14.64] ;  /* 0x0000000a0e147981 */ /* 0x000ea8000c1e1900 */
[----:B------:R0:W5:Y:S04]  /*36b0*/  LDG.E R21, desc[UR10][R14.64+0x400] ;  /* 0x0004000a0e157981 */ /* 0x000168000c1e1900 */
[----:B------:R0:W5:Y:S04]  /*36c0*/  LDG.E R11, desc[UR10][R14.64+0x800] ;  /* 0x0008000a0e0b7981 */ /* 0x000168000c1e1900 */
[----:B------:R0:W5:Y:S04]  /*36d0*/  LDG.E R9, desc[UR10][R14.64+0xc00] ;  /* 0x000c000a0e097981 */ /* 0x000168000c1e1900 */
[----:B------:R0:W5:Y:S01]  /*36e0*/  LDG.E R10, desc[UR10][R14.64+0x1000] ;  /* 0x0010000a0e0a7981 */ /* 0x000162000c1e1900 */
[----:B------:R-:W-:Y:S01]  /*36f0*/  IADD3 R13, P1, PT, R13, UR14, RZ ;  /* 0x0000000e0d0d7c10 */ /* 0x000fe2000ff3e0ff */
[----:B------:R-:W-:Y:S01]  /*3700*/  BSSY.RECONVERGENT B2, `(.L_x_622) ;  /* 0x0000012000027945 */ /* 0x000fe20003800200 */
[----:B------:R-:W-:-:S02]  /*3710*/  IMAD.MOV.U32 R16, RZ, RZ, R3 ;  /* 0x000000ffff107224 */ /* 0x000fc400078e0003 */
[----:B------:R-:W-:Y:S01]  /*3720*/  IMAD.MOV.U32 R18, RZ, RZ, R6 ;  /* 0x000000ffff127224 */ /* 0x000fe200078e0006 */
[----:B------:R-:W-:Y:S01]  /*3730*/  IADD3.X R12, PT, PT, R12, UR15, RZ, P1, !PT ;  /* 0x0000000f0c0c7c10 */ /* 0x000fe20008ffe4ff */
        /* <DEDUP_REMOVED lines=14> */
.L_x_623:
[----:B------:R-:W-:Y:S05]  /*3820*/  BSYNC.RECONVERGENT B2 ;  /* 0x0000000000027941 */ /* 0x000fea0003800200 */
.L_x_622:
        /* <DEDUP_REMOVED lines=19> */
.L_x_625:
[----:B------:R-:W-:Y:S05]  /*3960*/  BSYNC.RECONVERGENT B2 ;  /* 0x0000000000027941 */ /* 0x000fea0003800200 */
.L_x_624:
        /* <DEDUP_REMOVED lines=19> */
.L_x_627:
[----:B------:R-:W-:Y:S05]  /*3aa0*/  BSYNC.RECONVERGENT B2 ;  /* 0x0000000000027941 */ /* 0x000fea0003800200 */
.L_x_626:
        /* <DEDUP_REMOVED lines=19> */
.L_x_629:
[----:B------:R-:W-:Y:S05]  /*3be0*/  BSYNC.RECONVERGENT B2 ;  /* 0x0000000000027941 */ /* 0x000fea0003800200 */
.L_x_628:
        /* <DEDUP_REMOVED lines=19> */
.L_x_631:
[----:B------:R-:W-:Y:S05]  /*3d20*/  BSYNC.RECONVERGENT B2 ;  /* 0x0000000000027941 */ /* 0x000fea0003800200 */
.L_x_630:
[----:B------:R-:W-:Y:S01]  /*3d30*/  BAR.SYNC.DEFER_BLOCKING 0x0 ;  /* 0x0000000000007b1d */ /* 0x000fe20000010000 */
[----:B------:R-:W-:-:S05]  /*3d40*/  ISETP.NE.AND P0, PT, R2, RZ, PT ;  /* 0x000000ff0200720c */ /* 0x000fca0003f05270 */
[----:B------:R-:W-:Y:S08]  /*3d50*/  BSSY.RECONVERGENT B2, `(.L_x_632) ;  /* 0x000000a000027945 */ /* 0x000ff00003800200 */
[----:B------:R-:W-:Y:S05]  /*3d60*/  @P0 BRA `(.L_x_633) ;  /* 0x0000000000200947 */ /* 0x000fea0003800000 */
[----:B------:R-:W-:-:S05]  /*3d70*/  IMAD.MOV.U32 R11, RZ, RZ, 0x500 ;  /* 0x00000500ff0b7424 */ /* 0x000fca00078e00ff */
[----:B------:R-:W2:Y:S01]  /*3d80*/  ATOMG.E.ADD.STRONG.GPU PT, R8, desc[UR10][R4.64], R11 ;  /* 0x8000000b040879a8 */ /* 0x000ea200081ef10a */
[----:B------:R-:W0:Y:S01]  /*3d90*/  S2UR UR5, SR_CgaCtaId ;  /* 0x00000000000579c3 */ /* 0x000e220000008800 */
[----:B------:R-:W-:Y:S02]  /*3da0*/  UMOV UR4, 0x400 ;  /* 0x0000040000047882 */ /* 0x000fe40000000000 */
[----:B0-----:R-:W-:Y:S01]  /*3db0*/  ULEA UR4, UR5, UR4, 0x18 ;  /* 0x0000000405047291 */ /* 0x001fe2000f8ec0ff */
[----:B--2---:R-:W-:-:S05]  /*3dc0*/  VIADD R9, R8, UR6 ;  /* 0x0000000608097c36 */ /* 0x004fca0008000000 */
[----:B------:R-:W-:-:S05]  /*3dd0*/  IMAD.U32 R8, RZ, RZ, UR4 ;  /* 0x00000004ff087e24 */ /* 0x000fca000f8e00ff */
[----:B------:R0:W-:Y:S02]  /*3de0*/  STS [R8+0x98], R9 ;  /* 0x0000980908007388 */ /* 0x0001e40000000800 */
.L_x_633:
[----:B------:R-:W-:Y:S05]  /*3df0*/  BSYNC.RECONVERGENT B2 ;  /* 0x0000000000027941 */ /* 0x000fea0003800200 */
.L_x_632:
[----:B------:R-:W-:Y:S01]  /*3e00*/  BAR.SYNC.DEFER_BLOCKING 0x0 ;  /* 0x0000000000007b1d */ /* 0x000fe20000010000 */
[----:B------:R-:W-:-:S05]  /*3e10*/  IMAD.U32 R10, RZ, RZ, UR7 ;  /* 0x00000007ff0a7e24 */ /* 0x000fca000f8e00ff */
[----:B------:R-:W0:Y:S02]  /*3e20*/  LDS R11, [R8+0x98] ;  /* 0x00009800080b7984 */ /* 0x000e240000000800 */
[----:B0-----:R-:W-:-:S05]  /*3e30*/  VIADD R9, R11, 0x500 ;  /* 0x000005000b097836 */ /* 0x001fca0000000000 */
[----:B------:R-:W-:-:S13]  /*3e40*/  ISETP.GT.AND P0, PT, R9, R10, PT ;  /* 0x0000000a0900720c */ /* 0x000fda0003f04270 */
[----:B------:R-:W-:Y:S05]  /*3e50*/  @!P0 BRA `(.L_x_634) ;  /* 0xfffffff800008947 */ /* 0x000fea000383ffff */
[----:B------:R-:W-:Y:S05]  /*3e60*/  BSYNC.RECONVERGENT B1 ;  /* 0x0000000000017941 */ /* 0x000fea0003800200 */
.L_x_621:
[----:B------:R-:W-:Y:S01]  /*3e70*/  ISETP.GE.AND P0, PT, R11, R10, PT ;  /* 0x0000000a0b00720c */ /* 0x000fe20003f06270 */
[----:B------:R-:W0:Y:S01]  /*3e80*/  LDCU.64 UR6, c[0x0][0x388] ;  /* 0x00007100ff0677ac */ /* 0x000e220008000a00 */
[----:B------:R-:W-:Y:S01]  /*3e90*/  BSSY.RECONVERGENT B1, `(.L_x_618) ;  /* 0x0000094000017945 */ /* 0x000fe20003800200 */
[----:B------:R-:W1:Y:S10]  /*3ea0*/  LDCU.64 UR4, c[0x0][0x388] ;  /* 0x00007100ff0477ac */ /* 0x000e740008000a00 */
[----:B------:R-:W-:Y:S05]  /*3eb0*/  @P0 BRA `(.L_x_635) ;  /* 0x0000000800440947 */ /* 0x000fea0003800000 */
[----:B------:R-:W-:-:S05]  /*3ec0*/  IMAD.IADD R9, R10, 0x1, -R11 ;  /* 0x000000010a097824 */ /* 0x000fca00078e0a0b */
[----:B------:R-:W-:-:S13]  /*3ed0*/  ISETP.GE.AND P0, PT, R2, R9, PT ;  /* 0x000000090200720c */ /* 0x000fda0003f06270 */
[----:B------:R-:W-:Y:S05]  /*3ee0*/  @P0 BRA `(.L_x_635) ;  /* 0x0000000800380947 */ /* 0x000fea0003800000 */
[----:B------:R-:W-:Y:S01]  /*3ef0*/  LOP3.LUT R4, RZ, R2, RZ, 0x33, !PT ;  /* 0x00000002ff047212 */ /* 0x000fe200078e33ff */
[----:B------:R-:W-:Y:S01]  /*3f00*/  BSSY.RECONVERGENT B2, `(.L_x_636) ;  /* 0x0000027000027945 */ /* 0x000fe20003800200 */
[----:B------:R-:W-:Y:S02]  /*3f10*/  IMAD.MOV.U32 R8, RZ, RZ, R2 ;  /* 0x000000ffff087224 */ /* 0x000fe400078e0002 */
[----:B------:R-:W-:-:S04]  /*3f20*/  IADD3 R16, PT, PT, -R11, R10, R4 ;  /* 0x0000000a0b107210 */ /* 0x000fc80007ffe104 */
[----:B------:R-:W-:-:S04]  /*3f30*/  LOP3.LUT R4, R16, 0x300, RZ, 0xc0, !PT ;  /* 0x0000030010047812 */ /* 0x000fc800078ec0ff */
[----:B------:R-:W-:-:S13]  /*3f40*/  ISETP.NE.AND P0, PT, R4, 0x300, PT ;  /* 0x000003000400780c */ /* 0x000fda0003f05270 */
[----:B------:R-:W-:Y:S05]  /*3f50*/  @!P0 BRA `(.L_x_637) ;  /* 0x0000000000848947 */ /* 0x000fea0003800000 */
[----:B------:R-:W2:Y:S01]  /*3f60*/  LDC.64 R4, c[0x0][0x380] ;  /* 0x0000e000ff047b82 */ /* 0x000ea20000000a00 */
[----:B------:R-:W-:Y:S01]  /*3f70*/  LEA.HI R8, R16, 0x1, RZ, 0x18 ;  /* 0x0000000110087811 */ /* 0x000fe200078fc0ff */
[----:B------:R-:W-:-:S03]  /*3f80*/  IMAD.IADD R15, R2, 0x1, R11 ;  /* 0x00000001020f7824 */ /* 0x000fc600078e020b */
[----:B------:R-:W-:Y:S01]  /*3f90*/  LOP3.LUT R10, R8, 0x3, RZ, 0xc0, !PT ;  /* 0x00000003080a7812 */ /* 0x000fe200078ec0ff */
[----:B------:R-:W-:-:S04]  /*3fa0*/  IMAD.MOV.U32 R8, RZ, RZ, R2 ;  /* 0x000000ffff087224 */ /* 0x000fc800078e0002 */
[----:B------:R-:W-:-:S07]  /*3fb0*/  IMAD.MOV R10, RZ, RZ, -R10 ;  /* 0x000000ffff0a7224 */ /* 0x000fce00078e0a0a */
.L_x_640:
[----:B--2---:R-:W-:-:S05]  /*3fc0*/  IMAD.WIDE R12, R15, 0x4, R4 ;  /* 0x000000040f0c7825 */ /* 0x004fca00078e0204 */
[----:B------:R-:W2:Y:S01]  /*3fd0*/  LDG.E R20, desc[UR10][R12.64] ;  /* 0x0000000a0c147981 */ /* 0x000ea2000c1e1900 */
[----:B------:R-:W-:Y:S01]  /*3fe0*/  VIADD R10, R10, 0x1 ;  /* 0x000000010a0a7836 */ /* 0x000fe20000000000 */
[C---:B-1----:R-:W-:Y:S01]  /*3ff0*/  IADD3 R18, P1, PT, R15.reuse, UR4, RZ ;  /* 0x000000040f127c10 */ /* 0x042fe2000ff3e0ff */
[----:B------:R-:W-:Y:S03]  /*4000*/  BSSY.RECONVERGENT B3, `(.L_x_638) ;  /* 0x0000013000037945 */ /* 0x000fe60003800200 */
[----:B------:R-:W-:Y:S02]  /*4010*/  ISETP.NE.AND P2, PT, R10, RZ, PT ;  /* 0x000000ff0a00720c */ /* 0x000fe40003f45270 */
[----:B------:R-:W-:Y:S02]  /*4020*/  LEA.HI.X.SX32 R17, R15, UR5, 0x1, P1 ;  /* 0x000000050f117c11 */ /* 0x000fe400088f0eff */
        /* <DEDUP_REMOVED lines=16> */
.L_x_639:
[----:B0-----:R-:W-:Y:S05]  /*4130*/  BSYNC.RECONVERGENT B3 ;  /* 0x0000000000037941 */ /* 0x001fea0003800200 */
.L_x_638:
[----:B------:R-:W-:Y:S02]  /*4140*/  VIADD R8, R8, 0x100 ;  /* 0x0000010008087836 */ /* 0x000fe40000000000 */
[----:B------:R-:W-:Y:S01]  /*4150*/  VIADD R15, R15, 0x100 ;  /* 0x000001000f0f7836 */ /* 0x000fe20000000000 */
[----:B------:R-:W-:Y:S06]  /*4160*/  @P2 BRA `(.L_x_640) ;  /* 0xfffffffc00942947 */ /* 0x000fec000383ffff */
.L_x_637:
[----:B01----:R-:W-:Y:S05]  /*4170*/  BSYNC.RECONVERGENT B2 ;  /* 0x0000000000027941 */ /* 0x003fea0003800200 */
.L_x_636:
        /* <DEDUP_REMOVED lines=9> */
.L_x_649:
[----:B------:R-:W-:-:S05]  /*4210*/  IMAD.WIDE R14, R11, 0x4, R4 ;  /* 0x000000040b0e7825 */ /* 0x000fca00078e0204 */
[----:B------:R-:W2:Y:S04]  /*4220*/  LDG.E R24, desc[UR10][R14.64+-0x800] ;  /* 0xfff8000a0e187981 */ /* 0x000ea8000c1e1900 */
[----:B------:R0:W5:Y:S04]  /*4230*/  LDG.E R26, desc[UR10][R14.64+-0x400] ;  /* 0xfffc000a0e1a7981 */ /* 0x000168000c1e1900 */
        /* <DEDUP_REMOVED lines=21> */
.L_x_642:
[----:B------:R-:W-:Y:S05]  /*4390*/  BSYNC.RECONVERGENT B2 ;  /* 0x0000000000027941 */ /* 0x000fea0003800200 */
.L_x_641:
        /* <DEDUP_REMOVED lines=19> */
.L_x_644:
[----:B------:R-:W-:Y:S05]  /*44d0*/  BSYNC.RECONVERGENT B2 ;  /* 0x0000000000027941 */ /* 0x000fea0003800200 */
.L_x_643:
[----:B------:R-:W-:Y:S01]  /*44e0*/  FSETP.GEU.AND P0, PT, R3, R10, PT ;  /* 0x0000000a0300720b */ /* 0x000fe20003f0e000 */
[----:B------:R-:W-:Y:S01]  /*44f0*/  BSSY.RECONVERGENT B2, `(.L_x_645) ;  /* 0x0000013000027945 */ /* 0x000fe20003800200 */
[C---:B------:R-:W-:Y:S01]  /*4500*/  IADD3 R17, P1, PT, R19.reuse, UR6, RZ ;  /* 0x0000000613117c10 */ /* 0x040fe2000ff3e0ff */
        /* <DEDUP_REMOVED lines=17> */
.L_x_646:
[----:B------:R-:W-:Y:S05]  /*4620*/  BSYNC.RECONVERGENT B2 ;  /* 0x0000000000027941 */ /* 0x000fea0003800200 */
.L_x_645:
        /* <DEDUP_REMOVED lines=18> */
.L_x_648:
[----:B------:R-:W-:Y:S05]  /*4750*/  BSYNC.RECONVERGENT B2 ;  /* 0x0000000000027941 */ /* 0x000fea0003800200 */
.L_x_647:
[----:B------:R-:W-:Y:S02]  /*4760*/  VIADD R8, R8, 0x400 ;  /* 0x0000040008087836 */ /* 0x000fe40000000000 */
[----:B------:R-:W-:Y:S02]  /*4770*/  VIADD R20, R20, 0x400 ;  /* 0x0000040014147836 */ /* 0x000fe40000000000 */
[----:B------:R-:W-:Y:S01]  /*4780*/  VIADD R19, R19, 0x400 ;  /* 0x0000040013137836 */ /* 0x000fe20000000000 */
[----:B------:R-:W-:Y:S01]  /*4790*/  ISETP.GE.AND P0, PT, R8, R9, PT ;  /* 0x000000090800720c */ /* 0x000fe20003f06270 */
[----:B------:R-:W-:Y:S02]  /*47a0*/  VIADD R18, R18, 0x400 ;  /* 0x0000040012127836 */ /* 0x000fe40000000000 */
[----:B------:R-:W-:-:S10]  /*47b0*/  VIADD R11, R11, 0x400 ;  /* 0x000004000b0b7836 */ /* 0x000fd40000000000 */
[----:B------:R-:W-:Y:S05]  /*47c0*/  @!P0 BRA `(.L_x_649) ;  /* 0xfffffff800908947 */ /* 0x000fea000383ffff */
.L_x_635:
[----:B01----:R-:W-:Y:S05]  /*47d0*/  BSYNC.RECONVERGENT B1 ;  /* 0x0000000000017941 */ /* 0x003fea0003800200 */
.L_x_618:
        /* <DEDUP_REMOVED lines=22> */
.L_x_651:
[----:B------:R-:W-:Y:S05]  /*4940*/  BSYNC.RECONVERGENT B1 ;  /* 0x0000000000017941 */ /* 0x000fea0003800200 */
.L_x_650:
        /* <DEDUP_REMOVED lines=21> */
.L_x_653:
[----:B------:R-:W-:Y:S05]  /*4aa0*/  BSYNC.RECONVERGENT B1 ;  /* 0x0000000000017941 */ /* 0x000fea0003800200 */
.L_x_652:
        /* <DEDUP_REMOVED lines=21> */
.L_x_655:
[----:B------:R-:W-:Y:S05]  /*4c00*/  BSYNC.RECONVERGENT B1 ;  /* 0x0000000000017941 */ /* 0x000fea0003800200 */
.L_x_654:
        /* <DEDUP_REMOVED lines=21> */
.L_x_657:
[----:B------:R-:W-:Y:S05]  /*4d60*/  BSYNC.RECONVERGENT B1 ;  /* 0x0000000000017941 */ /* 0x000fea0003800200 */
.L_x_656:
        /* <DEDUP_REMOVED lines=22> */
.L_x_659:
[----:B------:R-:W-:Y:S05]  /*4ed0*/  BSYNC.RECONVERGENT B1 ;  /* 0x0000000000017941 */ /* 0x000fea0003800200 */
.L_x_658:
        /* <DEDUP_REMOVED lines=12> */
.L_x_661:
[----:B------:R-:W-:Y:S05]  /*4fa0*/  BSYNC.RECONVERGENT B1 ;  /* 0x0000000000017941 */ /* 0x000fea0003800200 */
.L_x_660:
[----:B------:R-:W-:Y:S01]  /*4fb0*/  BAR.SYNC.DEFER_BLOCKING 0x0 ;  /* 0x0000000000007b1d */ /* 0x000fe20000010000 */
[----:B------:R-:W-:-:S13]  /*4fc0*/  ISETP.NE.AND P2, PT, R2, RZ, PT ;  /* 0x000000ff0200720c */ /* 0x000fda0003f45270 */
[----:B------:R-:W-:Y:S05]  /*4fd0*/  @P2 BRA `(.L_x_577) ;  /* 0x00000008002c2947 */ /* 0x000fea0003800000 */
[----:B------:R-:W1:Y:S01]  /*4fe0*/  S2R R2, SR_CgaCtaId ;  /* 0x0000000000027919 */ /* 0x000e620000008800 */
[----:B------:R-:W-:Y:S01]  /*4ff0*/  MOV R7, 0x400 ;  /* 0x0000040000077802 */ /* 0x000fe20000000f00 */
[----:B------:R-:W-:Y:S01]  /*5000*/  BSSY.RECONVERGENT B1, `(.L_x_662) ;  /* 0x0000019000017945 */ /* 0x000fe20003800200 */
[----:B------:R-:W-:Y:S02]  /*5010*/  IMAD.MOV.U32 R12, RZ, RZ, R6 ;  /* 0x000000ffff0c7224 */ /* 0x000fe400078e0006 */
[----:B------:R-:W-:Y:S02]  /*5020*/  IMAD.MOV.U32 R10, RZ, RZ, R5 ;  /* 0x000000ffff0a7224 */ /* 0x000fe400078e0005 */
[----:B------:R-:W-:Y:S01]  /*5030*/  IMAD.MOV.U32 R14, RZ, RZ, R4 ;  /* 0x000000ffff0e7224 */ /* 0x000fe200078e0004 */
[----:B-1----:R-:W-:-:S05]  /*5040*/  LEA R7, R2, R7, 0x18 ;  /* 0x0000000702077211 */ /* 0x002fca00078ec0ff */
[----:B------:R-:W1:Y:S04]  /*5050*/  LDS R13, [R7+0x18] ;  /* 0x00001800070d7984 */ /* 0x000e680000000800 */
[----:B------:R2:W3:Y:S04]  /*5060*/  LDS R15, [R7+0x28] ;  /* 0x00002800070f7984 */ /* 0x0004e80000000800 */
[----:B------:R2:W4:Y:S04]  /*5070*/  LDS R17, [R7+0x38] ;  /* 0x0000380007117984 */ /* 0x0005280000000800 */
[----:B0-----:R2:W0:Y:S04]  /*5080*/  LDS R9, [R7+0x48] ;  /* 0x0000480007097984 */ /* 0x0014280000000800 */
[----:B------:R2:W0:Y:S04]  /*5090*/  LDS R8, [R7+0x58] ;  /* 0x0000580007087984 */ /* 0x0004280000000800 */
[----:B------:R2:W0:Y:S04]  /*50a0*/  LDS R3, [R7+0x68] ;  /* 0x0000680007037984 */ /* 0x0004280000000800 */
[----:B------:R2:W0:Y:S01]  /*50b0*/  LDS R2, [R7+0x78] ;  /* 0x0000780007027984 */ /* 0x0004220000000800 */
[----:B-1----:R-:W-:-:S13]  /*50c0*/  FSETP.GEU.AND P0, PT, R6, R13, PT ;  /* 0x0000000d0600720b */ /* 0x002fda0003f0e000 */
[----:B--234-:R-:W-:Y:S05]  /*50d0*/  @!P0 BRA `(.L_x_663) ;  /* 0x00000000002c8947 */ /* 0x01cfea0003800000 */
[----:B------:R-:W1:Y:S01]  /*50e0*/  LDS.64 R10, [R7+0x20] ;  /* 0x00002000070a7984 */ /* 0x000e620000000a00 */
[----:B------:R-:W-:Y:S01]  /*50f0*/  FSETP.GEU.AND P3, PT, R13, R6, PT ;  /* 0x000000060d00720b */ /* 0x000fe20003f6e000 */
[----:B------:R-:W-:-:S12]  /*5100*/  IMAD.MOV.U32 R12, RZ, RZ, R13 ;  /* 0x000000ffff0c7224 */ /* 0x000fd800078e000d */
[CC--:B-1----:R-:W-:Y:S01]  /*5110*/  @P3 ISETP.GE.U32.AND P0, PT, R5.reuse, R10.reuse, PT ;  /* 0x0000000a0500320c */ /* 0x0c2fe20003f06070 */
[----:B------:R-:W-:Y:S01]  /*5120*/  IMAD.MOV.U32 R14, RZ, RZ, R11 ;  /* 0x000000ffff0e7224 */ /* 0x000fe200078e000b */
[CC--:B------:R-:W-:Y:S02]  /*5130*/  @P3 ISETP.LT.U32.AND P1, PT, R5.reuse, R10.reuse, PT ;  /* 0x0000000a0500320c */ /* 0x0c0fe40003f21070 */
[CC--:B------:R-:W-:Y:S02]  /*5140*/  @P3 ISETP.GE.AND.EX P0, PT, R4.reuse, R11.reuse, PT, P0 ;  /* 0x0000000b0400320c */ /* 0x0c0fe40003f06300 */
[----:B------:R-:W-:Y:S02]  /*5150*/  @P3 ISETP.LT.AND.EX P1, PT, R4, R11, PT, P1 ;  /* 0x0000000b0400320c */ /* 0x000fe40003f21310 */
[----:B------:R-:W-:Y:S02]  /*5160*/  @P3 FSEL R12, R6, R13, !P0 ;  /* 0x0000000d060c3208 */ /* 0x000fe40004000000 */
[----:B------:R-:W-:-:S02]  /*5170*/  @P3 SEL R10, R5, R10, P1 ;  /* 0x0000000a050a3207 */ /* 0x000fc40000800000 */
[----:B------:R-:W-:-:S07]  /*5180*/  @P3 SEL R14, R4, R11, P1 ;  /* 0x0000000b040e3207 */ /* 0x000fce0000800000 */
.L_x_663:
[----:B------:R-:W-:Y:S05]  /*5190*/  BSYNC.RECONVERGENT B1 ;  /* 0x0000000000017941 */ /* 0x000fea0003800200 */
.L_x_662:
[----:B------:R-:W-:Y:S01]  /*51a0*/  FSETP.GEU.AND P0, PT, R12, R15, PT ;  /* 0x0000000f0c00720b */ /* 0x000fe20003f0e000 */
[----:B------:R-:W-:Y:S01]  /*51b0*/  BSSY.RECONVERGENT B1, `(.L_x_664) ;  /* 0x0000010000017945 */ /* 0x000fe20003800200 */
[----:B------:R-:W-:Y:S02]  /*51c0*/  IMAD.MOV.U32 R6, RZ, RZ, R12 ;  /* 0x000000ffff067224 */ /* 0x000fe400078e000c */
[----:B------:R-:W-:Y:S02]  /*51d0*/  IMAD.MOV.U32 R11, RZ, RZ, R10 ;  /* 0x000000ffff0b7224 */ /* 0x000fe400078e000a */
[----:B------:R-:W-:-:S07]  /*51e0*/  IMAD.MOV.U32 R5, RZ, RZ, R14 ;  /* 0x000000ffff057224 */ /* 0x000fce00078e000e */
[----:B------:R-:W-:Y:S05]  /*51f0*/  @!P0 BRA `(.L_x_665) ;  /* 0x00000000002c8947 */ /* 0x000fea0003800000 */
[----:B------:R-:W1:Y:S01]  /*5200*/  LDS.64 R4, [R7+0x30] ;  /* 0x0000300007047984 */ /* 0x000e620000000a00 */
[----:B------:R-:W-:Y:S01]  /*5210*/  FSETP.GEU.AND P3, PT, R15, R12, PT ;  /* 0x0000000c0f00720b */ /* 0x000fe20003f6e000 */
[----:B------:R-:W-:-:S12]  /*5220*/  IMAD.MOV.U32 R6, RZ, RZ, R15 ;  /* 0x000000ffff067224 */ /* 0x000fd800078e000f */
[CC--:B-1----:R-:W-:Y:S01]  /*5230*/  @P3 ISETP.GE.U32.AND P0, PT, R10.reuse, R4.reuse, PT ;  /* 0x000000040a00320c */ /* 0x0c2fe20003f06070 */
[----:B------:R-:W-:Y:S01]  /*5240*/  IMAD.MOV.U32 R11, RZ, RZ, R4 ;  /* 0x000000ffff0b7224 */ /* 0x000fe200078e0004 */
[-C--:B------:R-:W-:Y:S02]  /*5250*/  @P3 ISETP.LT.U32.AND P1, PT, R10, R4.reuse, PT ;  /* 0x000000040a00320c */ /* 0x080fe40003f21070 */
[CC--:B------:R-:W-:Y:S02]  /*5260*/  @P3 ISETP.GE.AND.EX P0, PT, R14.reuse, R5.reuse, PT, P0 ;  /* 0x000000050e00320c */ /* 0x0c0fe40003f06300 */
[----:B------:R-:W-:Y:S02]  /*5270*/  @P3 ISETP.LT.AND.EX P1, PT, R14, R5, PT, P1 ;  /* 0x000000050e00320c */ /* 0x000fe40003f21310 */
[----:B------:R-:W-:Y:S02]  /*5280*/  @P3 FSEL R6, R12, R15, !P0 ;  /* 0x0000000f0c063208 */ /* 0x000fe40004000000 */
[----:B------:R-:W-:-:S02]  /*5290*/  @P3 SEL R11, R10, R4, P1 ;  /* 0x000000040a0b3207 */ /* 0x000fc40000800000 */
[----:B------:R-:W-:-:S07]  /*52a0*/  @P3 SEL R5, R14, R5, P1 ;  /* 0x000000050e053207 */ /* 0x000fce0000800000 */
.L_x_665:
[----:B------:R-:W-:Y:S05]  /*52b0*/  BSYNC.RECONVERGENT B1 ;  /* 0x0000000000017941 */ /* 0x000fea0003800200 */
.L_x_664:
        /* <DEDUP_REMOVED lines=18> */
.L_x_667:
[----:B------:R-:W-:Y:S05]  /*53e0*/  BSYNC.RECONVERGENT B1 ;  /* 0x0000000000017941 */ /* 0x000fea0003800200 */
.L_x_666:
[----:B0-----:R-:W-:Y:S01]  /*53f0*/  FSETP.GEU.AND P0, PT, R4, R9, PT ;  /* 0x000000090400720b */ /* 0x001fe20003f0e000 */
        /* <DEDUP_REMOVED lines=17> */
.L_x_669:
[----:B------:R-:W-:Y:S05]  /*5510*/  BSYNC.RECONVERGENT B1 ;  /* 0x0000000000017941 */ /* 0x000fea0003800200 */
.L_x_668:
        /* <DEDUP_REMOVED lines=18> */
.L_x_671:
[----:B------:R-:W-:Y:S05]  /*5640*/  BSYNC.RECONVERGENT B1 ;  /* 0x0000000000017941 */ /* 0x000fea0003800200 */
.L_x_670:
        /* <DEDUP_REMOVED lines=18> */
.L_x_673:
[----:B------:R-:W-:Y:S05]  /*5770*/  BSYNC.RECONVERGENT B1 ;  /* 0x0000000000017941 */ /* 0x000fea0003800200 */
.L_x_672:
        /* <DEDUP_REMOVED lines=17> */
.L_x_577:
[----:B------:R-:W-:Y:S05]  /*5890*/  BSYNC.RECONVERGENT B0 ;  /* 0x0000000000007941 */ /* 0x000fea0003800200 */
.L_x_544:
        /* <DEDUP_REMOVED lines=9> */
.L_x_674:
        /* <DEDUP_REMOVED lines=13> */
.L_x_830:


//--------------------- .text._ZN6thrust24THRUST_300001_SM_1000_NS8cuda_cub4core6detail13_kernel_agentINS1_8__reduce11ReduceAgentINS0_12zip_iteratorIN4cuda3std3__45tupleIJPfNS0_17counting_iteratorIlNS0_11use_defaultESE_SE_EEEEEEEPNSB_IJflEEESI_iNS1_9__extrema9arg_min_fIflNSA_4lessIfEEEEEEJSH_SJ_iSO_EEEvDpT0_ --------------------------
	.section	.text._ZN6thrust24THRUST_300001_SM_1000_NS8cuda_cub4core6detail13_kernel_agentINS1_8__reduce11ReduceAgentINS0_12zip_iteratorIN4cuda3std3__45tupleIJPfNS0_17counting_iteratorIlNS0_11use_defaultESE_SE_EEEEEEEPNSB_IJflEEESI_iNS1_9__extrema9arg_min_fIflNSA_4lessIfEEEEEEJSH_SJ_iSO_EEEvDpT0_,"ax",@progbits
	.align	128
        .global         _ZN6thrust24THRUST_300001_SM_1000_NS8cuda_cub4core6detail13_kernel_agentINS1_8__reduce11ReduceAgentINS0_12zip_iteratorIN4cuda3std3__45tupleIJPfNS0_17counting_iteratorIlNS0_11use_defaultESE_SE_EEEEEEEPNSB_IJflEEESI_iNS1_9__extrema9arg_min_fIflNSA_4lessIfEEEEEEJSH_SJ_iSO_EEEvDpT0_
        .type           _ZN6thrust24THRUST_300001_SM_1000_NS8cuda_cub4core6detail13_kernel_agentINS1_8__reduce11ReduceAgentINS0_12zip_iteratorIN4cuda3std3__45tupleIJPfNS0_17counting_iteratorIlNS0_11use_defaultESE_SE_EEEEEEEPNSB_IJflEEESI_iNS1_9__extrema9arg_min_fIflNSA_4lessIfEEEEEEJSH_SJ_iSO_EEEvDpT0_,@function
        .size           _ZN6thrust24THRUST_300001_SM_1000_NS8cuda_cub4core6detail13_kernel_agentINS1_8__reduce11ReduceAgentINS0_12zip_iteratorIN4cuda3std3__45tupleIJPfNS0_17counting_iteratorIlNS0_11use_defaultESE_SE_EEEEEEEPNSB_IJflEEESI_iNS1_9__extrema9arg_min_fIflNSA_4lessIfEEEEEEJSH_SJ_iSO_EEEvDpT0_,(.L_x_831 - _ZN6thrust24THRUST_300001_SM_1000_NS8cuda_cub4core6detail13_kernel_agentINS1_8__reduce11ReduceAgentINS0_12zip_iteratorIN4cuda3std3__45tupleIJPfNS0_17counting_iteratorIlNS0_11use_defaultESE_SE_EEEEEEEPNSB_IJflEEESI_iNS1_9__extrema9arg_min_fIflNSA_4lessIfEEEEEEJSH_SJ_iSO_EEEvDpT0_)
        .other          _ZN6thrust24THRUST_300001_SM_1000_NS8cuda_cub4core6detail13_kernel_agentINS1_8__reduce11ReduceAgentINS0_12zip_iteratorIN4cuda3std3__45tupleIJPfNS0_17counting_iteratorIlNS0_11use_defaultESE_SE_EEEEEEEPNSB_IJflEEESI_iNS1_9__extrema9arg_min_fIflNSA_4lessIfEEEEEEJSH_SJ_iSO_EEEvDpT0_,@"STO_CUDA_ENTRY STV_DEFAULT"
_ZN6thrust24THRUST_300001_SM_1000_NS8cuda_cub4core6detail13_kernel_agentINS1_8__reduce11ReduceAgentINS0_12zip_iteratorIN4cuda3std3__45tupleIJPfNS0_17counting_iteratorIlNS0_11use_defaultESE_SE_EEEEEEEPNSB_IJflEEESI_iNS1_9__extrema9arg_min_fIflNSA_4lessIfEEEEEEJSH_SJ_iSO_EEEvDpT0_:
.text._ZN6thrust24THRUST_300001_SM_1000_NS8cuda_cub4core6detail13_kernel_agentINS1_8__reduce11ReduceAgentINS0_12zip_iteratorIN4cuda3std3__45tupleIJPfNS0_17counting_iteratorIlNS0_11use_defaultESE_SE_EEEEEEEPNSB_IJflEEESI_iNS1_9__extrema9arg_min_fIflNSA_4lessIfEEEEEEJSH_SJ_iSO_EEEvDpT0_:
        /* <DEDUP_REMOVED lines=23> */
.L_x_678:
[----:B0-----:R-:W-:Y:S05]  /*0170*/  BSYNC.RECONVERGENT B1 ;  /* 0x0000000000017941 */ /* 0x001fea0003800200 */
.L_x_677:
        /* <DEDUP_REMOVED lines=19> */
.L_x_685:
        /* <DEDUP_REMOVED lines=23> */
.L_x_684:
[----:B------:R-:W-:Y:S05]  /*0420*/  BSYNC.RECONVERGENT B3 ;  /* 0x0000000000037941 */ /* 0x000fea0003800200 */
.L_x_683:
[----:B------:R-:W-:Y:S01]  /*0430*/  IADD3 R12, P0, PT, R12, 0x100, RZ ;  /* 0x000001000c0c7810 */ /* 0x000fe20007f1e0ff */
[----:B------:R-:W-:Y:S02]  /*0440*/  VIADD R11, R11, 0x100 ;  /* 0x000001000b0b7836 */ /* 0x000fe40000000000 */
[----:B------:R-:W-:Y:S02]  /*0450*/  IMAD.X R10, RZ, RZ, R10, P3 ;  /* 0x000000ffff0a7224 */ /* 0x000fe400018e060a */
[----:B------:R-:W-:Y:S01]  /*0460*/  IMAD.X R13, RZ, RZ, R13, P0 ;  /* 0x000000ffff0d7224 */ /* 0x000fe200000e060d */
[----:B------:R-:W-:Y:S07]  /*0470*/  @P2 BRA `(.L_x_685) ;  /* 0xfffffffc008c2947 */ /* 0x000fee000383ffff */
.L_x_682:
[----:B------:R-:W-:Y:S05]  /*0480*/  BSYNC.RECONVERGENT B2 ;  /* 0x0000000000027941 */ /* 0x000fea0003800200 */
.L_x_681:
[----:B------:R-:W-:-:S13]  /*0490*/  ISETP.GE.U32.AND P0, PT, R14, 0x300, PT ;  /* 0x000003000e00780c */ /* 0x000fda0003f06070 */
[----:B------:R-:W-:Y:S05]  /*04a0*/  @!P0 BRA `(.L_x_680) ;  /* 0x00000004007c8947 */ /* 0x000fea0003800000 */
[----:B------:R-:W0:Y:S01]  /*04b0*/  LDC.64 R8, c[0x0][0x380] ;  /* 0x0000e000ff087b82 */ /* 0x000e220000000a00 */
[----:B------:R-:W-:-:S07]  /*04c0*/  VIADD R10, R11, 0x200 ;  /* 0x000002000b0a7836 */ /* 0x000fce0000000000 */
[----:B------:R-:W1:Y:S02]  /*04d0*/  LDC.64 R6, c[0x0][0x388] ;  /* 0x0000e200ff067b82 */ /* 0x000e640000000a00 */
.L_x_694:
        /* <DEDUP_REMOVED lines=26> */
.L_x_687:
[----:B------:R-:W-:Y:S05]  /*0680*/  BSYNC.RECONVERGENT B2 ;  /* 0x0000000000027941 */ /* 0x000fea0003800200 */
.L_x_686:
        /* <DEDUP_REMOVED lines=20> */
.L_x_689:
[----:B------:R-:W-:Y:S05]  /*07d0*/  BSYNC.RECONVERGENT B2 ;  /* 0x0000000000027941 */ /* 0x000fea0003800200 */
.L_x_688:
        /* <DEDUP_REMOVED lines=20> */
.L_x_691:
[----:B------:R-:W-:Y:S05]  /*0920*/  BSYNC.RECONVERGENT B2 ;  /* 0x0000000000027941 */ /* 0x000fea0003800200 */
.L_x_690:
        /* <DEDUP_REMOVED lines=18> */
.L_x_693:
[----:B------:R-:W-:Y:S05]  /*0a50*/  BSYNC.RECONVERGENT B2 ;  /* 0x0000000000027941 */ /* 0x000fea0003800200 */
.L_x_692:
[C---:B------:R-:W-:Y:S02]  /*0a60*/  VIADD R5, R10.reuse, 0x200 ;  /* 0x000002000a057836 */ /* 0x040fe40000000000 */
[----:B------:R-:W-:-:S03]  /*0a70*/  VIADD R10, R10, 0x400 ;  /* 0x000004000a0a7836 */ /* 0x000fc60000000000 */
[----:B------:R-:W-:-:S13]  /*0a80*/  ISETP.GE.AND P0, PT, R5, UR5, PT ;  /* 0x0000000505007c0c */ /* 0x000fda000bf06270 */
[----:B------:R-:W-:Y:S05]  /*0a90*/  @!P0 BRA `(.L_x_694) ;  /* 0xfffffff800908947 */ /* 0x000fea000383ffff */
.L_x_680:
[----:B------:R-:W-:Y:S05]  /*0aa0*/  BSYNC.RECONVERGENT B1 ;  /* 0x0000000000017941 */ /* 0x000fea0003800200 */
.L_x_679:
        /* <DEDUP_REMOVED lines=25> */
.L_x_697:
[----:B------:R-:W-:Y:S05]  /*0c40*/  BSYNC.RECONVERGENT B1 ;  /* 0x0000000000017941 */ /* 0x000fea0003800200 */
.L_x_696:
        /* <DEDUP_REMOVED lines=21> */
.L_x_699:
[----:B------:R-:W-:Y:S05]  /*0da0*/  BSYNC.RECONVERGENT B1 ;  /* 0x0000000000017941 */ /* 0x000fea0003800200 */
.L_x_698:
        /* <DEDUP_REMOVED lines=21> */
.L_x_701:
[----:B------:R-:W-:Y:S05]  /*0f00*/  BSYNC.RECONVERGENT B1 ;  /* 0x0000000000017941 */ /* 0x000fea0003800200 */
.L_x_700:
        /* <DEDUP_REMOVED lines=21> */
.L_x_703:
[----:B------:R-:W-:Y:S05]  /*1060*/  BSYNC.RECONVERGENT B1 ;  /* 0x0000000000017941 */ /* 0x000fea0003800200 */
.L_x_702:
        /* <DEDUP_REMOVED lines=22> */
.L_x_705:
[----:B------:R-:W-:Y:S05]  /*11d0*/  BSYNC.RECONVERGENT B1 ;  /* 0x0000000000017941 */ /* 0x000fea0003800200 */
.L_x_704:
        /* <DEDUP_REMOVED lines=12> */
.L_x_707:
[----:B------:R-:W-:Y:S05]  /*12a0*/  BSYNC.RECONVERGENT B1 ;  /* 0x0000000000017941 */ /* 0x000fea0003800200 */
.L_x_706:
        /* <DEDUP_REMOVED lines=31> */
.L_x_710:
[----:B------:R-:W-:Y:S05]  /*14a0*/  BSYNC.RECONVERGENT B1 ;  /* 0x0000000000017941 */ /* 0x000fea0003800200 */
.L_x_709:
        /* <DEDUP_REMOVED lines=18> */
.L_x_712:
[----:B------:R-:W-:Y:S05]  /*15d0*/  BSYNC.RECONVERGENT B1 ;  /* 0x0000000000017941 */ /* 0x000fea0003800200 */
.L_x_711:
        /* <DEDUP_REMOVED lines=18> */
.L_x_714:
[----:B------:R-:W-:Y:S05]  /*1700*/  BSYNC.RECONVERGENT B1 ;  /* 0x0000000000017941 */ /* 0x000fea0003800200 */
.L_x_713:
        /* <DEDUP_REMOVED lines=18> */
.L_x_716:
[----:B------:R-:W-:Y:S05]  /*1830*/  BSYNC.RECONVERGENT B1 ;  /* 0x0000000000017941 */ /* 0x000fea0003800200 */
.L_x_715:
        /* <DEDUP_REMOVED lines=18> */
.L_x_718:
[----:B------:R-:W-:Y:S05]  /*1960*/  BSYNC.RECONVERGENT B1 ;  /* 0x0000000000017941 */ /* 0x000fea0003800200 */
.L_x_717:
        /* <DEDUP_REMOVED lines=18> */
.L_x_720:
[----:B------:R-:W-:Y:S05]  /*1a90*/  BSYNC.RECONVERGENT B1 ;  /* 0x0000000000017941 */ /* 0x000fea0003800200 */
.L_x_719:
        /* <DEDUP_REMOVED lines=19> */
.L_x_695:
        /* <DEDUP_REMOVED lines=28> */
.L_x_722:
[----:B------:R-:W-:Y:S05]  /*1d90*/  BSYNC.RECONVERGENT B1 ;  /* 0x0000000000017941 */ /* 0x000fea0003800200 */
.L_x_721:
        /* <DEDUP_REMOVED lines=22> */
.L_x_724:
[----:B------:R-:W-:Y:S05]  /*1f00*/  BSYNC.RECONVERGENT B1 ;  /* 0x0000000000017941 */ /* 0x000fea0003800200 */
.L_x_723:
        /* <DEDUP_REMOVED lines=22> */
.L_x_726:
[----:B------:R-:W-:Y:S05]  /*2070*/  BSYNC.RECONVERGENT B1 ;  /* 0x0000000000017941 */ /* 0x000fea0003800200 */
.L_x_725:
        /* <DEDUP_REMOVED lines=22> */
.L_x_728:
[----:B------:R-:W-:Y:S05]  /*21e0*/  BSYNC.RECONVERGENT B1 ;  /* 0x0000000000017941 */ /* 0x000fea0003800200 */
.L_x_727:
        /* <DEDUP_REMOVED lines=23> */
.L_x_730:
[----:B------:R-:W-:Y:S05]  /*2360*/  BSYNC.RECONVERGENT B1 ;  /* 0x0000000000017941 */ /* 0x000fea0003800200 */
.L_x_729:
        /* <DEDUP_REMOVED lines=12> */
.L_x_732:
[----:B------:R-:W-:Y:S05]  /*2430*/  BSYNC.RECONVERGENT B1 ;  /* 0x0000000000017941 */ /* 0x000fea0003800200 */
.L_x_731:
        /* <DEDUP_REMOVED lines=30> */
.L_x_734:
[----:B------:R-:W-:Y:S05]  /*2620*/  BSYNC.RECONVERGENT B1 ;  /* 0x0000000000017941 */ /* 0x000fea0003800200 */
.L_x_733:
        /* <DEDUP_REMOVED lines=27> */
.L_x_736:
[----:B------:R-:W-:Y:S05]  /*27e0*/  BSYNC.RECONVERGENT B1 ;  /* 0x0000000000017941 */ /* 0x000fea0003800200 */
.L_x_735:
        /* <DEDUP_REMOVED lines=27> */
.L_x_738:
[----:B------:R-:W-:Y:S05]  /*29a0*/  BSYNC.RECONVERGENT B1 ;  /* 0x0000000000017941 */ /* 0x000fea0003800200 */
.L_x_737:
        /* <DEDUP_REMOVED lines=27> */
.L_x_740:
[----:B------:R-:W-:Y:S05]  /*2b60*/  BSYNC.RECONVERGENT B1 ;  /* 0x0000000000017941 */ /* 0x000fea0003800200 */
.L_x_739:
        /* <DEDUP_REMOVED lines=27> */
.L_x_742:
[----:B------:R-:W-:Y:S05]  /*2d20*/  BSYNC.RECONVERGENT B1 ;  /* 0x0000000000017941 */ /* 0x000fea0003800200 */
.L_x_741:
        /* <DEDUP_REMOVED lines=27> */
.L_x_744:
[----:B------:R-:W-:Y:S05]  /*2ee0*/  BSYNC.RECONVERGENT B1 ;  /* 0x0000000000017941 */ /* 0x000fea0003800200 */
.L_x_743:
        /* <DEDUP_REMOVED lines=28> */
.L_x_676:
        /* <DEDUP_REMOVED lines=26> */
.L_x_746:
[----:B------:R-:W-:Y:S05]  /*3250*/  BSYNC.RECONVERGENT B1 ;  /* 0x0000000000017941 */ /* 0x000fea0003800200 */
.L_x_745:
        /* <DEDUP_REMOVED lines=21> */
.L_x_748:
[----:B------:R-:W-:Y:S05]  /*33b0*/  BSYNC.RECONVERGENT B1 ;  /* 0x0000000000017941 */ /* 0x000fea0003800200 */
.L_x_747:
[----:B------:R-:W-:Y:S01]  /*33c0*/  UISETP.GE.U32.AND UP0, UPT, UR4, 0xa00, UPT ;  /* 0x00000a000400788c */ /* 0x000fe2000bf06070 */
[----:B------:R-:W-:-:S08]  /*33d0*/  IMAD.MOV.U32 R5, RZ, RZ, 0x500 ;  /* 0x00000500ff057424 */ /* 0x000fd000078e00ff */
[----:B------:R-:W-:Y:S05]  /*33e0*/  BRA.U !UP0, `(.L_x_749) ;  /* 0x0000000508c47547 */ /* 0x000fea000b800000 */
[----:B------:R-:W-:Y:S01]  /*33f0*/  IMAD.MOV.U32 R5, RZ, RZ, 0x500 ;  /* 0x00000500ff057424 */ /* 0x000fe200078e00ff */
[----:B------:R-:W0:Y:S01]  /*3400*/  LDCU UR4, c[0x0][0x398] ;  /* 0x00007300ff0477ac */ /* 0x000e220008000800 */
[----:B------:R-:W1:Y:S05]  /*3410*/  LDCU.64 UR6, c[0x0][0x388] ;  /* 0x00007100ff0677ac */ /* 0x000e6a0008000a00 */
.L_x_760:
[----:B------:R-:W-:-:S05]  /*3420*/  IMAD.WIDE.U32 R12, R5, 0x4, R2 ;  /* 0x00000004050c7825 */ /* 0x000fca00078e0002 */
[----:B------:R-:W2:Y:S04]  /*3430*/  LDG.E R17, desc[UR8][R12.64] ;  /* 0x000000080c117981 */ /* 0x000ea8000c1e1900 */
[----:B------:R3:W5:Y:S04]  /*3440*/  LDG.E R18, desc[UR8][R12.64+0x400] ;  /* 0x000400080c127981 */ /* 0x000768000c1e1900 */
[----:B------:R3:W5:Y:S04]  /*3450*/  LDG.E R19, desc[UR8][R12.64+0x800] ;  /* 0x000800080c137981 */ /* 0x000768000c1e1900 */
[----:B------:R3:W5:Y:S04]  /*3460*/  LDG.E R4, desc[UR8][R12.64+0xc00] ;  /* 0x000c00080c047981 */ /* 0x000768000c1e1900 */
[----:B------:R3:W5:Y:S01]  /*3470*/  LDG.E R10, desc[UR8][R12.64+0x1000] ;  /* 0x001000080c0a7981 */ /* 0x000762000c1e1900 */
[----:B-1----:R-:W-:Y:S01]  /*3480*/  IADD3 R16, P1, P2, R0, UR6, R5 ;  /* 0x0000000600107c10 */ /* 0x002fe2000fa3e005 */
[----:B------:R-:W-:Y:S01]  /*3490*/  BSSY.RECONVERGENT B1, `(.L_x_750) ;  /* 0x0000012000017945 */ /* 0x000fe20003800200 */
[----:B------:R-:W-:-:S02]  /*34a0*/  IMAD.MOV.U32 R11, RZ, RZ, R6 ;  /* 0x000000ffff0b7224 */ /* 0x000fc400078e0006 */
[----:B------:R-:W-:Y:S01]  /*34b0*/  IMAD.MOV.U32 R14, RZ, RZ, R7 ;  /* 0x000000ffff0e7224 */ /* 0x000fe200078e0007 */
[----:B------:R-:W-:Y:S01]  /*34c0*/  IADD3.X R9, PT, PT, RZ, UR7, RZ, P1, P2 ;  /* 0x00000007ff097c10 */ /* 0x000fe20008fe44ff */
        /* <DEDUP_REMOVED lines=14> */
.L_x_751:
[----:B0-----:R-:W-:Y:S05]  /*35b0*/  BSYNC.RECONVERGENT B1 ;  /* 0x0000000000017941 */ /* 0x001fea0003800200 */
.L_x_750:
[----:B-----5:R-:W-:Y:S01]  /*35c0*/  FSETP.GEU.AND P0, PT, R11, R18, PT ;  /* 0x000000120b00720b */ /* 0x020fe20003f0e000 */
[----:B------:R-:W-:Y:S01]  /*35d0*/  BSSY.RECONVERGENT B1, `(.L_x_752) ;  /* 0x0000012000017945 */ /* 0x000fe20003800200 */
[----:B------:R-:W-:Y:S01]  /*35e0*/  IADD3 RZ, P1, PT, R16, 0x100, RZ ;  /* 0x0000010010ff7810 */ /* 0x000fe20007f3e0ff */
[----:B------:R-:W-:Y:S02]  /*35f0*/  IMAD.MOV.U32 R6, RZ, RZ, R11 ;  /* 0x000000ffff067224 */ /* 0x000fe400078e000b */
[----:B------:R-:W-:Y:S02]  /*3600*/  IMAD.MOV.U32 R12, RZ, RZ, R14 ;  /* 0x000000ffff0c7224 */ /* 0x000fe400078e000e */
[----:B------:R-:W-:Y:S02]  /*3610*/  IMAD.X R8, RZ, RZ, R9, P1 ;  /* 0x000000ffff087224 */ /* 0x000fe400008e0609 */
[----:B------:R-:W-:-:S04]  /*3620*/  IMAD.MOV.U32 R13, RZ, RZ, R15 ;  /* 0x000000ffff0d7224 */ /* 0x000fc800078e000f */
[----:B------:R-:W-:Y:S05]  /*3630*/  @!P0 BRA `(.L_x_753) ;  /* 0x00000000002c8947 */ /* 0x000fea0003800000 */
[----:B------:R-:W-:Y:S01]  /*3640*/  FSETP.GEU.AND P2, PT, R18, R11, PT ;  /* 0x0000000b1200720b */ /* 0x000fe20003f4e000 */
[----:B------:R-:W-:Y:S02]  /*3650*/  VIADD R12, R16, 0x100 ;  /* 0x00000100100c7836 */ /* 0x000fe40000000000 */
        /* <DEDUP_REMOVED lines=9> */
.L_x_753:
[----:B------:R-:W-:Y:S05]  /*36f0*/  BSYNC.RECONVERGENT B1 ;  /* 0x0000000000017941 */ /* 0x000fea0003800200 */
.L_x_752:
[----:B------:R-:W-:Y:S01]  /*3700*/  FSETP.GEU.AND P0, PT, R6, R19, PT ;  /* 0x000000130600720b */ /* 0x000fe20003f0e000 */
        /* <DEDUP_REMOVED lines=18> */
.L_x_755:
[----:B------:R-:W-:Y:S05]  /*3830*/  BSYNC.RECONVERGENT B1 ;  /* 0x0000000000017941 */ /* 0x000fea0003800200 */
.L_x_754:
[----:B------:R-:W-:Y:S01]  /*3840*/  FSETP.GEU.AND P0, PT, R7, R4, PT ;  /* 0x000000040700720b */ /* 0x000fe20003f0e000 */
[----:B------:R-:W-:Y:S01]  /*3850*/  BSSY.RECONVERGENT B1, `(.L_x_756) ;  /* 0x0000013000017945 */ /* 0x000fe20003800200 */
[C---:B------:R-:W-:Y:S01]  /*3860*/  IADD3 R15, P1, PT, R16.reuse, 0x300, RZ ;  /* 0x00000300100f7810 */ /* 0x040fe20007f3e0ff */
[----:B------:R-:W-:Y:S01]  /*3870*/  IMAD.MOV.U32 R11, RZ, RZ, R7 ;  /* 0x000000ffff0b7224 */ /* 0x000fe200078e0007 */
[----:B------:R-:W-:Y:S01]  /*3880*/  IADD3 R19, P2, PT, R16, 0x400, RZ ;  /* 0x0000040010137810 */ /* 0x000fe20007f5e0ff */
        /* <DEDUP_REMOVED lines=15> */
.L_x_757:
[----:B------:R-:W-:Y:S05]  /*3980*/  BSYNC.RECONVERGENT B1 ;  /* 0x0000000000017941 */ /* 0x000fea0003800200 */
.L_x_756:
[----:B------:R-:W-:Y:S01]  /*3990*/  FSETP.GEU.AND P0, PT, R11, R10, PT ;  /* 0x0000000a0b00720b */ /* 0x000fe20003f0e000 */
[----:B------:R-:W-:Y:S01]  /*39a0*/  BSSY.RECONVERGENT B1, `(.L_x_758) ;  /* 0x0000011000017945 */ /* 0x000fe20003800200 */
[----:B------:R-:W-:Y:S02]  /*39b0*/  IMAD.X R4, RZ, RZ, R9, P2 ;  /* 0x000000ffff047224 */ /* 0x000fe400010e0609 */
[----:B------:R-:W-:Y:S02]  /*39c0*/  IMAD.MOV.U32 R6, RZ, RZ, R11 ;  /* 0x000000ffff067224 */ /* 0x000fe400078e000b */
[----:B------:R-:W-:Y:S02]  /*39d0*/  IMAD.MOV.U32 R7, RZ, RZ, R12 ;  /* 0x000000ffff077224 */ /* 0x000fe400078e000c */
[----:B------:R-:W-:-:S05]  /*39e0*/  IMAD.MOV.U32 R8, RZ, RZ, R13 ;  /* 0x000000ffff087224 */ /* 0x000fca00078e000d */
        /* <DEDUP_REMOVED lines=12> */
.L_x_759:
[----:B------:R-:W-:Y:S05]  /*3ab0*/  BSYNC.RECONVERGENT B1 ;  /* 0x0000000000017941 */ /* 0x000fea0003800200 */
.L_x_758:
[C---:B------:R-:W-:Y:S02]  /*3ac0*/  VIADD R4, R5.reuse, 0xa00 ;  /* 0x00000a0005047836 */ /* 0x040fe40000000000 */
[----:B------:R-:W-:-:S03]  /*3ad0*/  VIADD R5, R5, 0x500 ;  /* 0x0000050005057836 */ /* 0x000fc60000000000 */
[----:B------:R-:W-:-:S13]  /*3ae0*/  ISETP.GT.AND P0, PT, R4, UR4, PT ;  /* 0x0000000404007c0c */ /* 0x000fda000bf04270 */
[----:B------:R-:W-:Y:S05]  /*3af0*/  @!P0 BRA `(.L_x_760) ;  /* 0xfffffff800488947 */ /* 0x000fea000383ffff */
.L_x_749:
        /* <DEDUP_REMOVED lines=14> */
[----:B------:R-:W-:Y:S01]  /*3be0*/  IMAD.IADD R11, R0, 0x1, R5 ;  /* 0x00000001000b7824 */ /* 0x000fe200078e0205 */
[----:B------:R-:W-:-:S04]  /*3bf0*/  LEA.HI R4, R15, 0x1, RZ, 0x18 ;  /* 0x000000010f047811 */ /* 0x000fc800078fc0ff */
[C---:B------:R-:W-:Y:S02]  /*3c00*/  IADD3 R14, P0, PT, R11.reuse, UR6, RZ ;  /* 0x000000060b0e7c10 */ /* 0x040fe4000ff1e0ff */
[----:B------:R-:W-:Y:S01]  /*3c10*/  LOP3.LUT R10, R4, 0x3, RZ, 0xc0, !PT ;  /* 0x00000003040a7812 */ /* 0x000fe200078ec0ff */
[----:B------:R-:W-:Y:S02]  /*3c20*/  IMAD.MOV.U32 R4, RZ, RZ, R0 ;  /* 0x000000ffff047224 */ /* 0x000fe400078e0000 */
[----:B------:R-:W-:Y:S02]  /*3c30*/  IMAD.X R16, RZ, RZ, UR7, P0 ;  /* 0x00000007ff107e24 */ /* 0x000fe400080e06ff */
[----:B------:R-:W-:Y:S02]  /*3c40*/  IMAD.MOV R10, RZ, RZ, -R10 ;  /* 0x000000ffff0a7224 */ /* 0x000fe400078e0a0a */
[----:B0-----:R-:W-:-:S04]  /*3c50*/  IMAD.WIDE.U32 R2, R11, 0x4, R2 ;  /* 0x000000040b027825 */ /* 0x001fc800078e0002 */
[----:B------:R-:W-:Y:S02]  /*3c60*/  IMAD.MOV.U32 R12, RZ, RZ, R2 ;  /* 0x000000ffff0c7224 */ /* 0x000fe400078e0002 */
[----:B------:R-:W-:-:S07]  /*3c70*/  IMAD.MOV.U32 R13, RZ, RZ, R3 ;  /* 0x000000ffff0d7224 */ /* 0x000fce00078e0003 */
.L_x_767:
        /* <DEDUP_REMOVED lines=23> */
.L_x_766:
[----:B------:R-:W-:Y:S05]  /*3df0*/  BSYNC.RECONVERGENT B3 ;  /* 0x0000000000037941 */ /* 0x000fea0003800200 */
.L_x_765:
[----:B------:R-:W-:Y:S01]  /*3e00*/  IADD3 R14, P0, PT, R14, 0x100, RZ ;  /* 0x000001000e0e7810 */ /* 0x000fe20007f1e0ff */
[----:B------:R-:W-:Y:S02]  /*3e10*/  VIADD R4, R4, 0x100 ;  /* 0x0000010004047836 */ /* 0x000fe40000000000 */
[----:B------:R-:W-:Y:S02]  /*3e20*/  IMAD.X R13, RZ, RZ, R13, P3 ;  /* 0x000000ffff0d7224 */ /* 0x000fe400018e060d */
[----:B------:R-:W-:Y:S01]  /*3e30*/  IMAD.X R16, RZ, RZ, R16, P0 ;  /* 0x000000ffff107224 */ /* 0x000fe200000e0610 */
[----:B------:R-:W-:Y:S07]  /*3e40*/  @P2 BRA `(.L_x_767) ;  /* 0xfffffffc008c2947 */ /* 0x000fee000383ffff */
.L_x_764:
[----:B------:R-:W-:Y:S05]  /*3e50*/  BSYNC.RECONVERGENT B2 ;  /* 0x0000000000027941 */ /* 0x000fea0003800200 */
.L_x_763:
[----:B------:R-:W-:-:S13]  /*3e60*/  ISETP.GE.U32.AND P0, PT, R15, 0x300, PT ;  /* 0x000003000f00780c */ /* 0x000fda0003f06070 */
[----:B------:R-:W-:Y:S05]  /*3e70*/  @!P0 BRA `(.L_x_762) ;  /* 0x0000000400cc8947 */ /* 0x000fea0003800000 */
[----:B------:R-:W0:Y:S01]  /*3e80*/  LDC.64 R14, c[0x0][0x380] ;  /* 0x0000e000ff0e7b82 */ /* 0x000e220000000a00 */
[----:B------:R-:W1:Y:S01]  /*3e90*/  LDCU.128 UR12, c[0x0][0x380] ;  /* 0x00007000ff0c77ac */ /* 0x000e620008000c00 */
[C---:B------:R-:W-:Y:S01]  /*3ea0*/  IADD3 R16, P1, PT, R4.reuse, R5, RZ ;  /* 0x0000000504107210 */ /* 0x040fe20007f3e0ff */
[----:B------:R-:W-:-:S04]  /*3eb0*/  IMAD.IADD R11, R4, 0x1, R5 ;  /* 0x00000001040b7824 */ /* 0x000fc800078e0205 */
[----:B------:R-:W-:Y:S01]  /*3ec0*/  IMAD.X R5, RZ, RZ, RZ, P1 ;  /* 0x000000ffff057224 */ /* 0x000fe200008e06ff */
[----:B------:R-:W2:Y:S01]  /*3ed0*/  LDC.64 R2, c[0x0][0x388] ;  /* 0x0000e200ff027b82 */ /* 0x000ea20000000a00 */
[C---:B-1----:R-:W-:Y:S02]  /*3ee0*/  LEA R17, P2, R16.reuse, UR12, 0x2 ;  /* 0x0000000c10117c11 */ /* 0x042fe4000f8410ff */
[----:B------:R-:W-:Y:S02]  /*3ef0*/  IADD3 R10, P0, PT, R11, UR14, RZ ;  /* 0x0000000e0b0a7c10 */ /* 0x000fe4000ff1e0ff */
[----:B------:R-:W-:Y:S01]  /*3f00*/  IADD3 R17, P1, PT, R17, 0xc00, RZ ;  /* 0x00000c0011117810 */ /* 0x000fe20007f3e0ff */
[----:B0-----:R-:W-:Y:S01]  /*3f10*/  IMAD.WIDE.U32 R14, R11, 0x4, R14 ;  /* 0x000000040b0e7825 */ /* 0x001fe200078e000e */
[----:B------:R-:W-:-:S03]  /*3f20*/  LEA.HI.X R16, R16, UR13, R5, 0x2, P2 ;  /* 0x0000000d10107c11 */ /* 0x000fc600090f1405 */
[----:B------:R-:W-:Y:S02]  /*3f30*/  IMAD.MOV.U32 R12, RZ, RZ, R14 ;  /* 0x000000ffff0c7224 */ /* 0x000fe400078e000e */
[----:B------:R-:W-:Y:S02]  /*3f40*/  IMAD.X R13, RZ, RZ, UR15, P0 ;  /* 0x0000000fff0d7e24 */ /* 0x000fe400080e06ff */
[----:B------:R-:W-:Y:S02]  /*3f50*/  VIADD R14, R4, 0x200 ;  /* 0x00000200040e7836 */ /* 0x000fe40000000000 */
[----:B--2---:R-:W-:-:S07]  /*3f60*/  IMAD.X R16, RZ, RZ, R16, P1 ;  /* 0x000000ffff107224 */ /* 0x004fce00008e0610 */
.L_x_776:
[----:B------:R-:W-:Y:S02]  /*3f70*/  IMAD.MOV.U32 R4, RZ, RZ, R12 ;  /* 0x000000ffff047224 */ /* 0x000fe400078e000c */
[----:B------:R-:W-:-:S05]  /*3f80*/  IMAD.MOV.U32 R5, RZ, RZ, R15 ;  /* 0x000000ffff057224 */ /* 0x000fca00078e000f */
[----:B------:R0:W2:Y:S02]  /*3f90*/  LDG.E R21, desc[UR8][R4.64] ;  /* 0x0000000804157981 */ /* 0x0000a4000c1e1900 */
[----:B0-----:R-:W-:Y:S02]  /*3fa0*/  IMAD.MOV.U32 R4, RZ, RZ, R17 ;  /* 0x000000ffff047224 */ /* 0x001fe400078e0011 */
[----:B------:R-:W-:-:S05]  /*3fb0*/  IMAD.MOV.U32 R5, RZ, RZ, R16 ;  /* 0x000000ffff057224 */ /* 0x000fca00078e0010 */
[----:B------:R0:W5:Y:S04]  /*3fc0*/  LDG.E R27, desc[UR8][R4.64+-0x800] ;  /* 0xfff80008041b7981 */ /* 0x000168000c1e1900 */
[----:B------:R0:W5:Y:S04]  /*3fd0*/  LDG.E R16, desc[UR8][R4.64+-0x400] ;  /* 0xfffc000804107981 */ /* 0x000168000c1e1900 */
[----:B------:R0:W5:Y:S01]  /*3fe0*/  LDG.E R17, desc[UR8][R4.64] ;  /* 0x0000000804117981 */ /* 0x000162000c1e1900 */
[----:B------:R-:W-:Y:S01]  /*3ff0*/  BSSY.RECONVERGENT B2, `(.L_x_768) ;  /* 0x0000012000027945 */ /* 0x000fe20003800200 */
[----:B------:R-:W-:-:S02]  /*4000*/  IMAD.MOV.U32 R18, RZ, RZ, R6 ;  /* 0x000000ffff127224 */ /* 0x000fc400078e0006 */
[----:B------:R-:W-:Y:S02]  /*4010*/  IMAD.MOV.U32 R20, RZ, RZ, R7 ;  /* 0x000000ffff147224 */ /* 0x000fe400078e0007 */
[----:B------:R-:W-:Y:S02]  /*4020*/  VIADD R19, R11, 0x100 ;  /* 0x000001000b137836 */ /* 0x000fe40000000000 */
        /* <DEDUP_REMOVED lines=14> */
.L_x_769:
[----:B------:R-:W-:Y:S05]  /*4110*/  BSYNC.RECONVERGENT B2 ;  /* 0x0000000000027941 */ /* 0x000fea0003800200 */
.L_x_768:
[----:B-----5:R-:W-:Y:S01]  /*4120*/  FSETP.GEU.AND P0, PT, R18, R27, PT ;  /* 0x0000001b1200720b */ /* 0x020fe20003f0e000 */
[----:B------:R-:W-:Y:S01]  /*4130*/  BSSY.RECONVERGENT B2, `(.L_x_770) ;  /* 0x0000013000027945 */ /* 0x000fe20003800200 */
[----:B------:R-:W-:Y:S01]  /*4140*/  IADD3 R23, P1, PT, R19, R2, RZ ;  /* 0x0000000213177210 */ /* 0x000fe20007f3e0ff */
[----:B------:R-:W-:Y:S02]  /*4150*/  VIADD R21, R11, 0x200 ;  /* 0x000002000b157836 */ /* 0x000fe40000000000 */
[----:B------:R-:W-:Y:S02]  /*4160*/  IMAD.MOV.U32 R19, RZ, RZ, R18 ;  /* 0x000000ffff137224 */ /* 0x000fe400078e0012 */
[----:B------:R-:W-:Y:S02]  /*4170*/  IMAD.X R25, RZ, RZ, R3, P1 ;  /* 0x000000ffff197224 */ /* 0x000fe400008e0603 */
[----:B------:R-:W-:Y:S02]  /*4180*/  IMAD.MOV.U32 R7, RZ, RZ, R20 ;  /* 0x000000ffff077224 */ /* 0x000fe400078e0014 */
[----:B------:R-:W-:-:S02]  /*4190*/  IMAD.MOV.U32 R6, RZ, RZ, R22 ;  /* 0x000000ffff067224 */ /* 0x000fc400078e0016 */
        /* <DEDUP_REMOVED lines=12> */
.L_x_771:
[----:B------:R-:W-:Y:S05]  /*4260*/  BSYNC.RECONVERGENT B2 ;  /* 0x0000000000027941 */ /* 0x000fea0003800200 */
.L_x_770:
[----:B------:R-:W-:Y:S01]  /*4270*/  FSETP.GEU.AND P0, PT, R19, R16, PT ;  /* 0x000000101300720b */ /* 0x000fe20003f0e000 */
[----:B------:R-:W-:Y:S01]  /*4280*/  VIADD R23, R11, 0x300 ;  /* 0x000003000b177836 */ /* 0x000fe20000000000 */
[-C--:B------:R-:W-:Y:S01]  /*4290*/  IADD3 R8, P1, PT, R21, R2.reuse, RZ ;  /* 0x0000000215087210 */ /* 0x080fe20007f3e0ff */
[----:B------:R-:W-:Y:S01]  /*42a0*/  BSSY.RECONVERGENT B2, `(.L_x_772) ;  /* 0x0000012000027945 */ /* 0x000fe20003800200 */
[----:B------:R-:W-:Y:S02]  /*42b0*/  IMAD.MOV.U32 R18, RZ, RZ, R19 ;  /* 0x000000ffff127224 */ /* 0x000fe400078e0013 */
[----:B------:R-:W-:Y:S01]  /*42c0*/  IADD3 R25, P2, PT, R23, R2, RZ ;  /* 0x0000000217197210 */ /* 0x000fe20007f5e0ff */
[----:B------:R-:W-:Y:S02]  /*42d0*/  IMAD.X R23, RZ, RZ, R3, P1 ;  /* 0x000000ffff177224 */ /* 0x000fe400008e0603 */
[----:B------:R-:W-:Y:S02]  /*42e0*/  IMAD.MOV.U32 R20, RZ, RZ, R7 ;  /* 0x000000ffff147224 */ /* 0x000fe400078e0007 */
[----:B------:R-:W-:-:S02]  /*42f0*/  IMAD.MOV.U32 R21, RZ, RZ, R6 ;  /* 0x000000ffff157224 */ /* 0x000fc400078e0006 */
[----:B------:R-:W-:Y:S06]  /*4300*/  @!P0 BRA `(.L_x_773) ;  /* 0x00000000002c8947 */ /* 0x000fec0003800000 */
        /* <DEDUP_REMOVED lines=11> */
.L_x_773:
[----:B------:R-:W-:Y:S05]  /*43c0*/  BSYNC.RECONVERGENT B2 ;  /* 0x0000000000027941 */ /* 0x000fea0003800200 */
.L_x_772:
        /* <DEDUP_REMOVED lines=18> */
.L_x_775:
[----:B------:R-:W-:Y:S05]  /*44f0*/  BSYNC.RECONVERGENT B2 ;  /* 0x0000000000027941 */ /* 0x000fea0003800200 */
.L_x_774:
[----:B------:R-:W-:Y:S01]  /*4500*/  VIADD R16, R14, 0x200 ;  /* 0x000002000e107836 */ /* 0x000fe20000000000 */
[----:B------:R-:W-:Y:S01]  /*4510*/  IADD3 R17, P2, PT, R4, 0x1000, RZ ;  /* 0x0000100004117810 */ /* 0x000fe20007f5e0ff */
[----:B------:R-:W-:Y:S01]  /*4520*/  VIADD R14, R14, 0x400 ;  /* 0x000004000e0e7836 */ /* 0x000fe20000000000 */
[----:B------:R-:W-:Y:S01]  /*4530*/  IADD3 R10, P1, PT, R10, 0x400, RZ ;  /* 0x000004000a0a7810 */ /* 0x000fe20007f3e0ff */
[----:B------:R-:W-:Y:S01]  /*4540*/  VIADD R11, R11, 0x400 ;  /* 0x000004000b0b7836 */ /* 0x000fe20000000000 */
[----:B------:R-:W-:Y:S01]  /*4550*/  ISETP.GE.AND P0, PT, R16, R9, PT ;  /* 0x000000091000720c */ /* 0x000fe20003f06270 */
[----:B------:R-:W-:Y:S01]  /*4560*/  IMAD.X R16, RZ, RZ, R5, P2 ;  /* 0x000000ffff107224 */ /* 0x000fe200010e0605 */
[----:B------:R-:W-:Y:S01]  /*4570*/  IADD3 R12, P2, PT, R12, 0x1000, RZ ;  /* 0x000010000c0c7810 */ /* 0x000fe20007f5e0ff */
[----:B------:R-:W-:-:S04]  /*4580*/  IMAD.X R13, RZ, RZ, R13, P1 ;  /* 0x000000ffff0d7224 */ /* 0x000fc800008e060d */
[----:B------:R-:W-:-:S06]  /*4590*/  IMAD.X R15, RZ, RZ, R15, P2 ;  /* 0x000000ffff0f7224 */ /* 0x000fcc00010e060f */
[----:B------:R-:W-:Y:S05]  /*45a0*/  @!P0 BRA `(.L_x_776) ;  /* 0xfffffff800708947 */ /* 0x000fea000383ffff */
.L_x_762:
[----:B------:R-:W-:Y:S05]  /*45b0*/  BSYNC.RECONVERGENT B1 ;  /* 0x0000000000017941 */ /* 0x000fea0003800200 */
.L_x_761:
        /* <DEDUP_REMOVED lines=22> */
.L_x_778:
[----:B------:R-:W-:Y:S05]  /*4720*/  BSYNC.RECONVERGENT B1 ;  /* 0x0000000000017941 */ /* 0x000fea0003800200 */
.L_x_777:
        /* <DEDUP_REMOVED lines=21> */
.L_x_780:
[----:B------:R-:W-:Y:S05]  /*4880*/  BSYNC.RECONVERGENT B1 ;  /* 0x0000000000017941 */ /* 0x000fea0003800200 */
.L_x_779:
        /* <DEDUP_REMOVED lines=21> */
.L_x_782:
[----:B------:R-:W-:Y:S05]  /*49e0*/  BSYNC.RECONVERGENT B1 ;  /* 0x0000000000017941 */ /* 0x000fea0003800200 */
.L_x_781:
        /* <DEDUP_REMOVED lines=21> */
.L_x_784:
[----:B------:R-:W-:Y:S05]  /*4b40*/  BSYNC.RECONVERGENT B1 ;  /* 0x0000000000017941 */ /* 0x000fea0003800200 */
.L_x_783:
        /* <DEDUP_REMOVED lines=22> */
.L_x_786:
[----:B------:R-:W-:Y:S05]  /*4cb0*/  BSYNC.RECONVERGENT B1 ;  /* 0x0000000000017941 */ /* 0x000fea0003800200 */
.L_x_785:
        /* <DEDUP_REMOVED lines=12> */
.L_x_788:
[----:B------:R-:W-:Y:S05]  /*4d80*/  BSYNC.RECONVERGENT B1 ;  /* 0x0000000000017941 */ /* 0x000fea0003800200 */
.L_x_787:
        /* <DEDUP_REMOVED lines=31> */
.L_x_790:
[----:B------:R-:W-:Y:S05]  /*4f80*/  BSYNC.RECONVERGENT B1 ;  /* 0x0000000000017941 */ /* 0x000fea0003800200 */
.L_x_789:
        /* <DEDUP_REMOVED lines=18> */
.L_x_792:
[----:B------:R-:W-:Y:S05]  /*50b0*/  BSYNC.RECONVERGENT B1 ;  /* 0x0000000000017941 */ /* 0x000fea0003800200 */
.L_x_791:
        /* <DEDUP_REMOVED lines=18> */
.L_x_794:
[----:B------:R-:W-:Y:S05]  /*51e0*/  BSYNC.RECONVERGENT B1 ;  /* 0x0000000000017941 */ /* 0x000fea0003800200 */
.L_x_793:
        /* <DEDUP_REMOVED lines=18> */
.L_x_796:
[----:B------:R-:W-:Y:S05]  /*5310*/  BSYNC.RECONVERGENT B1 ;  /* 0x0000000000017941 */ /* 0x000fea0003800200 */
.L_x_795:
        /* <DEDUP_REMOVED lines=18> */
.L_x_798:
[----:B------:R-:W-:Y:S05]  /*5440*/  BSYNC.RECONVERGENT B1 ;  /* 0x0000000000017941 */ /* 0x000fea0003800200 */
.L_x_797:
        /* <DEDUP_REMOVED lines=18> */
.L_x_800:
[----:B------:R-:W-:Y:S05]  /*5570*/  BSYNC.RECONVERGENT B1 ;  /* 0x0000000000017941 */ /* 0x000fea0003800200 */
.L_x_799:
        /* <DEDUP_REMOVED lines=17> */
.L_x_708:
[----:B------:R-:W-:Y:S05]  /*5690*/  BSYNC.RECONVERGENT B0 ;  /* 0x0000000000007941 */ /* 0x000fea0003800200 */
.L_x_675:
[----:B------:R-:W-:Y:S05]  /*56a0*/  @P1 EXIT ;  /* 0x000000000000194d */ /* 0x000fea0003800000 */
[----:B0-----:R-:W0:Y:S01]  /*56b0*/  LDC.64 R6, c[0x0][0x390] ;  /* 0x0000e400ff067b82 */ /* 0x001e220000000a00 */
[----:B------:R-:W-:Y:S02]  /*56c0*/  IMAD.MOV.U32 R5, RZ, RZ, R4 ;  /* 0x000000ffff057224 */ /* 0x000fe400078e0004 */
[----:B------:R-:W-:-:S05]  /*56d0*/  IMAD.MOV.U32 R4, RZ, RZ, R3 ;  /* 0x000000ffff047224 */ /* 0x000fca00078e0003 */
[----:B0-----:R-:W-:Y:S04]  /*56e0*/  STG.E.64 desc[UR8][R6.64+0x8], R4 ;  /* 0x0000080406007986 */ /* 0x001fe8000c101b08 */
[----:B------:R-:W-:Y:S01]  /*56f0*/  STG.E desc[UR8][R6.64], R2 ;  /* 0x0000000206007986 */ /* 0x000fe2000c101908 */
[----:B------:R-:W-:Y:S05]  /*5700*/  EXIT ;  /* 0x000000000000794d */ /* 0x000fea0003800000 */
.L_x_801:
        /* <DEDUP_REMOVED lines=15> */
.L_x_831:


//--------------------- .text._Z6kernelPfS_S_     --------------------------
	.section	.text._Z6kernelPfS_S_,"ax",@progbits
	.align	128
        .global         _Z6kernelPfS_S_
        .type           _Z6kernelPfS_S_,@function
        .size           _Z6kernelPfS_S_,(.L_x_822 - _Z6kernelPfS_S_)
        .other          _Z6kernelPfS_S_,@"STO_CUDA_ENTRY STV_DEFAULT"
_Z6kernelPfS_S_:
.text._Z6kernelPfS_S_:
[----:B------:R-:W-:Y:S01]  /*0000*/  LDC R1, c[0x0][0x37c] ;  /* 0x0000df00ff017b82 */ /* 0x000fe20000000800 */
[----:B------:R-:W0:Y:S01]  /*0010*/  S2R R22, SR_TID.X ;  /* 0x0000000000167919 */ /* 0x000e220000002100 */
[----:B------:R-:W-:Y:S01]  /*0020*/  BSSY.RECONVERGENT B0, `(.L_x_802) ;  /* 0x000000b000007945 */ /* 0x000fe20003800200 */
[----:B------:R-:W1:Y:S01]  /*0030*/  S2R R23, SR_CTAID.X ;  /* 0x0000000000177919 */ /* 0x000e620000002500 */
[----:B0-----:R-:W-:Y:S01]  /*0040*/  ISETP.NE.AND P0, PT, R22, RZ, PT ;  /* 0x000000ff1600720c */ /* 0x001fe20003f05270 */
[----:B-1----:R-:W-:-:S12]  /*0050*/  VIADD R0, R23, 0x1 ;  /* 0x0000000117007836 */ /* 0x002fd80000000000 */
[----:B------:R-:W-:Y:S05]  /*0060*/  @!P0 BRA `(.L_x_803) ;  /* 0x0000000000188947 */ /* 0x000fea0003800000 */
[----:B------:R-:W-:-:S07]  /*0070*/  IMAD.MOV.U32 R3, RZ, RZ, RZ ;  /* 0x000000ffff037224 */ /* 0x000fce00078e00ff */
.L_x_804:
[----:B------:R-:W-:Y:S01]  /*0080*/  VIADD R3, R3, 0x1 ;  /* 0x0000000103037836 */ /* 0x000fe20000000000 */
[----:B------:R-:W-:Y:S02]  /*0090*/  ISETP.GT.U32.AND P2, PT, R0, 0x3, PT ;  /* 0x000000030000780c */ /* 0x000fe40003f44070 */
[----:B------:R-:W-:Y:S02]  /*00a0*/  SHF.R.U32.HI R0, RZ, 0x2, R0 ;  /* 0x00000002ff007819 */ /* 0x000fe40000011600 */
[----:B------:R-:W-:-:S13]  /*00b0*/  ISETP.GE.U32.AND P1, PT, R3, R22, PT ;  /* 0x000000160300720c */ /* 0x000fda0003f26070 */
[----:B------:R-:W-:Y:S05]  /*00c0*/  @!P1 BRA P2, `(.L_x_804) ;  /* 0xfffffffc00ec9947 */ /* 0x000fea000103ffff */
.L_x_803:
[----:B------:R-:W-:Y:S05]  /*00d0*/  BSYNC.RECONVERGENT B0 ;  /* 0x0000000000007941 */ /* 0x000fea0003800200 */
.L_x_802:
[----:B------:R-:W0:Y:S01]  /*00e0*/  S2UR UR5, SR_CgaCtaId ;  /* 0x00000000000579c3 */ /* 0x000e220000008800 */
[----:B------:R-:W-:Y:S01]  /*00f0*/  UMOV UR4, 0x400 ;  /* 0x0000040000047882 */ /* 0x000fe20000000000 */
[----:B------:R-:W-:Y:S01]  /*0100*/  LOP3.LUT R3, R0, 0x3, RZ, 0xc0, !PT ;  /* 0x0000000300037812 */ /* 0x000fe200078ec0ff */
[----:B0-----:R-:W-:-:S09]  /*0110*/  ULEA UR4, UR5, UR4, 0x18 ;  /* 0x0000000405047291 */ /* 0x001fd2000f8ec0ff */
[----:B------:R0:W-:Y:S01]  /*0120*/  STS.U8 [R22+UR4], R3 ;  /* 0x0000000316007988 */ /* 0x0001e20008000004 */
[----:B------:R-:W-:Y:S05]  /*0130*/  @!P0 EXIT ;  /* 0x000000000000894d */ /* 0x000fea0003800000 */
[----:B------:R-:W-:Y:S01]  /*0140*/  STS [UR4+0x8], RZ ;  /* 0x000008ffff007988 */ /* 0x000fe20008000804 */
[----:B------:R-:W-:Y:S01]  /*0150*/  ISETP.GT.U32.AND P0, PT, R22, 0x5, PT ;  /* 0x000000051600780c */ /* 0x000fe20003f04070 */
[----:B------:R-:W1:Y:S01]  /*0160*/  LDCU.64 UR6, c[0x0][0x358] ;  /* 0x00006b00ff0677ac */ /* 0x000e620008000a00 */
[----:B------:R-:W-:Y:S01]  /*0170*/  BSSY.RECONVERGENT B1, `(.L_x_805) ;  /* 0x000009e000017945 */ /* 0x000fe20003800200 */
[----:B------:R-:W-:Y:S02]  /*0180*/  IMAD.MOV.U32 R0, RZ, RZ, RZ ;  /* 0x000000ffff007224 */ /* 0x000fe400078e00ff */
[----:B------:R-:W-:-:S08]  /*0190*/  IMAD.MOV.U32 R27, RZ, RZ, RZ ;  /* 0x000000ffff1b7224 */ /* 0x000fd000078e00ff */
[----:B------:R-:W-:Y:S05]  /*01a0*/  @P0 BRA `(.L_x_806) ;  /* 0x0000000800680947 */ /* 0x000fea0003800000 */
[----:B0-----:R-:W0:Y:S01]  /*01b0*/  LDC.64 R2, c[0x0][0x388] ;  /* 0x0000e200ff027b82 */ /* 0x001e220000000a00 */
[----:B------:R-:W-:Y:S01]  /*01c0*/  ISETP.GE.AND P0, PT, R22, 0x6, PT ;  /* 0x000000061600780c */ /* 0x000fe20003f06270 */
[----:B------:R-:W-:Y:S01]  /*01d0*/  BSSY.RELIABLE B0, `(.L_x_807) ;  /* 0x0000083000007945 */ /* 0x000fe20003800100 */
[----:B------:R-:W-:Y:S02]  /*01e0*/  HFMA2 R27, -RZ, RZ, 0, 0 ;  /* 0x00000000ff1b7431 */ /* 0x000fe400000001ff */
[----:B------:R-:W-:Y:S02]  /*01f0*/  IMAD.MOV.U32 R24, RZ, RZ, RZ ;  /* 0x000000ffff187224 */ /* 0x000fe400078e00ff */
[----:B------:R-:W-:Y:S01]  /*0200*/  IMAD.MOV.U32 R26, RZ, RZ, R22 ;  /* 0x000000ffff1a7224 */ /* 0x000fe200078e0016 */
[----:B------:R-:W2:Y:S01]  /*0210*/  LDC.64 R4, c[0x0][0x390] ;  /* 0x0000e400ff047b82 */ /* 0x000ea20000000a00 */
[----:B------:R-:W-:-:S05]  /*0220*/  IMAD.MOV.U32 R0, RZ, RZ, RZ ;  /* 0x000000ffff007224 */ /* 0x000fca00078e00ff */
[----:B------:R-:W-:Y:S05]  /*0230*/  @P0 BRA `(.L_x_808) ;  /* 0x0000000400f00947 */ /* 0x000fea0003800000 */
[----:B------:R-:W-:Y:S01]  /*0240*/  IADD3 R6, PT, PT, -R26, 0x6, RZ ;  /* 0x000000061a067810 */ /* 0x000fe20007ffe1ff */
[----:B------:R-:W-:Y:S01]  /*0250*/  BSSY.RECONVERGENT B2, `(.L_x_809) ;  /* 0x000004d000027945 */ /* 0x000fe20003800200 */
[----:B------:R-:W-:Y:S02]  /*0260*/  PLOP3.LUT P0, PT, PT, PT, PT, 0x80, 0x8 ;  /* 0x000000000008781c */ /* 0x000fe40003f0f070 */
[----:B------:R-:W-:-:S13]  /*0270*/  ISETP.GT.AND P1, PT, R6, 0x3, PT ;  /* 0x000000030600780c */ /* 0x000fda0003f24270 */
[----:B------:R-:W-:Y:S05]  /*0280*/  @!P1 BRA `(.L_x_810) ;  /* 0x0000000400249947 */ /* 0x000fea0003800000 */
[----:B------:R-:W3:Y:S01]  /*0290*/  LDC.64 R8, c[0x0][0x388] ;  /* 0x0000e200ff087b82 */ /* 0x000ee20000000a00 */
[----:B------:R-:W-:-:S07]  /*02a0*/  PLOP3.LUT P0, PT, PT, PT, PT, 0x8, 0x80 ;  /* 0x000000000080781c */ /* 0x000fce0003f0e170 */
[----:B------:R-:W4:Y:S06]  /*02b0*/  LDC.64 R6, c[0x0][0x390] ;  /* 0x0000e400ff067b82 */ /* 0x000f2c0000000a00 */
.L_x_811:
[----:B------:R-:W-:Y:S04]  /*02c0*/  LDS.S8 R11, [R24+UR4] ;  /* 0x00000004180b7984 */ /* 0x000fe80008000200 */
[----:B------:R-:W5:Y:S04]  /*02d0*/  LDS.S8 R10, [R26+UR4] ;  /* 0x000000041a0a7984 */ /* 0x000f680008000200 */
[----:B------:R-:W-:Y:S04]  /*02e0*/  LDS.S8 R12, [R24+UR4+0x1] ;  /* 0x00000104180c7984 */ /* 0x000fe80008000200 */
[----:B------:R-:W0:Y:S04]  /*02f0*/  LDS.S8 R15, [R26+UR4+0x1] ;  /* 0x000001041a0f7984 */ /* 0x000e280008000200 */
[----:B------:R-:W-:Y:S04]  /*0300*/  LDS.S8 R16, [R24+UR4+0x2] ;  /* 0x0000020418107984 */ /* 0x000fe80008000200 */
[----:B------:R-:W1:Y:S04]  /*0310*/  LDS.S8 R19, [R26+UR4+0x2] ;  /* 0x000002041a137984 */ /* 0x000e680008000200 */
[----:B------:R-:W-:Y:S04]  /*0320*/  LDS.S8 R13, [R24+UR4+0x3] ;  /* 0x00000304180d7984 */ /* 0x000fe80008000200 */
[----:B------:R-:W2:Y:S01]  /*0330*/  LDS.S8 R14, [R26+UR4+0x3] ;  /* 0x000003041a0e7984 */ /* 0x000ea20008000200 */
[----:B-----5:R-:W-:-:S04]  /*0340*/  IADD3 R11, PT, PT, R11, 0x4, -R10 ;  /* 0x000000040b0b7810 */ /* 0x020fc80007ffe80a */
[----:B------:R-:W-:Y:S02]  /*0350*/  LOP3.LUT R10, R11, 0xffff, RZ, 0xc0, !PT ;  /* 0x0000ffff0b0a7812 */ /* 0x000fe400078ec0ff */
[----:B0-----:R-:W-:Y:S02]  /*0360*/  IADD3 R12, PT, PT, R12, 0x4, -R15 ;  /* 0x000000040c0c7810 */ /* 0x001fe40007ffe80f */
[----:B------:R-:W-:Y:S02]  /*0370*/  LEA.HI R15, R10, R11, RZ, 0x12 ;  /* 0x0000000b0a0f7211 */ /* 0x000fe400078f90ff */
[----:B------:R-:W-:Y:S02]  /*0380*/  LOP3.LUT R17, R12, 0xffff, RZ, 0xc0, !PT ;  /* 0x0000ffff0c117812 */ /* 0x000fe400078ec0ff */
[----:B------:R-:W-:Y:S02]  /*0390*/  LOP3.LUT R15, R15, 0xfffc, RZ, 0xc0, !PT ;  /* 0x0000fffc0f0f7812 */ /* 0x000fe400078ec0ff */
[----:B-1----:R-:W-:-:S02]  /*03a0*/  IADD3 R10, PT, PT, R16, 0x4, -R19 ;  /* 0x00000004100a7810 */ /* 0x002fc40007ffe813 */
[----:B------:R-:W-:Y:S02]  /*03b0*/  LEA.HI R17, R17, R12, RZ, 0x12 ;  /* 0x0000000c11117211 */ /* 0x000fe400078f90ff */
[----:B------:R-:W-:Y:S02]  /*03c0*/  LOP3.LUT R19, R10, 0xffff, RZ, 0xc0, !PT ;  /* 0x0000ffff0a137812 */ /* 0x000fe400078ec0ff */
[----:B------:R-:W-:Y:S02]  /*03d0*/  LOP3.LUT R17, R17, 0xfffc, RZ, 0xc0, !PT ;  /* 0x0000fffc11117812 */ /* 0x000fe400078ec0ff */
[----:B--2---:R-:W-:Y:S01]  /*03e0*/  IADD3 R13, PT, PT, R13, 0x4, -R14 ;  /* 0x000000040d0d7810 */ /* 0x004fe20007ffe80e */
[----:B------:R-:W-:Y:S01]  /*03f0*/  IMAD.MOV R14, RZ, RZ, -R15 ;  /* 0x000000ffff0e7224 */ /* 0x000fe200078e0a0f */
[----:B------:R-:W-:Y:S02]  /*0400*/  LEA.HI R19, R19, R10, RZ, 0x12 ;  /* 0x0000000a13137211 */ /* 0x000fe400078f90ff */
[----:B------:R-:W-:-:S02]  /*0410*/  LOP3.LUT R16, R13, 0xffff, RZ, 0xc0, !PT ;  /* 0x0000ffff0d107812 */ /* 0x000fc400078ec0ff */
[----:B------:R-:W-:Y:S02]  /*0420*/  PRMT R14, R14, 0x7710, RZ ;  /* 0x000077100e0e7816 */ /* 0x000fe400000000ff */
[----:B------:R-:W-:Y:S02]  /*0430*/  IADD3 R17, PT, PT, RZ, -R17, RZ ;  /* 0x80000011ff117210 */ /* 0x000fe40007ffe0ff */
[----:B------:R-:W-:Y:S01]  /*0440*/  LEA.HI R16, R16, R13, RZ, 0x12 ;  /* 0x0000000d10107211 */ /* 0x000fe200078f90ff */
[----:B------:R-:W-:Y:S01]  /*0450*/  IMAD.IADD R14, R11, 0x1, R14 ;  /* 0x000000010b0e7824 */ /* 0x000fe200078e020e */
[----:B------:R-:W-:Y:S02]  /*0460*/  LOP3.LUT R19, R19, 0xfffc, RZ, 0xc0, !PT ;  /* 0x0000fffc13137812 */ /* 0x000fe400078ec0ff */
[----:B------:R-:W-:Y:S02]  /*0470*/  PRMT R11, R17, 0x7710, RZ ;  /* 0x00007710110b7816 */ /* 0x000fe400000000ff */
[----:B------:R-:W-:Y:S01]  /*0480*/  LOP3.LUT R16, R16, 0xfffc, RZ, 0xc0, !PT ;  /* 0x0000fffc10107812 */ /* 0x000fe200078ec0ff */
[----:B------:R-:W-:Y:S01]  /*0490*/  IMAD.MOV R15, RZ, RZ, -R19 ;  /* 0x000000ffff0f7224 */ /* 0x000fe200078e0a13 */
[----:B------:R-:W-:Y:S01]  /*04a0*/  PRMT R29, R14, 0x9910, RZ ;  /* 0x000099100e1d7816 */ /* 0x000fe200000000ff */
[----:B------:R-:W-:-:S02]  /*04b0*/  IMAD.IADD R11, R12, 0x1, R11 ;  /* 0x000000010c0b7824 */ /* 0x000fc400078e020b */
[----:B------:R-:W-:Y:S01]  /*04c0*/  IMAD.MOV R12, RZ, RZ, -R16 ;  /* 0x000000ffff0c7224 */ /* 0x000fe200078e0a10 */
[----:B------:R-:W-:Y:S01]  /*04d0*/  PRMT R15, R15, 0x7710, RZ ;  /* 0x000077100f0f7816 */ /* 0x000fe200000000ff */
[----:B---3--:R-:W-:Y:S01]  /*04e0*/  IMAD.WIDE R18, R29, 0x4, R8 ;  /* 0x000000041d127825 */ /* 0x008fe200078e0208 */
[----:B------:R-:W-:Y:S02]  /*04f0*/  PRMT R11, R11, 0x9910, RZ ;  /* 0x000099100b0b7816 */ /* 0x000fe400000000ff */
[----:B------:R-:W-:Y:S01]  /*0500*/  PRMT R12, R12, 0x7710, RZ ;  /* 0x000077100c0c7816 */ /* 0x000fe200000000ff */
[----:B----4-:R-:W-:Y:S01]  /*0510*/  IMAD.WIDE R28, R29, 0x4, R6 ;  /* 0x000000041d1c7825 */ /* 0x010fe200078e0206 */
[----:B------:R-:W-:Y:S01]  /*0520*/  IADD3 R15, PT, PT, R10, R15, RZ ;  /* 0x0000000f0a0f7210 */ /* 0x000fe20007ffe0ff */
[----:B------:R0:W2:Y:S02]  /*0530*/  LDG.E R25, desc[UR6][R18.64] ;  /* 0x0000000612197981 */ /* 0x0000a4000c1e1900 */
[----:B------:R-:W-:Y:S01]  /*0540*/  IMAD.IADD R12, R13, 0x1, R12 ;  /* 0x000000010d0c7824 */ /* 0x000fe200078e020c */
[----:B------:R-:W-:Y:S01]  /*0550*/  PRMT R15, R15, 0x9910, RZ ;  /* 0x000099100f0f7816 */ /* 0x000fe200000000ff */
[----:B------:R-:W-:Y:S01]  /*0560*/  IMAD.MOV.U32 R13, RZ, RZ, R11 ;  /* 0x000000ffff0d7224 */ /* 0x000fe200078e000b */
[----:B------:R-:W3:Y:S02]  /*0570*/  LDG.E R28, desc[UR6][R28.64] ;  /* 0x000000061c1c7981 */ /* 0x000ee4000c1e1900 */
[----:B------:R-:W-:Y:S01]  /*0580*/  PRMT R21, R12, 0x9910, RZ ;  /* 0x000099100c157816 */ /* 0x000fe200000000ff */
[----:B------:R-:W-:-:S02]  /*0590*/  IMAD.MOV.U32 R11, RZ, RZ, R15 ;  /* 0x000000ffff0b7224 */ /* 0x000fc400078e000f */
[----:B------:R-:W-:-:S04]  /*05a0*/  IMAD.WIDE R16, R13, 0x4, R8 ;  /* 0x000000040d107825 */ /* 0x000fc800078e0208 */
[----:B------:R-:W-:Y:S02]  /*05b0*/  IMAD.WIDE R12, R13, 0x4, R6 ;  /* 0x000000040d0c7825 */ /* 0x000fe400078e0206 */
[----:B------:R-:W4:Y:S02]  /*05c0*/  LDG.E R16, desc[UR6][R16.64] ;  /* 0x0000000610107981 */ /* 0x000f24000c1e1900 */
[C---:B------:R-:W-:Y:S02]  /*05d0*/  IMAD.WIDE R14, R11.reuse, 0x4, R8 ;  /* 0x000000040b0e7825 */ /* 0x040fe400078e0208 */
[----:B------:R-:W5:Y:S02]  /*05e0*/  LDG.E R12, desc[UR6][R12.64] ;  /* 0x000000060c0c7981 */ /* 0x000f64000c1e1900 */
[----:B------:R-:W-:Y:S02]  /*05f0*/  IMAD.WIDE R10, R11, 0x4, R6 ;  /* 0x000000040b0a7825 */ /* 0x000fe400078e0206 */
[----:B------:R-:W5:Y:S02]  /*0600*/  LDG.E R14, desc[UR6][R14.64] ;  /* 0x000000060e0e7981 */ /* 0x000f64000c1e1900 */
[----:B0-----:R-:W-:-:S02]  /*0610*/  IMAD.WIDE R18, R21, 0x4, R8 ;  /* 0x0000000415127825 */ /* 0x001fc400078e0208 */
[----:B------:R-:W5:Y:S02]  /*0620*/  LDG.E R10, desc[UR6][R10.64] ;  /* 0x000000060a0a7981 */ /* 0x000f64000c1e1900 */
[----:B------:R-:W-:Y:S02]  /*0630*/  IMAD.WIDE R20, R21, 0x4, R6 ;  /* 0x0000000415147825 */ /* 0x000fe400078e0206 */
[----:B------:R-:W5:Y:S04]  /*0640*/  LDG.E R18, desc[UR6][R18.64] ;  /* 0x0000000612127981 */ /* 0x000f68000c1e1900 */
[----:B------:R-:W5:Y:S01]  /*0650*/  LDG.E R20, desc[UR6][R20.64] ;  /* 0x0000000614147981 */ /* 0x000f62000c1e1900 */
[----:B------:R-:W-:-:S05]  /*0660*/  VIADD R26, R26, 0x4 ;  /* 0x000000041a1a7836 */ /* 0x000fca0000000000 */
[----:B------:R-:W-:Y:S02]  /*0670*/  ISETP.GE.AND P1, PT, R26, 0x3, PT ;  /* 0x000000031a00780c */ /* 0x000fe40003f26270 */
[----:B------:R-:W-:Y:S01]  /*0680*/  IADD3 R24, PT, PT, R24, 0x4, RZ ;  /* 0x0000000418187810 */ /* 0x000fe20007ffe0ff */
[----:B--2---:R-:W-:Y:S01]  /*0690*/  FADD R25, R25, R0 ;  /* 0x0000000019197221 */ /* 0x004fe20000000000 */
[----:B---3--:R-:W-:-:S03]  /*06a0*/  FADD R27, R28, R27 ;  /* 0x0000001b1c1b7221 */ /* 0x008fc60000000000 */
[----:B----4-:R-:W-:Y:S01]  /*06b0*/  FADD R25, R25, R16 ;  /* 0x0000001019197221 */ /* 0x010fe20000000000 */
[----:B-----5:R-:W-:-:S03]  /*06c0*/  FADD R27, R27, R12 ;  /* 0x0000000c1b1b7221 */ /* 0x020fc60000000000 */
[----:B------:R-:W-:Y:S01]  /*06d0*/  FADD R25, R25, R14 ;  /* 0x0000000e19197221 */ /* 0x000fe20000000000 */
[----:B------:R-:W-:-:S03]  /*06e0*/  FADD R27, R27, R10 ;  /* 0x0000000a1b1b7221 */ /* 0x000fc60000000000 */
[----:B------:R-:W-:Y:S01]  /*06f0*/  FADD R0, R25, R18 ;  /* 0x0000001219007221 */ /* 0x000fe20000000000 */
[----:B------:R-:W-:Y:S01]  /*0700*/  FADD R27, R27, R20 ;  /* 0x000000141b1b7221 */ /* 0x000fe20000000000 */
[----:B------:R-:W-:Y:S06]  /*0710*/  @!P1 BRA `(.L_x_811) ;  /* 0xfffffff800e89947 */ /* 0x000fec000383ffff */
.L_x_810:
[----:B-1----:R-:W-:Y:S05]  /*0720*/  BSYNC.RECONVERGENT B2 ;  /* 0x0000000000027941 */ /* 0x002fea0003800200 */
.L_x_809:
[----:B------:R-:W-:Y:S01]  /*0730*/  IADD3 R6, PT, PT, -R26, 0x6, RZ ;  /* 0x000000061a067810 */ /* 0x000fe20007ffe1ff */
[----:B------:R-:W-:Y:S03]  /*0740*/  BSSY.RECONVERGENT B2, `(.L_x_812) ;  /* 0x0000028000027945 */ /* 0x000fe60003800200 */
[----:B------:R-:W-:-:S13]  /*0750*/  ISETP.GT.AND P1, PT, R6, 0x1, PT ;  /* 0x000000010600780c */ /* 0x000fda0003f24270 */
[----:B------:R-:W-:Y:S05]  /*0760*/  @!P1 BRA `(.L_x_813) ;  /* 0x0000000000949947 */ /* 0x000fea0003800000 */
[----:B------:R-:W-:Y:S04]  /*0770*/  LDS.S8 R6, [R24+UR4] ;  /* 0x0000000418067984 */ /* 0x000fe80008000200 */
[----:B------:R-:W1:Y:S04]  /*0780*/  LDS.S8 R7, [R26+UR4] ;  /* 0x000000041a077984 */ /* 0x000e680008000200 */
[----:B------:R-:W-:Y:S04]  /*0790*/  LDS.S8 R8, [R24+UR4+0x1] ;  /* 0x0000010418087984 */ /* 0x000fe80008000200 */
[----:B------:R-:W3:Y:S01]  /*07a0*/  LDS.S8 R9, [R26+UR4+0x1] ;  /* 0x000001041a097984 */ /* 0x000ee20008000200 */
[----:B-1----:R-:W-:-:S04]  /*07b0*/  IADD3 R10, PT, PT, R6, 0x4, -R7 ;  /* 0x00000004060a7810 */ /* 0x002fc80007ffe807 */
[----:B------:R-:W-:Y:S02]  /*07c0*/  LOP3.LUT R7, R10, 0xffff, RZ, 0xc0, !PT ;  /* 0x0000ffff0a077812 */ /* 0x000fe400078ec0ff */
[----:B---3--:R-:W-:Y:S02]  /*07d0*/  IADD3 R12, PT, PT, R8, 0x4, -R9 ;  /* 0x00000004080c7810 */ /* 0x008fe40007ffe809 */
[----:B------:R-:W-:Y:S02]  /*07e0*/  LEA.HI R7, R7, R10, RZ, 0x12 ;  /* 0x0000000a07077211 */ /* 0x000fe400078f90ff */
[----:B------:R-:W-:Y:S02]  /*07f0*/  LOP3.LUT R9, R12, 0xffff, RZ, 0xc0, !PT ;  /* 0x0000ffff0c097812 */ /* 0x000fe400078ec0ff */
[----:B------:R-:W-:Y:S02]  /*0800*/  LOP3.LUT R11, R7, 0xfffc, RZ, 0xc0, !PT ;  /* 0x0000fffc070b7812 */ /* 0x000fe400078ec0ff */
[----:B------:R-:W-:Y:S01]  /*0810*/  LEA.HI R13, R9, R12, RZ, 0x12 ;  /* 0x0000000c090d7211 */ /* 0x000fe200078f90ff */
[----:B------:R-:W1:Y:S02]  /*0820*/  LDC.64 R6, c[0x0][0x390] ;  /* 0x0000e400ff067b82 */ /* 0x000e640000000a00 */
[----:B------:R-:W-:Y:S01]  /*0830*/  IMAD.MOV R11, RZ, RZ, -R11 ;  /* 0x000000ffff0b7224 */ /* 0x000fe200078e0a0b */
[----:B------:R-:W-:-:S04]  /*0840*/  LOP3.LUT R13, R13, 0xfffc, RZ, 0xc0, !PT ;  /* 0x0000fffc0d0d7812 */ /* 0x000fc800078ec0ff */
[----:B------:R-:W-:Y:S01]  /*0850*/  PRMT R11, R11, 0x7710, RZ ;  /* 0x000077100b0b7816 */ /* 0x000fe200000000ff */
[----:B------:R-:W3:Y:S01]  /*0860*/  LDC.64 R8, c[0x0][0x388] ;  /* 0x0000e200ff087b82 */ /* 0x000ee20000000a00 */
[----:B------:R-:W-:-:S03]  /*0870*/  IMAD.MOV R13, RZ, RZ, -R13 ;  /* 0x000000ffff0d7224 */ /* 0x000fc600078e0a0d */
[----:B------:R-:W-:Y:S02]  /*0880*/  IMAD.IADD R11, R10, 0x1, R11 ;  /* 0x000000010a0b7824 */ /* 0x000fe400078e020b */
[----:B------:R-:W-:-:S03]  /*0890*/  PRMT R13, R13, 0x7710, RZ ;  /* 0x000077100d0d7816 */ /* 0x000fc600000000ff */
[----:B------:R-:W-:Y:S02]  /*08a0*/  PRMT R11, R11, 0x9910, RZ ;  /* 0x000099100b0b7816 */ /* 0x000fe400000000ff */
[----:B------:R-:W-:-:S05]  /*08b0*/  IMAD.IADD R13, R12, 0x1, R13 ;  /* 0x000000010c0d7824 */ /* 0x000fca00078e020d */
[----:B------:R-:W-:Y:S01]  /*08c0*/  PRMT R15, R13, 0x9910, RZ ;  /* 0x000099100d0f7816 */ /* 0x000fe200000000ff */
[----:B---3--:R-:W-:-:S04]  /*08d0*/  IMAD.WIDE R12, R11, 0x4, R8 ;  /* 0x000000040b0c7825 */ /* 0x008fc800078e0208 */
[----:B-1----:R-:W-:Y:S02]  /*08e0*/  IMAD.WIDE R10, R11, 0x4, R6 ;  /* 0x000000040b0a7825 */ /* 0x002fe400078e0206 */
[----:B------:R-:W3:Y:S02]  /*08f0*/  LDG.E R13, desc[UR6][R12.64] ;  /* 0x000000060c0d7981 */ /* 0x000ee4000c1e1900 */
[C---:B------:R-:W-:Y:S02]  /*0900*/  IMAD.WIDE R8, R15.reuse, 0x4, R8 ;  /* 0x000000040f087825 */ /* 0x040fe400078e0208 */
[----:B------:R-:W4:Y:S02]  /*0910*/  LDG.E R10, desc[UR6][R10.64] ;  /* 0x000000060a0a7981 */ /* 0x000f24000c1e1900 */
[----:B------:R-:W-:Y:S02]  /*0920*/  IMAD.WIDE R6, R15, 0x4, R6 ;  /* 0x000000040f067825 */ /* 0x000fe400078e0206 */
[----:B------:R-:W5:Y:S04]  /*0930*/  LDG.E R9, desc[UR6][R8.64] ;  /* 0x0000000608097981 */ /* 0x000f68000c1e1900 */
[----:B------:R-:W2:Y:S01]  /*0940*/  LDG.E R6, desc[UR6][R6.64] ;  /* 0x0000000606067981 */ /* 0x000ea2000c1e1900 */
[----:B------:R-:W-:Y:S01]  /*0950*/  PLOP3.LUT P0, PT, PT, PT, PT, 0x8, 0x80 ;  /* 0x000000000080781c */ /* 0x000fe20003f0e170 */
[----:B------:R-:W-:Y:S01]  /*0960*/  VIADD R26, R26, 0x2 ;  /* 0x000000021a1a7836 */ /* 0x000fe20000000000 */
[----:B------:R-:W-:Y:S01]  /*0970*/  IADD3 R24, PT, PT, R24, 0x2, RZ ;  /* 0x0000000218187810 */ /* 0x000fe20007ffe0ff */
[----:B---3--:R-:W-:Y:S01]  /*0980*/  FADD R0, R0, R13 ;  /* 0x0000000d00007221 */ /* 0x008fe20000000000 */
[----:B----4-:R-:W-:-:S03]  /*0990*/  FADD R27, R27, R10 ;  /* 0x0000000a1b1b7221 */ /* 0x010fc60000000000 */
[----:B-----5:R-:W-:Y:S01]  /*09a0*/  FADD R0, R0, R9 ;  /* 0x0000000900007221 */ /* 0x020fe20000000000 */
[----:B--2---:R-:W-:-:S07]  /*09b0*/  FADD R27, R27, R6 ;  /* 0x000000061b1b7221 */ /* 0x004fce0000000000 */
.L_x_813:
[----:B------:R-:W-:Y:S05]  /*09c0*/  BSYNC.RECONVERGENT B2 ;  /* 0x0000000000027941 */ /* 0x000fea0003800200 */
.L_x_812:
[----:B------:R-:W-:-:S13]  /*09d0*/  ISETP.NE.OR P0, PT, R26, 0x6, P0 ;  /* 0x000000061a00780c */ /* 0x000fda0000705670 */
[----:B------:R-:W-:Y:S05]  /*09e0*/  @!P0 BREAK.RELIABLE B0 ;  /* 0x0000000000008942 */ /* 0x000fea0003800100 */
[----:B------:R-:W-:Y:S05]  /*09f0*/  @!P0 BRA `(.L_x_806) ;  /* 0x0000000000548947 */ /* 0x000fea0003800000 */
.L_x_808:
[----:B-1----:R-:W-:Y:S05]  /*0a00*/  BSYNC.RELIABLE B0 ;  /* 0x0000000000007941 */ /* 0x002fea0003800100 */
.L_x_807:
[----:B------:R-:W-:Y:S04]  /*0a10*/  LDS.S8 R6, [R24+UR4] ;  /* 0x0000000418067984 */ /* 0x000fe80008000200 */
[----:B------:R-:W1:Y:S02]  /*0a20*/  LDS.S8 R7, [R26+UR4] ;  /* 0x000000041a077984 */ /* 0x000e640008000200 */
[----:B-1----:R-:W-:-:S04]  /*0a30*/  IADD3 R6, PT, PT, R6, 0x4, -R7 ;  /* 0x0000000406067810 */ /* 0x002fc80007ffe807 */
[----:B------:R-:W-:-:S04]  /*0a40*/  LOP3.LUT R7, R6, 0xffff, RZ, 0xc0, !PT ;  /* 0x0000ffff06077812 */ /* 0x000fc800078ec0ff */
[----:B------:R-:W-:-:S04]  /*0a50*/  LEA.HI R7, R7, R6, RZ, 0x12 ;  /* 0x0000000607077211 */ /* 0x000fc800078f90ff */
[----:B------:R-:W-:-:S05]  /*0a60*/  LOP3.LUT R7, R7, 0xfffc, RZ, 0xc0, !PT ;  /* 0x0000fffc07077812 */ /* 0x000fca00078ec0ff */
[----:B------:R-:W-:-:S05]  /*0a70*/  IMAD.MOV R7, RZ, RZ, -R7 ;  /* 0x000000ffff077224 */ /* 0x000fca00078e0a07 */
[----:B------:R-:W-:-:S05]  /*0a80*/  PRMT R7, R7, 0x7710, RZ ;  /* 0x0000771007077816 */ /* 0x000fca00000000ff */
[----:B------:R-:W-:-:S05]  /*0a90*/  IMAD.IADD R6, R6, 0x1, R7 ;  /* 0x0000000106067824 */ /* 0x000fca00078e0207 */
[----:B------:R-:W-:-:S05]  /*0aa0*/  PRMT R9, R6, 0x9910, RZ ;  /* 0x0000991006097816 */ /* 0x000fca00000000ff */
[----:B0-----:R-:W-:-:S04]  /*0ab0*/  IMAD.WIDE R6, R9, 0x4, R2 ;  /* 0x0000000409067825 */ /* 0x001fc800078e0202 */
[----:B--2---:R-:W-:Y:S02]  /*0ac0*/  IMAD.WIDE R8, R9, 0x4, R4 ;  /* 0x0000000409087825 */ /* 0x004fe400078e0204 */
[----:B------:R-:W2:Y:S04]  /*0ad0*/  LDG.E R7, desc[UR6][R6.64] ;  /* 0x0000000606077981 */ /* 0x000ea8000c1e1900 */
[----:B------:R-:W3:Y:S01]  /*0ae0*/  LDG.E R8, desc[UR6][R8.64] ;  /* 0x0000000608087981 */ /* 0x000ee2000c1e1900 */
[----:B------:R-:W-:Y:S01]  /*0af0*/  VIADD R26, R26, 0x1 ;  /* 0x000000011a1a7836 */ /* 0x000fe20000000000 */
[----:B------:R-:W-:-:S04]  /*0b00*/  IADD3 R24, PT, PT, R24, 0x1, RZ ;  /* 0x0000000118187810 */ /* 0x000fc80007ffe0ff */
[----:B------:R-:W-:Y:S01]  /*0b10*/  ISETP.NE.AND P0, PT, R26, 0x6, PT ;  /* 0x000000061a00780c */ /* 0x000fe20003f05270 */
[----:B--2---:R-:W-:Y:S01]  /*0b20*/  FADD R0, R7, R0 ;  /* 0x0000000007007221 */ /* 0x004fe20000000000 */
[----:B---3--:R-:W-:-:S11]  /*0b30*/  FADD R27, R8, R27 ;  /* 0x0000001b081b7221 */ /* 0x008fd60000000000 */
[----:B------:R-:W-:Y:S05]  /*0b40*/  @P0 BRA `(.L_x_807) ;  /* 0xfffffffc00b00947 */ /* 0x000fea000383ffff */
.L_x_806:
[----:B-1----:R-:W-:Y:S05]  /*0b50*/  BSYNC.RECONVERGENT B1 ;  /* 0x0000000000017941 */ /* 0x002fea0003800200 */
.L_x_805:
[----:B------:R-:W-:Y:S05]  /*0b60*/  WARPSYNC.ALL ;  /* 0x0000000000007948 */ /* 0x000fea0003800000 */
[----:B------:R-:W-:Y:S01]  /*0b70*/  FMUL R27, R27, R27 ;  /* 0x0000001b1b1b7220 */ /* 0x000fe20000400000 */
[----:B------:R-:W-:Y:S03]  /*0b80*/  BSSY.RECONVERGENT B0, `(.L_x_814) ;  /* 0x000000d000007945 */ /* 0x000fe60003800200 */
[----:B------:R-:W-:-:S04]  /*0b90*/  FFMA R27, R0, R0, R27 ;  /* 0x00000000001b7223 */ /* 0x000fc8000000001b */
[----:B------:R-:W-:Y:S01]  /*0ba0*/  VIADD R0, R27, 0xf3000000 ;  /* 0xf30000001b007836 */ /* 0x000fe20000000000 */
[----:B0-----:R0:W1:Y:S04]  /*0bb0*/  MUFU.RSQ R2, R27 ;  /* 0x0000001b00027308 */ /* 0x0010680000001400 */
[----:B------:R-:W-:-:S13]  /*0bc0*/  ISETP.GT.U32.AND P0, PT, R0, 0x727fffff, PT ;  /* 0x727fffff0000780c */ /* 0x000fda0003f04070 */
[----:B01----:R-:W-:Y:S05]  /*0bd0*/  @!P0 BRA `(.L_x_815) ;  /* 0x00000000000c8947 */ /* 0x003fea0003800000 */
[----:B------:R-:W-:-:S07]  /*0be0*/  MOV R7, 0xc00 ;  /* 0x00000c0000077802 */ /* 0x000fce0000000f00 */
[----:B--2---:R-:W-:Y:S05]  /*0bf0*/  CALL.REL.NOINC `($__internal_0_$__cuda_sm20_sqrt_rn_f32_slowpath) ;  /* 0x0000000000b47944 */ /* 0x004fea0003c00000 */
[----:B------:R-:W-:Y:S05]  /*0c00*/  BRA `(.L_x_816) ;  /* 0x0000000000107947 */ /* 0x000fea0003800000 */
.L_x_815:
[----:B------:R-:W-:Y:S01]  /*0c10*/  FMUL.FTZ R0, R27, R2 ;  /* 0x000000021b007220 */ /* 0x000fe20000410000 */
[----:B------:R-:W-:-:S03]  /*0c20*/  FMUL.FTZ R2, R2, 0.5 ;  /* 0x3f00000002027820 */ /* 0x000fc60000410000 */
[----:B------:R-:W-:-:S04]  /*0c30*/  FFMA R3, -R0, R0, R27 ;  /* 0x0000000000037223 */ /* 0x000fc8000000011b */
[----:B------:R-:W-:-:S07]  /*0c40*/  FFMA R0, R3, R2, R0 ;  /* 0x0000000203007223 */ /* 0x000fce0000000000 */
.L_x_816:
[----:B------:R-:W-:Y:S05]  /*0c50*/  BSYNC.RECONVERGENT B0 ;  /* 0x0000000000007941 */ /* 0x000fea0003800200 */
.L_x_814:
[----:B------:R-:W-:Y:S01]  /*0c60*/  ISETP.GE.AND P0, PT, R0, RZ, PT ;  /* 0x000000ff0000720c */ /* 0x000fe20003f06270 */
[----:B------:R-:W-:-:S12]  /*0c70*/  BSSY.RECONVERGENT B0, `(.L_x_817) ;  /* 0x000001d000007945 */ /* 0x000fd80003800200 */
[----:B------:R-:W-:Y:S05]  /*0c80*/  @!P0 BRA `(.L_x_818) ;  /* 0x0000000000388947 */ /* 0x000fea0003800000 */
[----:B------:R-:W0:Y:S01]  /*0c90*/  S2R R2, SR_LANEID ;  /* 0x0000000000027919 */ /* 0x000e220000000000 */
[----:B------:R-:W2:Y:S01]  /*0ca0*/  S2UR UR8, SR_CgaCtaId ;  /* 0x00000000000879c3 */ /* 0x000ea20000008800 */
[----:B------:R-:W-:Y:S01]  /*0cb0*/  VOTEU.ANY UR4, UPT, PT ;  /* 0x0000000000047886 */ /* 0x000fe200038e0100 */
[----:B------:R-:W-:Y:S01]  /*0cc0*/  CREDUX.MAX.S32 UR9, R0 ;  /* 0x00000000000972cc */ /* 0x000fe20000000200 */
[----:B------:R-:W-:Y:S01]  /*0cd0*/  UFLO.U32 UR4, UR4 ;  /* 0x00000004000472bd */ /* 0x000fe200080e0000 */
[----:B------:R-:W-:-:S11]  /*0ce0*/  UMOV UR5, 0x400 ;  /* 0x0000040000057882 */ /* 0x000fd60000000000 */
[----:B------:R-:W-:Y:S01]  /*0cf0*/  MOV R3, UR9 ;  /* 0x0000000900037c02 */ /* 0x000fe20008000f00 */
[----:B--2---:R-:W-:Y:S01]  /*0d00*/  IMAD.U32 R5, RZ, RZ, UR8 ;  /* 0x00000008ff057e24 */ /* 0x004fe2000f8e00ff */
[----:B0-----:R-:W-:Y:S01]  /*0d10*/  ISETP.EQ.U32.AND P0, PT, R2, UR4, PT ;  /* 0x0000000402007c0c */ /* 0x001fe2000bf02070 */
[----:B------:R-:W-:-:S04]  /*0d20*/  IMAD.U32 R2, RZ, RZ, UR5 ;  /* 0x00000005ff027e24 */ /* 0x000fc8000f8e00ff */
[----:B------:R-:W-:-:S05]  /*0d30*/  VIADD R0, R2, 0x8 ;  /* 0x0000000802007836 */ /* 0x000fca0000000000 */
[----:B------:R-:W-:-:S05]  /*0d40*/  LEA R0, R5, R0, 0x18 ;  /* 0x0000000005007211 */ /* 0x000fca00078ec0ff */
[----:B------:R1:W-:Y:S01]  /*0d50*/  @P0 ATOMS.MAX.S32 RZ, [R0], R3 ;  /* 0x0000000300ff038c */ /* 0x0003e20001000200 */
[----:B------:R-:W-:Y:S05]  /*0d60*/  BRA `(.L_x_819) ;  /* 0x0000000000347947 */ /* 0x000fea0003800000 */
.L_x_818:
[----:B------:R-:W0:Y:S01]  /*0d70*/  S2R R2, SR_LANEID ;  /* 0x0000000000027919 */ /* 0x000e220000000000 */
[----:B------:R-:W2:Y:S01]  /*0d80*/  S2UR UR8, SR_CgaCtaId ;  /* 0x00000000000879c3 */ /* 0x000ea20000008800 */
[----:B------:R-:W-:Y:S01]  /*0d90*/  VOTEU.ANY UR4, UPT, PT ;  /* 0x0000000000047886 */ /* 0x000fe200038e0100 */
[----:B------:R-:W-:Y:S01]  /*0da0*/  CREDUX.MIN UR9, R0 ;  /* 0x00000000000972cc */ /* 0x000fe20000008000 */
[----:B------:R-:W-:Y:S01]  /*0db0*/  UFLO.U32 UR4, UR4 ;  /* 0x00000004000472bd */ /* 0x000fe200080e0000 */
[----:B------:R-:W-:-:S11]  /*0dc0*/  UMOV UR5, 0x400 ;  /* 0x0000040000057882 */ /* 0x000fd60000000000 */
[----:B------:R-:W-:Y:S02]  /*0dd0*/  IMAD.U32 R0, RZ, RZ, UR9 ;  /* 0x00000009ff007e24 */ /* 0x000fe4000f8e00ff */
[----:B--2---:R-:W-:Y:S01]  /*0de0*/  IMAD.U32 R5, RZ, RZ, UR8 ;  /* 0x00000008ff057e24 */ /* 0x004fe2000f8e00ff */
[----:B0-----:R-:W-:Y:S01]  /*0df0*/  ISETP.EQ.U32.AND P0, PT, R2, UR4, PT ;  /* 0x0000000402007c0c */ /* 0x001fe2000bf02070 */
[----:B------:R-:W-:-:S04]  /*0e00*/  IMAD.U32 R2, RZ, RZ, UR5 ;  /* 0x00000005ff027e24 */ /* 0x000fc8000f8e00ff */
[----:B------:R-:W-:-:S05]  /*0e10*/  VIADD R4, R2, 0x8 ;  /* 0x0000000802047836 */ /* 0x000fca0000000000 */
[----:B------:R-:W-:-:S05]  /*0e20*/  LEA R3, R5, R4, 0x18 ;  /* 0x0000000405037211 */ /* 0x000fca00078ec0ff */
[----:B------:R0:W-:Y:S02]  /*0e30*/  @P0 ATOMS.MIN RZ, [R3], R0 ;  /* 0x0000000003ff038c */ /* 0x0001e40000800000 */
.L_x_819:
[----:B------:R-:W-:Y:S05]  /*0e40*/  BSYNC.RECONVERGENT B0 ;  /* 0x0000000000007941 */ /* 0x000fea0003800200 */
.L_x_817:
[----:B------:R-:W-:-:S13]  /*0e50*/  ISETP.NE.AND P0, PT, R22, 0x1, PT ;  /* 0x000000011600780c */ /* 0x000fda0003f05270 */
[----:B------:R-:W-:Y:S05]  /*0e60*/  @P0 EXIT ;  /* 0x000000000000094d */ /* 0x000fea0003800000 */
[----:B------:R-:W-:Y:S02]  /*0e70*/  LEA R5, R5, R2, 0x18 ;  /* 0x0000000205057211 */ /* 0x000fe400078ec0ff */
[----:B01----:R-:W0:Y:S04]  /*0e80*/  LDC.64 R2, c[0x0][0x380] ;  /* 0x0000e000ff027b82 */ /* 0x003e280000000a00 */
[----:B------:R-:W1:Y:S01]  /*0e90*/  LDS R5, [R5+0x8] ;  /* 0x0000080005057984 */ /* 0x000e620000000800 */
[----:B0-----:R-:W-:-:S05]  /*0ea0*/  IMAD.WIDE.U32 R2, R23, 0x4, R2 ;  /* 0x0000000417027825 */ /* 0x001fca00078e0002 */
[----:B-1----:R-:W-:Y:S01]  /*0eb0*/  STG.E desc[UR6][R2.64], R5 ;  /* 0x0000000502007986 */ /* 0x002fe2000c101906 */
[----:B------:R-:W-:Y:S05]  /*0ec0*/  EXIT ;  /* 0x000000000000794d */ /* 0x000fea0003800000 */
        .weak           $__internal_0_$__cuda_sm20_sqrt_rn_f32_slowpath
        .type           $__internal_0_$__cuda_sm20_sqrt_rn_f32_slowpath,@function
        .size           $__internal_0_$__cuda_sm20_sqrt_rn_f32_slowpath,(.L_x_822 - $__internal_0_$__cuda_sm20_sqrt_rn_f32_slowpath)
$__internal_0_$__cuda_sm20_sqrt_rn_f32_slowpath:
[----:B------:R-:W-:-:S13]  /*0ed0*/  LOP3.LUT P0, RZ, R27, 0x7fffffff, RZ, 0xc0, !PT ;  /* 0x7fffffff1bff7812 */ /* 0x000fda000780c0ff */
[----:B------:R-:W-:Y:S01]  /*0ee0*/  @!P0 MOV R2, R27 ;  /* 0x0000001b00028202 */ /* 0x000fe20000000f00 */
[----:B------:R-:W-:Y:S06]  /*0ef0*/  @!P0 BRA `(.L_x_820) ;  /* 0x0000000000448947 */ /* 0x000fec0003800000 */
[----:B------:R-:W-:Y:S01]  /*0f00*/  FSETP.GEU.FTZ.AND P0, PT, R27, RZ, PT ;  /* 0x000000ff1b00720b */ /* 0x000fe20003f1e000 */
[----:B------:R-:W-:-:S12]  /*0f10*/  IMAD.MOV.U32 R0, RZ, RZ, R27 ;  /* 0x000000ffff007224 */ /* 0x000fd800078e001b */
[----:B------:R-:W-:Y:S01]  /*0f20*/  @!P0 IMAD.MOV.U32 R2, RZ, RZ, 0x7fffffff ;  /* 0x7fffffffff028424 */ /* 0x000fe200078e00ff */
[----:B------:R-:W-:Y:S06]  /*0f30*/  @!P0 BRA `(.L_x_820) ;  /* 0x0000000000348947 */ /* 0x000fec0003800000 */
[----:B------:R-:W-:-:S13]  /*0f40*/  FSETP.GTU.FTZ.AND P0, PT, |R0|, +INF , PT ;  /* 0x7f8000000000780b */ /* 0x000fda0003f1c200 */
[----:B------:R-:W-:Y:S01]  /*0f50*/  @P0 FADD.FTZ R2, R0, 1 ;  /* 0x3f80000000020421 */ /* 0x000fe20000010000 */
[----:B------:R-:W-:Y:S06]  /*0f60*/  @P0 BRA `(.L_x_820) ;  /* 0x0000000000280947 */ /* 0x000fec0003800000 */
[----:B------:R-:W-:-:S13]  /*0f70*/  FSETP.NEU.FTZ.AND P0, PT, |R0|, +INF , PT ;  /* 0x7f8000000000780b */ /* 0x000fda0003f1d200 */
[----:B------:R-:W-:-:S04]  /*0f80*/  @P0 FFMA R3, R0, 1.84467440737095516160e+19, RZ ;  /* 0x5f80000000030823 */ /* 0x000fc800000000ff */
[----:B------:R-:W0:Y:S02]  /*0f90*/  @P0 MUFU.RSQ R2, R3 ;  /* 0x0000000300020308 */ /* 0x000e240000001400 */
[----:B0-----:R-:W-:Y:S01]  /*0fa0*/  @P0 FMUL.FTZ R4, R3, R2 ;  /* 0x0000000203040220 */ /* 0x001fe20000410000 */
[----:B------:R-:W-:Y:S01]  /*0fb0*/  @P0 FMUL.FTZ R6, R2, 0.5 ;  /* 0x3f00000002060820 */ /* 0x000fe20000410000 */
[----:B------:R-:W-:Y:S02]  /*0fc0*/  @!P0 IMAD.MOV.U32 R2, RZ, RZ, R0 ;  /* 0x000000ffff028224 */ /* 0x000fe400078e0000 */
[----:B------:R-:W-:-:S04]  /*0fd0*/  @P0 FADD.FTZ R5, -R4, -RZ ;  /* 0x800000ff04050221 */ /* 0x000fc80000010100 */
[----:B------:R-:W-:-:S04]  /*0fe0*/  @P0 FFMA R5, R4, R5, R3 ;  /* 0x0000000504050223 */ /* 0x000fc80000000003 */
[----:B------:R-:W-:-:S04]  /*0ff0*/  @P0 FFMA R5, R5, R6, R4 ;  /* 0x0000000605050223 */ /* 0x000fc80000000004 */
[----:B------:R-:W-:-:S07]  /*1000*/  @P0 FMUL.FTZ R2, R5, 2.3283064365386962891e-10 ;  /* 0x2f80000005020820 */ /* 0x000fce0000410000 */
.L_x_820:
[----:B------:R-:W-:Y:S01]  /*1010*/  MOV R0, R2 ;  /* 0x0000000200007202 */ /* 0x000fe20000000f00 */
[----:B------:R-:W-:Y:S02]  /*1020*/  IMAD.MOV.U32 R2, RZ, RZ, R7 ;  /* 0x000000ffff027224 */ /* 0x000fe400078e0007 */
[----:B------:R-:W-:-:S04]  /*1030*/  IMAD.MOV.U32 R3, RZ, RZ, 0x0 ;  /* 0x00000000ff037424 */ /* 0x000fc800078e00ff */
[----:B------:R-:W-:Y:S05]  /*1040*/  RET.REL.NODEC R2 `(_Z6kernelPfS_S_) ;  /* 0xffffffec02ec7950 */ /* 0x000fea0003c3ffff */
.L_x_821:
        /* <DEDUP_REMOVED lines=11> */
.L_x_822:


//--------------------- .nv.shared._ZN3cub18CUB_300001_SM_10006detail11EmptyKernelIvEEvv --------------------------
	.section	.nv.shared._ZN3cub18CUB_300001_SM_10006detail11EmptyKernelIvEEvv,"aw",@nobits
	.sectionflags	@""
	.align	16
	.zero		1024


//--------------------- .nv.shared.reserved.0     --------------------------
	.section	.nv.shared.reserved.0,"aw",@nobits
	.weak		__nv_reservedSMEM_offset_0_alias
	.size		__nv_reservedSMEM_offset_0_alias, 0, 64
	.other		__nv_reservedSMEM_offset_0_alias,@"STO_CUDA_RESERVED_SHARED STV_DEFAULT"
__nv_reservedSMEM_offset_0_alias:
	.zero		0
	.zero		64


//--------------------- .nv.global                --------------------------
	.section	.nv.global,"aw",@nobits
.nv.global:
	.type		_ZN34_INTERNAL_51eef15b_4_k_cu_5bc773346thrust24THRUST_300001_SM_1000_NS12placeholders2_8E,@object
	.size		_ZN34_INTERNAL_51eef15b_4_k_cu_5bc773346thrust24THRUST_300001_SM_1000_NS12placeholders2_8E,(_ZN34_INTERNAL_51eef15b_4_k_cu_5bc773344cuda3std3__436_GLOBAL__N__51eef15b_4_k_cu_5bc773346ignoreE - _ZN34_INTERNAL_51eef15b_4_k_cu_5bc773346thrust24THRUST_300001_SM_1000_NS12placeholders2_8E)
_ZN34_INTERNAL_51eef15b_4_k_cu_5bc773346thrust24THRUST_300001_SM_1000_NS12placeholders2_8E:
	.zero		1
	.type		_ZN34_INTERNAL_51eef15b_4_k_cu_5bc773344cuda3std3__436_GLOBAL__N__51eef15b_4_k_cu_5bc773346ignoreE,@object
	.size		_ZN34_INTERNAL_51eef15b_4_k_cu_5bc773344cuda3std3__436_GLOBAL__N__51eef15b_4_k_cu_5bc773346ignoreE,(_ZN34_INTERNAL_51eef15b_4_k_cu_5bc773344cuda3std6ranges3__45__cpo4dataE - _ZN34_INTERNAL_51eef15b_4_k_cu_5bc773344cuda3std3__436_GLOBAL__N__51eef15b_4_k_cu_5bc773346ignoreE)
_ZN34_INTERNAL_51eef15b_4_k_cu_5bc773344cuda3std3__436_GLOBAL__N__51eef15b_4_k_cu_5bc773346ignoreE:
	.zero		1
	.type		_ZN34_INTERNAL_51eef15b_4_k_cu_5bc773344cuda3std6ranges3__45__cpo4dataE,@object
	.size		_ZN34_INTERNAL_51eef15b_4_k_cu_5bc773344cuda3std6ranges3__45__cpo4dataE,(_ZN34_INTERNAL_51eef15b_4_k_cu_5bc773346thrust24THRUST_300001_SM_1000_NS6system3cpp3parE - _ZN34_INTERNAL_51eef15b_4_k_cu_5bc773344cuda3std6ranges3__45__cpo4dataE)
_ZN34_INTERNAL_51eef15b_4_k_cu_5bc773344cuda3std6ranges3__45__cpo4dataE:
	.zero		1
	.type		_ZN34_INTERNAL_51eef15b_4_k_cu_5bc773346thrust24THRUST_300001_SM_1000_NS6system3cpp3parE,@object
	.size		_ZN34_INTERNAL_51eef15b_4_k_cu_5bc773346thrust24THRUST_300001_SM_1000_NS6system3cpp3parE,(_ZN34_INTERNAL_51eef15b_4_k_cu_5bc773344cuda3std3__45__cpo5beginE - _ZN34_INTERNAL_51eef15b_4_k_cu_5bc773346thrust24THRUST_300001_SM_1000_NS6system3cpp3parE)
_ZN34_INTERNAL_51eef15b_4_k_cu_5bc773346thrust24THRUST_300001_SM_1000_NS6system3cpp3parE:
	.zero		1
	.type		_ZN34_INTERNAL_51eef15b_4_k_cu_5bc773344cuda3std3__45__cpo5beginE,@object
	.size		_ZN34_INTERNAL_51eef15b_4_k_cu_5bc773344cuda3std3__45__cpo5beginE,(_ZN34_INTERNAL_51eef15b_4_k_cu_5bc773344cuda3std6ranges3__45__cpo5beginE - _ZN34_INTERNAL_51eef15b_4_k_cu_5bc773344cuda3std3__45__cpo5beginE)
_ZN34_INTERNAL_51eef15b_4_k_cu_5bc773344cuda3std3__45__cpo5beginE:
	.zero		1
	.type		_ZN34_INTERNAL_51eef15b_4_k_cu_5bc773344cuda3std6ranges3__45__cpo5beginE,@object
	.size		_ZN34_INTERNAL_51eef15b_4_k_cu_5bc773344cuda3std6ranges3__45__cpo5beginE,(_ZN34_INTERNAL_51eef15b_4_k_cu_5bc773346thrust24THRUST_300001_SM_1000_NS6deviceE - _ZN34_INTERNAL_51eef15b_4_k_cu_5bc773344cuda3std6ranges3__45__cpo5beginE)
_ZN34_INTERNAL_51eef15b_4_k_cu_5bc773344cuda3std6ranges3__45__cpo5beginE:
	.zero		1
	.type		_ZN34_INTERNAL_51eef15b_4_k_cu_5bc773346thrust24THRUST_300001_SM_1000_NS6deviceE,@object
	.size		_ZN34_INTERNAL_51eef15b_4_k_cu_5bc773346thrust24THRUST_300001_SM_1000_NS6deviceE,(_ZN34_INTERNAL_51eef15b_4_k_cu_5bc773344cuda3std3__47nulloptE - _ZN34_INTERNAL_51eef15b_4_k_cu_5bc773346thrust24THRUST_300001_SM_1000_NS6deviceE)
_ZN34_INTERNAL_51eef15b_4_k_cu_5bc773346thrust24THRUST_300001_SM_1000_NS6deviceE:
	.zero		1
	.type		_ZN34_INTERNAL_51eef15b_4_k_cu_5bc773344cuda3std3__47nulloptE,@object
	.size		_ZN34_INTERNAL_51eef15b_4_k_cu_5bc773344cuda3std3__47nulloptE,(_ZN34_INTERNAL_51eef15b_4_k_cu_5bc773344cuda3std6ranges3__45__cpo8distanceE - _ZN34_INTERNAL_51eef15b_4_k_cu_5bc773344cuda3std3__47nulloptE)
_ZN34_INTERNAL_51eef15b_4_k_cu_5bc773344cuda3std3__47nulloptE:
	.zero		1
	.type		_ZN34_INTERNAL_51eef15b_4_k_cu_5bc773344cuda3std6ranges3__45__cpo8distanceE,@object
	.size		_ZN34_INTERNAL_51eef15b_4_k_cu_5bc773344cuda3std6ranges3__45__cpo8distanceE,(_ZN34_INTERNAL_51eef15b_4_k_cu_5bc773346thrust24THRUST_300001_SM_1000_NS12placeholders2_4E - _ZN34_INTERNAL_51eef15b_4_k_cu_5bc773344cuda3std6ranges3__45__cpo8distanceE)
_ZN34_INTERNAL_51eef15b_4_k_cu_5bc773344cuda3std6ranges3__45__cpo8distanceE:
	.zero		1
	.type		_ZN34_INTERNAL_51eef15b_4_k_cu_5bc773346thrust24THRUST_300001_SM_1000_NS12placeholders2_4E,@object
	.size		_ZN34_INTERNAL_51eef15b_4_k_cu_5bc773346thrust24THRUST_300001_SM_1000_NS12placeholders2_4E,(_ZN34_INTERNAL_51eef15b_4_k_cu_5bc773344cuda3std3__45__cpo6rbeginE - _ZN34_INTERNAL_51eef15b_4_k_cu_5bc773346thrust24THRUST_300001_SM_1000_NS12placeholders2_4E)
_ZN34_INTERNAL_51eef15b_4_k_cu_5bc773346thrust24THRUST_300001_SM_1000_NS12placeholders2_4E:
	.zero		1
	.type		_ZN34_INTERNAL_51eef15b_4_k_cu_5bc773344cuda3std3__45__cpo6rbeginE,@object
	.size		_ZN34_INTERNAL_51eef15b_4_k_cu_5bc773344cuda3std3__45__cpo6rbeginE,(_ZN34_INTERNAL_51eef15b_4_k_cu_5bc773344cuda3std6ranges3__45__cpo7advanceE - _ZN34_INTERNAL_51eef15b_4_k_cu_5bc773344cuda3std3__45__cpo6rbeginE)
_ZN34_INTERNAL_51eef15b_4_k_cu_5bc773344cuda3std3__45__cpo6rbeginE:
	.zero		1
	.type		_ZN34_INTERNAL_51eef15b_4_k_cu_5bc773344cuda3std6ranges3__45__cpo7advanceE,@object
	.size		_ZN34_INTERNAL_51eef15b_4_k_cu_5bc773344cuda3std6ranges3__45__cpo7advanceE,(_ZN34_INTERNAL_51eef15b_4_k_cu_5bc773346thrust24THRUST_300001_SM_1000_NS12placeholders3_10E - _ZN34_INTERNAL_51eef15b_4_k_cu_5bc773344cuda3std6ranges3__45__cpo7advanceE)
_ZN34_INTERNAL_51eef15b_4_k_cu_5bc773344cuda3std6ranges3__45__cpo7advanceE:
	.zero		1
	.type		_ZN34_INTERNAL_51eef15b_4_k_cu_5bc773346thrust24THRUST_300001_SM_1000_NS12placeholders3_10E,@object
	.size		_ZN34_INTERNAL_51eef15b_4_k_cu_5bc773346thrust24THRUST_300001_SM_1000_NS12placeholders3_10E,(_ZN34_INTERNAL_51eef15b_4_k_cu_5bc773344cuda3std3__48in_placeE - _ZN34_INTERNAL_51eef15b_4_k_cu_5bc773346thrust24THRUST_300001_SM_1000_NS12placeholders3_10E)
_ZN34_INTERNAL_51eef15b_4_k_cu_5bc773346thrust24THRUST_300001_SM_1000_NS12placeholders3_10E:
	.zero		1
	.type		_ZN34_INTERNAL_51eef15b_4_k_cu_5bc773344cuda3std3__48in_placeE,@object
	.size		_ZN34_INTERNAL_51eef15b_4_k_cu_5bc773344cuda3std3__48in_placeE,(_ZN34_INTERNAL_51eef15b_4_k_cu_5bc773344cuda3std6ranges3__45__cpo4sizeE - _ZN34_INTERNAL_51eef15b_4_k_cu_5bc773344cuda3std3__48in_placeE)
_ZN34_INTERNAL_51eef15b_4_k_cu_5bc773344cuda3std3__48in_placeE:
	.zero		1
	.type		_ZN34_INTERNAL_51eef15b_4_k_cu_5bc773344cuda3std6ranges3__45__cpo4sizeE,@object
	.size		_ZN34_INTERNAL_51eef15b_4_k_cu_5bc773344cuda3std6ranges3__45__cpo4sizeE,(_ZN34_INTERNAL_51eef15b_4_k_cu_5bc773346thrust24THRUST_300001_SM_1000_NS12placeholders2_2E - _ZN34_INTERNAL_51eef15b_4_k_cu_5bc773344cuda3std6ranges3__45__cpo4sizeE)
_ZN34_INTERNAL_51eef15b_4_k_cu_5bc773344cuda3std6ranges3__45__cpo4sizeE:
	.zero		1
	.type		_ZN34_INTERNAL_51eef15b_4_k_cu_5bc773346thrust24THRUST_300001_SM_1000_NS12placeholders2_2E,@object
	.size		_ZN34_INTERNAL_51eef15b_4_k_cu_5bc773346thrust24THRUST_300001_SM_1000_NS12placeholders2_2E,(_ZN34_INTERNAL_51eef15b_4_k_cu_5bc773344cuda3std3__45__cpo6cbeginE - _ZN34_INTERNAL_51eef15b_4_k_cu_5bc773346thrust24THRUST_300001_SM_1000_NS12placeholders2_2E)
_ZN34_INTERNAL_51eef15b_4_k_cu_5bc773346thrust24THRUST_300001_SM_1000_NS12placeholders2_2E:
	.zero		1
	.type		_ZN34_INTERNAL_51eef15b_4_k_cu_5bc773344cuda3std3__45__cpo6cbeginE,@object
	.size		_ZN34_INTERNAL_51eef15b_4_k_cu_5bc773344cuda3std3__45__cpo6cbeginE,(_ZN34_INTERNAL_51eef15b_4_k_cu_5bc773344cuda3std6ranges3__45__cpo6cbeginE - _ZN34_INTERNAL_51eef15b_4_k_cu_5bc773344cuda3std3__45__cpo6cbeginE)
_ZN34_INTERNAL_51eef15b_4_k_cu_5bc773344cuda3std3__45__cpo6cbeginE:
	.zero		1
	.type		_ZN34_INTERNAL_51eef15b_4_k_cu_5bc773344cuda3std6ranges3__45__cpo6cbeginE,@object
	.size		_ZN34_INTERNAL_51eef15b_4_k_cu_5bc773344cuda3std6ranges3__45__cpo6cbeginE,(_ZN34_INTERNAL_51eef15b_4_k_cu_5bc773346thrust24THRUST_300001_SM_1000_NS12placeholders2_6E - _ZN34_INTERNAL_51eef15b_4_k_cu_5bc773344cuda3std6ranges3__45__cpo6cbeginE)
_ZN34_INTERNAL_51eef15b_4_k_cu_5bc773344cuda3std6ranges3__45__cpo6cbeginE:
	.zero		1
	.type		_ZN34_INTERNAL_51eef15b_4_k_cu_5bc773346thrust24THRUST_300001_SM_1000_NS12placeholders2_6E,@object
	.size		_ZN34_INTERNAL_51eef15b_4_k_cu_5bc773346thrust24THRUST_300001_SM_1000_NS12placeholders2_6E,(_ZN34_INTERNAL_51eef15b_4_k_cu_5bc773344cuda3std3__45__cpo7crbeginE - _ZN34_INTERNAL_51eef15b_4_k_cu_5bc773346thrust24THRUST_300001_SM_1000_NS12placeholders2_6E)
_ZN34_INTERNAL_51eef15b_4_k_cu_5bc773346thrust24THRUST_300001_SM_1000_NS12placeholders2_6E:
	.zero		1
	.type		_ZN34_INTERNAL_51eef15b_4_k_cu_5bc773344cuda3std3__45__cpo7crbeginE,@object
	.size		_ZN34_INTERNAL_51eef15b_4_k_cu_5bc773344cuda3std3__45__cpo7crbeginE,(_ZN34_INTERNAL_51eef15b_4_k_cu_5bc773344cuda3std6ranges3__45__cpo4nextE - _ZN34_INTERNAL_51eef15b_4_k_cu_5bc773344cuda3std3__45__cpo7crbeginE)
_ZN34_INTERNAL_51eef15b_4_k_cu_5bc773344cuda3std3__45__cpo7crbeginE:
	.zero		1
	.type		_ZN34_INTERNAL_51eef15b_4_k_cu_5bc773344cuda3std6ranges3__45__cpo4nextE,@object
	.size		_ZN34_INTERNAL_51eef15b_4_k_cu_5bc773344cuda3std6ranges3__45__cpo4nextE,(_ZN34_INTERNAL_51eef15b_4_k_cu_5bc773344cuda3std6ranges3__45__cpo4swapE - _ZN34_INTERNAL_51eef15b_4_k_cu_5bc773344cuda3std6ranges3__45__cpo4nextE)
_ZN34_INTERNAL_51eef15b_4_k_cu_5bc773344cuda3std6ranges3__45__cpo4nextE:
	.zero		1
	.type		_ZN34_INTERNAL_51eef15b_4_k_cu_5bc773344cuda3std6ranges3__45__cpo4swapE,@object
	.size		_ZN34_INTERNAL_51eef15b_4_k_cu_5bc773344cuda3std6ranges3__45__cpo4swapE,(_ZN34_INTERNAL_51eef15b_4_k_cu_5bc773346thrust24THRUST_300001_SM_1000_NS8cuda_cub10par_nosyncE - _ZN34_INTERNAL_51eef15b_4_k_cu_5bc773344cuda3std6ranges3__45__cpo4swapE)
_ZN34_INTERNAL_51eef15b_4_k_cu_5bc773344cuda3std6ranges3__45__cpo4swapE:
	.zero		1
	.type		_ZN34_INTERNAL_51eef15b_4_k_cu_5bc773346thrust24THRUST_300001_SM_1000_NS8cuda_cub10par_nosyncE,@object
	.size		_ZN34_INTERNAL_51eef15b_4_k_cu_5bc773346thrust24THRUST_300001_SM_1000_NS8cuda_cub10par_nosyncE,(_ZN34_INTERNAL_51eef15b_4_k_cu_5bc773346thrust24THRUST_300001_SM_1000_NS3seqE - _ZN34_INTERNAL_51eef15b_4_k_cu_5bc773346thrust24THRUST_300001_SM_1000_NS8cuda_cub10par_nosyncE)
_ZN34_INTERNAL_51eef15b_4_k_cu_5bc773346thrust24THRUST_300001_SM_1000_NS8cuda_cub10par_nosyncE:
	.zero		1
	.type		_ZN34_INTERNAL_51eef15b_4_k_cu_5bc773346thrust24THRUST_300001_SM_1000_NS3seqE,@object
	.size		_ZN34_INTERNAL_51eef15b_4_k_cu_5bc773346thrust24THRUST_300001_SM_1000_NS3seqE,(_ZN34_INTERNAL_51eef15b_4_k_cu_5bc773344cuda3std3__420unreachable_sentinelE - _ZN34_INTERNAL_51eef15b_4_k_cu_5bc773346thrust24THRUST_300001_SM_1000_NS3seqE)
_ZN34_INTERNAL_51eef15b_4_k_cu_5bc773346thrust24THRUST_300001_SM_1000_NS3seqE:
	.zero		1
	.type		_ZN34_INTERNAL_51eef15b_4_k_cu_5bc773344cuda3std3__420unreachable_sentinelE,@object
	.size		_ZN34_INTERNAL_51eef15b_4_k_cu_5bc773344cuda3std3__420unreachable_sentinelE,(_ZN34_INTERNAL_51eef15b_4_k_cu_5bc773344cuda3std6ranges3__45__cpo5ssizeE - _ZN34_INTERNAL_51eef15b_4_k_cu_5bc773344cuda3std3__420unreachable_sentinelE)
_ZN34_INTERNAL_51eef15b_4_k_cu_5bc773344cuda3std3__420unreachable_sentinelE:
	.zero		1
	.type		_ZN34_INTERNAL_51eef15b_4_k_cu_5bc773344cuda3std6ranges3__45__cpo5ssizeE,@object
	.size		_ZN34_INTERNAL_51eef15b_4_k_cu_5bc773344cuda3std6ranges3__45__cpo5ssizeE,(_ZN34_INTERNAL_51eef15b_4_k_cu_5bc773346thrust24THRUST_300001_SM_1000_NS12placeholders2_3E - _ZN34_INTERNAL_51eef15b_4_k_cu_5bc773344cuda3std6ranges3__45__cpo5ssizeE)
_ZN34_INTERNAL_51eef15b_4_k_cu_5bc773344cuda3std6ranges3__45__cpo5ssizeE:
	.zero		1
	.type		_ZN34_INTERNAL_51eef15b_4_k_cu_5bc773346thrust24THRUST_300001_SM_1000_NS12placeholders2_3E,@object
	.size		_ZN34_INTERNAL_51eef15b_4_k_cu_5bc773346thrust24THRUST_300001_SM_1000_NS12placeholders2_3E,(_ZN34_INTERNAL_51eef15b_4_k_cu_5bc773344cuda3std3__45__cpo4cendE - _ZN34_INTERNAL_51eef15b_4_k_cu_5bc773346thrust24THRUST_300001_SM_1000_NS12placeholders2_3E)
_ZN34_INTERNAL_51eef15b_4_k_cu_5bc773346thrust24THRUST_300001_SM_1000_NS12placeholders2_3E:
	.zero		1
	.type		_ZN34_INTERNAL_51eef15b_4_k_cu_5bc773344cuda3std3__45__cpo4cendE,@object
	.size		_ZN34_INTERNAL_51eef15b_4_k_cu_5bc773344cuda3std3__45__cpo4cendE,(_ZN34_INTERNAL_51eef15b_4_k_cu_5bc773344cuda3std6ranges3__45__cpo4cendE - _ZN34_INTERNAL_51eef15b_4_k_cu_5bc773344cuda3std3__45__cpo4cendE)
_ZN34_INTERNAL_51eef15b_4_k_cu_5bc773344cuda3std3__45__cpo4cendE:
	.zero		1
	.type		_ZN34_INTERNAL_51eef15b_4_k_cu_5bc773344cuda3std6ranges3__45__cpo4cendE,@object
	.size		_ZN34_INTERNAL_51eef15b_4_k_cu_5bc773344cuda3std6ranges3__45__cpo4cendE,(_ZN34_INTERNAL_51eef15b_4_k_cu_5bc773346thrust24THRUST_300001_SM_1000_NS12placeholders2_7E - _ZN34_INTERNAL_51eef15b_4_k_cu_5bc773344cuda3std6ranges3__45__cpo4cendE)
_ZN34_INTERNAL_51eef15b_4_k_cu_5bc773344cuda3std6ranges3__45__cpo4cendE:
	.zero		1
	.type		_ZN34_INTERNAL_51eef15b_4_k_cu_5bc773346thrust24THRUST_300001_SM_1000_NS12placeholders2_7E,@object
	.size		_ZN34_INTERNAL_51eef15b_4_k_cu_5bc773346thrust24THRUST_300001_SM_1000_NS12placeholders2_7E,(_ZN34_INTERNAL_51eef15b_4_k_cu_5bc773344cuda3std3__45__cpo5crendE - _ZN34_INTERNAL_51eef15b_4_k_cu_5bc773346thrust24THRUST_300001_SM_1000_NS12placeholders2_7E)
_ZN34_INTERNAL_51eef15b_4_k_cu_5bc773346thrust24THRUST_300001_SM_1000_NS12placeholders2_7E:
	.zero		1
	.type		_ZN34_INTERNAL_51eef15b_4_k_cu_5bc773344cuda3std3__45__cpo5crendE,@object
	.size		_ZN34_INTERNAL_51eef15b_4_k_cu_5bc773344cuda3std3__45__cpo5crendE,(_ZN34_INTERNAL_51eef15b_4_k_cu_5bc773344cuda3std6ranges3__45__cpo4prevE - _ZN34_INTERNAL_51eef15b_4_k_cu_5bc773344cuda3std3__45__cpo5crendE)
_ZN34_INTERNAL_51eef15b_4_k_cu_5bc773344cuda3std3__45__cpo5crendE:
	.zero		1
	.type		_ZN34_INTERNAL_51eef15b_4_k_cu_5bc773344cuda3std6ranges3__45__cpo4prevE,@object
	.size		_ZN34_INTERNAL_51eef15b_4_k_cu_5bc773344cuda3std6ranges3__45__cpo4prevE,(_ZN34_INTERNAL_51eef15b_4_k_cu_5bc773344cuda3std6ranges3__45__cpo9iter_moveE - _ZN34_INTERNAL_51eef15b_4_k_cu_5bc773344cuda3std6ranges3__45__cpo4prevE)
_ZN34_INTERNAL_51eef15b_4_k_cu_5bc773344cuda3std6ranges3__45__cpo4prevE:
	.zero		1
	.type		_ZN34_INTERNAL_51eef15b_4_k_cu_5bc773344cuda3std6ranges3__45__cpo9iter_moveE,@object
	.size		_ZN34_INTERNAL_51eef15b_4_k_cu_5bc773344cuda3std6ranges3__45__cpo9iter_moveE,(_ZN34_INTERNAL_51eef15b_4_k_cu_5bc773346thrust24THRUST_300001_SM_1000_NS6system6detail10sequential3seqE - _ZN34_INTERNAL_51eef15b_4_k_cu_5bc773344cuda3std6ranges3__45__cpo9iter_moveE)
_ZN34_INTERNAL_51eef15b_4_k_cu_5bc773344cuda3std6ranges3__45__cpo9iter_moveE:
	.zero		1
	.type		_ZN34_INTERNAL_51eef15b_4_k_cu_5bc773346thrust24THRUST_300001_SM_1000_NS6system6detail10sequential3seqE,@object
	.size		_ZN34_INTERNAL_51eef15b_4_k_cu_5bc773346thrust24THRUST_300001_SM_1000_NS6system6detail10sequential3seqE,(_ZN34_INTERNAL_51eef15b_4_k_cu_5bc773346thrust24THRUST_300001_SM_1000_NS12placeholders2_9E - _ZN34_INTERNAL_51eef15b_4_k_cu_5bc773346thrust24THRUST_300001_SM_1000_NS6system6detail10sequential3seqE)
_ZN34_INTERNAL_51eef15b_4_k_cu_5bc773346thrust24THRUST_300001_SM_1000_NS6system6detail10sequential3seqE:
	.zero		1
	.type		_ZN34_INTERNAL_51eef15b_4_k_cu_5bc773346thrust24THRUST_300001_SM_1000_NS12placeholders2_9E,@object
	.size		_ZN34_INTERNAL_51eef15b_4_k_cu_5bc773346thrust24THRUST_300001_SM_1000_NS12placeholders2_9E,(_ZN34_INTERNAL_51eef15b_4_k_cu_5bc773344cuda3std3__419piecewise_constructE - _ZN34_INTERNAL_51eef15b_4_k_cu_5bc773346thrust24THRUST_300001_SM_1000_NS12placeholders2_9E)
_ZN34_INTERNAL_51eef15b_4_k_cu_5bc773346thrust24THRUST_300001_SM_1000_NS12placeholders2_9E:
	.zero		1
	.type		_ZN34_INTERNAL_51eef15b_4_k_cu_5bc773344cuda3std3__419piecewise_constructE,@object
	.size		_ZN34_INTERNAL_51eef15b_4_k_cu_5bc773344cuda3std3__419piecewise_constructE,(_ZN34_INTERNAL_51eef15b_4_k_cu_5bc773344cuda3std6ranges3__45__cpo5cdataE - _ZN34_INTERNAL_51eef15b_4_k_cu_5bc773344cuda3std3__419piecewise_constructE)
_ZN34_INTERNAL_51eef15b_4_k_cu_5bc773344cuda3std3__419piecewise_constructE:
	.zero		1
	.type		_ZN34_INTERNAL_51eef15b_4_k_cu_5bc773344cuda3std6ranges3__45__cpo5cdataE,@object
	.size		_ZN34_INTERNAL_51eef15b_4_k_cu_5bc773344cuda3std6ranges3__45__cpo5cdataE,(_ZN34_INTERNAL_51eef15b_4_k_cu_5bc773346thrust24THRUST_300001_SM_1000_NS12placeholders2_1E - _ZN34_INTERNAL_51eef15b_4_k_cu_5bc773344cuda3std6ranges3__45__cpo5cdataE)
_ZN34_INTERNAL_51eef15b_4_k_cu_5bc773344cuda3std6ranges3__45__cpo5cdataE:
	.zero		1
	.type		_ZN34_INTERNAL_51eef15b_4_k_cu_5bc773346thrust24THRUST_300001_SM_1000_NS12placeholders2_1E,@object
	.size		_ZN34_INTERNAL_51eef15b_4_k_cu_5bc773346thrust24THRUST_300001_SM_1000_NS12placeholders2_1E,(_ZN34_INTERNAL_51eef15b_4_k_cu_5bc773344cuda3std3__45__cpo3endE - _ZN34_INTERNAL_51eef15b_4_k_cu_5bc773346thrust24THRUST_300001_SM_1000_NS12placeholders2_1E)
_ZN34_INTERNAL_51eef15b_4_k_cu_5bc773346thrust24THRUST_300001_SM_1000_NS12placeholders2_1E:
	.zero		1
	.type		_ZN34_INTERNAL_51eef15b_4_k_cu_5bc773344cuda3std3__45__cpo3endE,@object
	.size		_ZN34_INTERNAL_51eef15b_4_k_cu_5bc773344cuda3std3__45__cpo3endE,(_ZN34_INTERNAL_51eef15b_4_k_cu_5bc773344cuda3std6ranges3__45__cpo3endE - _ZN34_INTERNAL_51eef15b_4_k_cu_5bc773344cuda3std3__45__cpo3endE)
_ZN34_INTERNAL_51eef15b_4_k_cu_5bc773344cuda3std3__45__cpo3endE:
	.zero		1
	.type		_ZN34_INTERNAL_51eef15b_4_k_cu_5bc773344cuda3std6ranges3__45__cpo3endE,@object
	.size		_ZN34_INTERNAL_51eef15b_4_k_cu_5bc773344cuda3std6ranges3__45__cpo3endE,(_ZN34_INTERNAL_51eef15b_4_k_cu_5bc773346thrust24THRUST_300001_SM_1000_NS12placeholders2_5E - _ZN34_INTERNAL_51eef15b_4_k_cu_5bc773344cuda3std6ranges3__45__cpo3endE)
_ZN34_INTERNAL_51eef15b_4_k_cu_5bc773344cuda3std6ranges3__45__cpo3endE:
	.zero		1
	.type		_ZN34_INTERNAL_51eef15b_4_k_cu_5bc773346thrust24THRUST_300001_SM_1000_NS12placeholders2_5E,@object
	.size		_ZN34_INTERNAL_51eef15b_4_k_cu_5bc773346thrust24THRUST_300001_SM_1000_NS12placeholders2_5E,(_ZN34_INTERNAL_51eef15b_4_k_cu_5bc773344cuda3std3__45__cpo4rendE - _ZN34_INTERNAL_51eef15b_4_k_cu_5bc773346thrust24THRUST_300001_SM_1000_NS12placeholders2_5E)
_ZN34_INTERNAL_51eef15b_4_k_cu_5bc773346thrust24THRUST_300001_SM_1000_NS12placeholders2_5E:
	.zero		1
	.type		_ZN34_INTERNAL_51eef15b_4_k_cu_5bc773344cuda3std3__45__cpo4rendE,@object
	.size		_ZN34_INTERNAL_51eef15b_4_k_cu_5bc773344cuda3std3__45__cpo4rendE,(_ZN34_INTERNAL_51eef15b_4_k_cu_5bc773344cuda3std6ranges3__45__cpo9iter_swapE - _ZN34_INTERNAL_51eef15b_4_k_cu_5bc773344cuda3std3__45__cpo4rendE)
_ZN34_INTERNAL_51eef15b_4_k_cu_5bc773344cuda3std3__45__cpo4rendE:
	.zero		1
	.type		_ZN34_INTERNAL_51eef15b_4_k_cu_5bc773344cuda3std6ranges3__45__cpo9iter_swapE,@object
	.size		_ZN34_INTERNAL_51eef15b_4_k_cu_5bc773344cuda3std6ranges3__45__cpo9iter_swapE,(_ZN34_INTERNAL_51eef15b_4_k_cu_5bc773344cuda3std3__48unexpectE - _ZN34_INTERNAL_51eef15b_4_k_cu_5bc773344cuda3std6ranges3__45__cpo9iter_swapE)
_ZN34_INTERNAL_51eef15b_4_k_cu_5bc773344cuda3std6ranges3__45__cpo9iter_swapE:
	.zero		1
	.type		_ZN34_INTERNAL_51eef15b_4_k_cu_5bc773344cuda3std3__48unexpectE,@object
	.size		_ZN34_INTERNAL_51eef15b_4_k_cu_5bc773344cuda3std3__48unexpectE,(_ZN34_INTERNAL_51eef15b_4_k_cu_5bc773346thrust24THRUST_300001_SM_1000_NS8cuda_cub3parE - _ZN34_INTERNAL_51eef15b_4_k_cu_5bc773344cuda3std3__48unexpectE)
_ZN34_INTERNAL_51eef15b_4_k_cu_5bc773344cuda3std3__48unexpectE:
	.zero		1
	.type		_ZN34_INTERNAL_51eef15b_4_k_cu_5bc773346thrust24THRUST_300001_SM_1000_NS8cuda_cub3parE,@object
	.size		_ZN34_INTERNAL_51eef15b_4_k_cu_5bc773346thrust24THRUST_300001_SM_1000_NS8cuda_cub3parE,(.L_29 - _ZN34_INTERNAL_51eef15b_4_k_cu_5bc773346thrust24THRUST_300001_SM_1000_NS8cuda_cub3parE)
_ZN34_INTERNAL_51eef15b_4_k_cu_5bc773346thrust24THRUST_300001_SM_1000_NS8cuda_cub3parE:
	.zero		1
.L_29:


//--------------------- .nv.shared._ZN6thrust24THRUST_300001_SM_1000_NS8cuda_cub4core6detail13_kernel_agentINS1_8__reduce11ReduceAgentIPN4cuda3std3__45tupleIJflEEESC_SB_lNS1_9__extrema9arg_min_fIflNS9_4lessIfEEEEEEJSC_SC_iSH_EEEvDpT0_ --------------------------
	.section	.nv.shared._ZN6thrust24THRUST_300001_SM_1000_NS8cuda_cub4core6detail13_kernel_agentINS1_8__reduce11ReduceAgentIPN4cuda3std3__45tupleIJflEEESC_SB_lNS1_9__extrema9arg_min_fIflNS9_4lessIfEEEEEEJSC_SC_iSH_EEEvDpT0_,"aw",@nobits
	.sectionflags	@""
	.align	16
	.zero		1024


//--------------------- .nv.shared._ZN6thrust24THRUST_300001_SM_1000_NS8cuda_cub4core6detail13_kernel_agentINS1_8__reduce10DrainAgentIlEEJN3cub18CUB_300001_SM_10009GridQueueIyEElEEEvDpT0_ --------------------------
	.section	.nv.shared._ZN6thrust24THRUST_300001_SM_1000_NS8cuda_cub4core6detail13_kernel_agentINS1_8__reduce10DrainAgentIlEEJN3cub18CUB_300001_SM_10009GridQueueIyEElEEEvDpT0_,"aw",@nobits
	.sectionflags	@""
	.align	16
	.zero		1024


//--------------------- .nv.shared._ZN6thrust24THRUST_300001_SM_1000_NS8cuda_cub4core6detail13_kernel_agentINS1_8__reduce11ReduceAgentINS0_12zip_iteratorIN4cuda3std3__45tupleIJPfNS0_17counting_iteratorIlNS0_11use_defaultESE_SE_EEEEEEEPNSB_IJflEEESI_lNS1_9__extrema9arg_min_fIflNSA_4lessIfEEEEEEJSH_SJ_lN3cub18CUB_300001_SM_100013GridEvenShareIlEENSR_9GridQueueIyEESO_EEEvDpT0_ --------------------------
	.section	.nv.shared._ZN6thrust24THRUST_300001_SM_1000_NS8cuda_cub4core6detail13_kernel_agentINS1_8__reduce11ReduceAgentINS0_12zip_iteratorIN4cuda3std3__45tupleIJPfNS0_17counting_iteratorIlNS0_11use_defaultESE_SE_EEEEEEEPNSB_IJflEEESI_lNS1_9__extrema9arg_min_fIflNSA_4lessIfEEEEEEJSH_SJ_lN3cub18CUB_300001_SM_100013GridEvenShareIlEENSR_9GridQueueIyEESO_EEEvDpT0_,"aw",@nobits
	.sectionflags	@""
	.align	16
	.zero		1024


//--------------------- .nv.shared._ZN6thrust24THRUST_300001_SM_1000_NS8cuda_cub4core6detail13_kernel_agentINS1_8__reduce11ReduceAgentINS0_12zip_iteratorIN4cuda3std3__45tupleIJPfNS0_17counting_iteratorIlNS0_11use_defaultESE_SE_EEEEEEEPNSB_IJflEEESI_lNS1_9__extrema9arg_min_fIflNSA_4lessIfEEEEEEJSH_SJ_lSO_EEEvDpT0_ --------------------------
	.section	.nv.shared._ZN6thrust24THRUST_300001_SM_1000_NS8cuda_cub4core6detail13_kernel_agentINS1_8__reduce11ReduceAgentINS0_12zip_iteratorIN4cuda3std3__45tupleIJPfNS0_17counting_iteratorIlNS0_11use_defaultESE_SE_EEEEEEEPNSB_IJflEEESI_lNS1_9__extrema9arg_min_fIflNSA_4lessIfEEEEEEJSH_SJ_lSO_EEEvDpT0_,"aw",@nobits
	.sectionflags	@""
	.align	16
	.zero		1024


//--------------------- .nv.shared._ZN6thrust24THRUST_300001_SM_1000_NS8cuda_cub4core6detail13_kernel_agentINS1_8__reduce11ReduceAgentIPN4cuda3std3__45tupleIJflEEESC_SB_iNS1_9__extrema9arg_min_fIflNS9_4lessIfEEEEEEJSC_SC_iSH_EEEvDpT0_ --------------------------
	.section	.nv.shared._ZN6thrust24THRUST_300001_SM_1000_NS8cuda_cub4core6detail13_kernel_agentINS1_8__reduce11ReduceAgentIPN4cuda3std3__45tupleIJflEEESC_SB_iNS1_9__extrema9arg_min_fIflNS9_4lessIfEEEEEEJSC_SC_iSH_EEEvDpT0_,"aw",@nobits
	.sectionflags	@""
	.align	16
	.zero		1024


//--------------------- .nv.shared._ZN6thrust24THRUST_300001_SM_1000_NS8cuda_cub4core6detail13_kernel_agentINS1_8__reduce10DrainAgentIiEEJN3cub18CUB_300001_SM_10009GridQueueIjEEiEEEvDpT0_ --------------------------
	.section	.nv.shared._ZN6thrust24THRUST_300001_SM_1000_NS8cuda_cub4core6detail13_kernel_agentINS1_8__reduce10DrainAgentIiEEJN3cub18CUB_300001_SM_10009GridQueueIjEEiEEEvDpT0_,"aw",@nobits
	.sectionflags	@""
	.align	16
	.zero		1024


//--------------------- .nv.shared._ZN6thrust24THRUST_300001_SM_1000_NS8cuda_cub4core6detail13_kernel_agentINS1_8__reduce11ReduceAgentINS0_12zip_iteratorIN4cuda3std3__45tupleIJPfNS0_17counting_iteratorIlNS0_11use_defaultESE_SE_EEEEEEEPNSB_IJflEEESI_iNS1_9__extrema9arg_min_fIflNSA_4lessIfEEEEEEJSH_SJ_iN3cub18CUB_300001_SM_100013GridEvenShareIiEENSR_9GridQueueIjEESO_EEEvDpT0_ --------------------------
	.section	.nv.shared._ZN6thrust24THRUST_300001_SM_1000_NS8cuda_cub4core6detail13_kernel_agentINS1_8__reduce11ReduceAgentINS0_12zip_iteratorIN4cuda3std3__45tupleIJPfNS0_17counting_iteratorIlNS0_11use_defaultESE_SE_EEEEEEEPNSB_IJflEEESI_iNS1_9__extrema9arg_min_fIflNSA_4lessIfEEEEEEJSH_SJ_iN3cub18CUB_300001_SM_100013GridEvenShareIiEENSR_9GridQueueIjEESO_EEEvDpT0_,"aw",@nobits
	.sectionflags	@""
	.align	16
	.zero		1024


//--------------------- .nv.shared._ZN6thrust24THRUST_300001_SM_1000_NS8cuda_cub4core6detail13_kernel_agentINS1_8__reduce11ReduceAgentINS0_12zip_iteratorIN4cuda3std3__45tupleIJPfNS0_17counting_iteratorIlNS0_11use_defaultESE_SE_EEEEEEEPNSB_IJflEEESI_iNS1_9__extrema9arg_min_fIflNSA_4lessIfEEEEEEJSH_SJ_iSO_EEEvDpT0_ --------------------------
	.section	.nv.shared._ZN6thrust24THRUST_300001_SM_1000_NS8cuda_cub4core6detail13_kernel_agentINS1_8__reduce11ReduceAgentINS0_12zip_iteratorIN4cuda3std3__45tupleIJPfNS0_17counting_iteratorIlNS0_11use_defaultESE_SE_EEEEEEEPNSB_IJflEEESI_iNS1_9__extrema9arg_min_fIflNSA_4lessIfEEEEEEJSH_SJ_iSO_EEEvDpT0_,"aw",@nobits
	.sectionflags	@""
	.align	16
	.zero		1024


//--------------------- .nv.shared._Z6kernelPfS_S_ --------------------------
	.section	.nv.shared._Z6kernelPfS_S_,"aw",@nobits
	.sectionflags	@""
	.align	16
.nv.shared._Z6kernelPfS_S_:
	.zero		1040


//--------------------- .nv.constant0._ZN3cub18CUB_300001_SM_10006detail11EmptyKernelIvEEvv --------------------------
	.section	.nv.constant0._ZN3cub18CUB_300001_SM_10006detail11EmptyKernelIvEEvv,"a",@progbits
	.sectionflags	@""
	.align	4
.nv.constant0._ZN3cub18CUB_300001_SM_10006detail11EmptyKernelIvEEvv:
	.zero		896


//--------------------- .nv.constant0._ZN6thrust24THRUST_300001_SM_1000_NS8cuda_cub4core6detail13_kernel_agentINS1_8__reduce11ReduceAgentIPN4cuda3std3__45tupleIJflEEESC_SB_lNS1_9__extrema9arg_min_fIflNS9_4lessIfEEEEEEJSC_SC_iSH_EEEvDpT0_ --------------------------
	.section	.nv.constant0._ZN6thrust24THRUST_300001_SM_1000_NS8cuda_cub4core6detail13_kernel_agentINS1_8__reduce11ReduceAgentIPN4cuda3std3__45tupleIJflEEESC_SB_lNS1_9__extrema9arg_min_fIflNS9_4lessIfEEEEEEJSC_SC_iSH_EEEvDpT0_,"a",@progbits
	.sectionflags	@""
	.align	4
.nv.constant0._ZN6thrust24THRUST_300001_SM_1000_NS8cuda_cub4core6detail13_kernel_agentINS1_8__reduce11ReduceAgentIPN4cuda3std3__45tupleIJflEEESC_SB_lNS1_9__extrema9arg_min_fIflNS9_4lessIfEEEEEEJSC_SC_iSH_EEEvDpT0_:
	.zero		917


//--------------------- .nv.constant0._ZN6thrust24THRUST_300001_SM_1000_NS8cuda_cub4core6detail13_kernel_agentINS1_8__reduce10DrainAgentIlEEJN3cub18CUB_300001_SM_10009GridQueueIyEElEEEvDpT0_ --------------------------
	.section	.nv.constant0._ZN6thrust24THRUST_300001_SM_1000_NS8cuda_cub4core6detail13_kernel_agentINS1_8__reduce10DrainAgentIlEEJN3cub18CUB_300001_SM_10009GridQueueIyEElEEEvDpT0_,"a",@progbits
	.sectionflags	@""
	.align	4
.nv.constant0._ZN6thrust24THRUST_300001_SM_1000_NS8cuda_cub4core6detail13_kernel_agentINS1_8__reduce10DrainAgentIlEEJN3cub18CUB_300001_SM_10009GridQueueIyEElEEEvDpT0_:
	.zero		912


//--------------------- .nv.constant0._ZN6thrust24THRUST_300001_SM_1000_NS8cuda_cub4core6detail13_kernel_agentINS1_8__reduce11ReduceAgentINS0_12zip_iteratorIN4cuda3std3__45tupleIJPfNS0_17counting_iteratorIlNS0_11use_defaultESE_SE_EEEEEEEPNSB_IJflEEESI_lNS1_9__extrema9arg_min_fIflNSA_4lessIfEEEEEEJSH_SJ_lN3cub18CUB_300001_SM_100013GridEvenShareIlEENSR_9GridQueueIyEESO_EEEvDpT0_ --------------------------
	.section	.nv.constant0._ZN6thrust24THRUST_300001_SM_1000_NS8cuda_cub4core6detail13_kernel_agentINS1_8__reduce11ReduceAgentINS0_12zip_iteratorIN4cuda3std3__45tupleIJPfNS0_17counting_iteratorIlNS0_11use_defaultESE_SE_EEEEEEEPNSB_IJflEEESI_lNS1_9__extrema9arg_min_fIflNSA_4lessIfEEEEEEJSH_SJ_lN3cub18CUB_300001_SM_100013GridEvenShareIlEENSR_9GridQueueIyEESO_EEEvDpT0_,"a",@progbits
	.sectionflags	@""
	.align	4
.nv.constant0._ZN6thrust24THRUST_300001_SM_1000_NS8cuda_cub4core6detail13_kernel_agentINS1_8__reduce11ReduceAgentINS0_12zip_iteratorIN4cuda3std3__45tupleIJPfNS0_17counting_iteratorIlNS0_11use_defaultESE_SE_EEEEEEEPNSB_IJflEEESI_lNS1_9__extrema9arg_min_fIflNSA_4lessIfEEEEEEJSH_SJ_lN3cub18CUB_300001_SM_100013GridEvenShareIlEENSR_9GridQueueIyEESO_EEEvDpT0_:
	.zero		1009


//--------------------- .nv.constant0._ZN6thrust24THRUST_300001_SM_1000_NS8cuda_cub4core6detail13_kernel_agentINS1_8__reduce11ReduceAgentINS0_12zip_iteratorIN4cuda3std3__45tupleIJPfNS0_17counting_iteratorIlNS0_11use_defaultESE_SE_EEEEEEEPNSB_IJflEEESI_lNS1_9__extrema9arg_min_fIflNSA_4lessIfEEEEEEJSH_SJ_lSO_EEEvDpT0_ --------------------------
	.section	.nv.constant0._ZN6thrust24THRUST_300001_SM_1000_NS8cuda_cub4core6detail13_kernel_agentINS1_8__reduce11ReduceAgentINS0_12zip_iteratorIN4cuda3std3__45tupleIJPfNS0_17counting_iteratorIlNS0_11use_defaultESE_SE_EEEEEEEPNSB_IJflEEESI_lNS1_9__extrema9arg_min_fIflNSA_4lessIfEEEEEEJSH_SJ_lSO_EEEvDpT0_,"a",@progbits
	.sectionflags	@""
	.align	4
.nv.constant0._ZN6thrust24THRUST_300001_SM_1000_NS8cuda_cub4core6detail13_kernel_agentINS1_8__reduce11ReduceAgentINS0_12zip_iteratorIN4cuda3std3__45tupleIJPfNS0_17counting_iteratorIlNS0_11use_defaultESE_SE_EEEEEEEPNSB_IJflEEESI_lNS1_9__extrema9arg_min_fIflNSA_4lessIfEEEEEEJSH_SJ_lSO_EEEvDpT0_:
	.zero		929


//--------------------- .nv.constant0._ZN6thrust24THRUST_300001_SM_1000_NS8cuda_cub4core6detail13_kernel_agentINS1_8__reduce11ReduceAgentIPN4cuda3std3__45tupleIJflEEESC_SB_iNS1_9__extrema9arg_min_fIflNS9_4lessIfEEEEEEJSC_SC_iSH_EEEvDpT0_ --------------------------
	.section	.nv.constant0._ZN6thrust24THRUST_300001_SM_1000_NS8cuda_cub4core6detail13_kernel_agentINS1_8__reduce11ReduceAgentIPN4cuda3std3__45tupleIJflEEESC_SB_iNS1_9__extrema9arg_min_fIflNS9_4lessIfEEEEEEJSC_SC_iSH_EEEvDpT0_,"a",@progbits
	.sectionflags	@""
	.align	4
.nv.constant0._ZN6thrust24THRUST_300001_SM_1000_NS8cuda_cub4core6detail13_kernel_agentINS1_8__reduce11ReduceAgentIPN4cuda3std3__45tupleIJflEEESC_SB_iNS1_9__extrema9arg_min_fIflNS9_4lessIfEEEEEEJSC_SC_iSH_EEEvDpT0_:
	.zero		917


//--------------------- .nv.constant0._ZN6thrust24THRUST_300001_SM_1000_NS8cuda_cub4core6detail13_kernel_agentINS1_8__reduce10DrainAgentIiEEJN3cub18CUB_300001_SM_10009GridQueueIjEEiEEEvDpT0_ --------------------------
	.section	.nv.constant0._ZN6thrust24THRUST_300001_SM_1000_NS8cuda_cub4core6detail13_kernel_agentINS1_8__reduce10DrainAgentIiEEJN3cub18CUB_300001_SM_10009GridQueueIjEEiEEEvDpT0_,"a",@progbits
	.sectionflags	@""
	.align	4
.nv.constant0._ZN6thrust24THRUST_300001_SM_1000_NS8cuda_cub4core6detail13_kernel_agentINS1_8__reduce10DrainAgentIiEEJN3cub18CUB_300001_SM_10009GridQueueIjEEiEEEvDpT0_:
	.zero		908


//--------------------- .nv.constant0._ZN6thrust24THRUST_300001_SM_1000_NS8cuda_cub4core6detail13_kernel_agentINS1_8__reduce11ReduceAgentINS0_12zip_iteratorIN4cuda3std3__45tupleIJPfNS0_17counting_iteratorIlNS0_11use_defaultESE_SE_EEEEEEEPNSB_IJflEEESI_iNS1_9__extrema9arg_min_fIflNSA_4lessIfEEEEEEJSH_SJ_iN3cub18CUB_300001_SM_100013GridEvenShareIiEENSR_9GridQueueIjEESO_EEEvDpT0_ --------------------------
	.section	.nv.constant0._ZN6thrust24THRUST_300001_SM_1000_NS8cuda_cub4core6detail13_kernel_agentINS1_8__reduce11ReduceAgentINS0_12zip_iteratorIN4cuda3std3__45tupleIJPfNS0_17counting_iteratorIlNS0_11use_defaultESE_SE_EEEEEEEPNSB_IJflEEESI_iNS1_9__extrema9arg_min_fIflNSA_4lessIfEEEEEEJSH_SJ_iN3cub18CUB_300001_SM_100013GridEvenShareIiEENSR_9GridQueueIjEESO_EEEvDpT0_,"a",@progbits
	.sectionflags	@""
	.align	4
.nv.constant0._ZN6thrust24THRUST_300001_SM_1000_NS8cuda_cub4core6detail13_kernel_agentINS1_8__reduce11ReduceAgentINS0_12zip_iteratorIN4cuda3std3__45tupleIJPfNS0_17counting_iteratorIlNS0_11use_defaultESE_SE_EEEEEEEPNSB_IJflEEESI_iNS1_9__extrema9arg_min_fIflNSA_4lessIfEEEEEEJSH_SJ_iN3cub18CUB_300001_SM_100013GridEvenShareIiEENSR_9GridQueueIjEESO_EEEvDpT0_:
	.zero		977


//--------------------- .nv.constant0._ZN6thrust24THRUST_300001_SM_1000_NS8cuda_cub4core6detail13_kernel_agentINS1_8__reduce11ReduceAgentINS0_12zip_iteratorIN4cuda3std3__45tupleIJPfNS0_17counting_iteratorIlNS0_11use_defaultESE_SE_EEEEEEEPNSB_IJflEEESI_iNS1_9__extrema9arg_min_fIflNSA_4lessIfEEEEEEJSH_SJ_iSO_EEEvDpT0_ --------------------------
	.section	.nv.constant0._ZN6thrust24THRUST_300001_SM_1000_NS8cuda_cub4core6detail13_kernel_agentINS1_8__reduce11ReduceAgentINS0_12zip_iteratorIN4cuda3std3__45tupleIJPfNS0_17counting_iteratorIlNS0_11use_defaultESE_SE_EEEEEEEPNSB_IJflEEESI_iNS1_9__extrema9arg_min_fIflNSA_4lessIfEEEEEEJSH_SJ_iSO_EEEvDpT0_,"a",@progbits
	.sectionflags	@""
	.align	4
.nv.constant0._ZN6thrust24THRUST_300001_SM_1000_NS8cuda_cub4core6detail13_kernel_agentINS1_8__reduce11ReduceAgentINS0_12zip_iteratorIN4cuda3std3__45tupleIJPfNS0_17counting_iteratorIlNS0_11use_defaultESE_SE_EEEEEEEPNSB_IJflEEESI_iNS1_9__extrema9arg_min_fIflNSA_4lessIfEEEEEEJSH_SJ_iSO_EEEvDpT0_:
	.zero		925


//--------------------- .nv.constant0._Z6kernelPfS_S_ --------------------------
	.section	.nv.constant0._Z6kernelPfS_S_,"a",@progbits
	.sectionflags	@""
	.align	4
.nv.constant0._Z6kernelPfS_S_:
	.zero		920


//--------------------- SYMBOLS --------------------------

	.type		.nv.reservedSmem.offset0,@object
	.size		.nv.reservedSmem.offset0,0x4
	.type		.nv.reservedSmem.cap,@object
	.size		.nv.reservedSmem.cap,0x4
